// auto-generated by cutlass_sweep.gemm — config: {"arch": "sm_100", "cluster_m": 2, "cluster_n": 2, "dtype": "e5m2", "dtype_b": "e5m2", "layout": "nt", "stages": 0, "tile_k": 32, "tile_m": 128, "tile_n": 64}
#include "cutlass/cutlass.h"
#include "cutlass/gemm/collective/collective_builder.hpp"
#include "cutlass/gemm/device/gemm_universal_adapter.h"
#include "cutlass/gemm/kernel/gemm_universal.hpp"
#include "cutlass/epilogue/collective/collective_builder.hpp"

using ElemA = cutlass::float_e5m2_t;
using ElemB = cutlass::float_e5m2_t;
using ElemCD = cutlass::float_e5m2_t;
using Acc  = float;
using TileShape    = cute::Shape<cute::_128, cute::_64, cute::_32>;
using ClusterShape = cute::Shape<cute::_2, cute::_2, cute::_1>;

using CollectiveEpilogue = typename cutlass::epilogue::collective::CollectiveBuilder<
    cutlass::arch::Sm100, cutlass::arch::OpClassTensorOp,
    TileShape, ClusterShape,
    cutlass::epilogue::collective::EpilogueTileAuto,
    Acc, Acc,
    ElemCD, cutlass::layout::RowMajor, 128 / cutlass::sizeof_bits<ElemCD>::value,
    ElemCD, cutlass::layout::RowMajor, 128 / cutlass::sizeof_bits<ElemCD>::value,
    cutlass::epilogue::collective::EpilogueScheduleAuto
  >::CollectiveOp;

using CollectiveMainloop = typename cutlass::gemm::collective::CollectiveBuilder<
    cutlass::arch::Sm100, cutlass::arch::OpClassTensorOp,
    ElemA, cutlass::layout::RowMajor, 128 / cutlass::sizeof_bits<ElemA>::value,
    ElemB, cutlass::layout::ColumnMajor, 128 / cutlass::sizeof_bits<ElemB>::value,
    Acc,
    TileShape, ClusterShape,
    cutlass::gemm::collective::StageCountAutoCarveout<static_cast<int>(sizeof(typename CollectiveEpilogue::SharedStorage))>,
    cutlass::gemm::collective::KernelScheduleAuto
  >::CollectiveOp;

using GemmKernel = cutlass::gemm::kernel::GemmUniversal<
    cute::Shape<int,int,int,int>,
    CollectiveMainloop,
    CollectiveEpilogue
>;
using Gemm = cutlass::gemm::device::GemmUniversalAdapter<GemmKernel>;

// Force the device kernel symbol into the cubin without needing a host main.
auto* _anchor = &cutlass::device_kernel<GemmKernel>;


// ===== COMPILED SASS (sm_100a) =====

	.target	sm_100a

	.elftype	@"ET_EXEC"


//--------------------- .note.nv.tkinfo           --------------------------
	.section	.note.nv.tkinfo,"",@"SHT_NOTE"
	.sectionflags	@"SHF_NOTE_NV_TKINFO"
	.tkinfo
        /*0018*/ 	.word	0x00000002
        /*0030*/ 	.string	""
        /*0030*/ 	.string	"ptxas"
        /*0030*/ 	.string	"Cuda compilation tools, release 13.0, V13.0.88"
        /*0030*/ 	.string	"Build cuda_13.0.r13.0/compiler.36424714_0"
        /*0030*/ 	.string	"-arch sm_100a -m 64 "



//--------------------- .note.nv.cuinfo           --------------------------
	.section	.note.nv.cuinfo,"",@"SHT_NOTE"
	.sectionflags	@"SHF_NOTE_NV_CUINFO"
        /*0018*/ 	.short	0x0002
        /*001a*/ 	.short	0x0064
        /*001c*/ 	.short	0x0082
	.zero		2


//--------------------- .nv.info                  --------------------------
	.section	.nv.info,"",@"SHT_CUDA_INFO"
	.align	4


	//----- nvinfo : EIATTR_REGCOUNT
	.align		4
        /*0000*/ 	.byte	0x04, 0x2f
        /*0002*/ 	.short	(.L_19 - .L_18)
	.align		4
.L_18:
        /*0004*/ 	.word	index@(_ZN7cutlass13device_kernelINS_4gemm6kernel13GemmUniversalIN4cute5tupleIJiiiiEEENS1_10collective13CollectiveMmaINS1_35MainloopSm100TmaUmmaWarpSpecializedILi72ELi2ELi4ENS5_IJNS4_1CILi2EEESB_NSA_ILi1EEEEEEEENS5_IJNSA_ILi128EEENSA_ILi64EEENSA_ILi32EEEEEENS_12float_e5m2_tENS5_IJlSC_lEEESJ_SK_NS4_8TiledMMAINS4_8MMA_AtomIJNS4_10MMA_TraitsINS4_25SM100_MMA_F8F6F4_2x1SM_SSEJSJ_SJ_fSF_SG_NS4_17integral_constantINS4_4UMMA5MajorELSR_0EEESS_NSP_INSQ_7ScaleInELST_0EEESU_EEEEEENS4_6LayoutINS5_IJSC_SC_SC_EEENS5_IJNSA_ILi0EEESZ_SZ_EEEEENS5_IJNS4_10UnderscoreES12_S12_EEEEENS4_28SM100_TMA_2SM_LOAD_MULTICASTENS4_14ComposedLayoutINS4_7SwizzleILi1ELi4ELi3EEENS4_18smem_ptr_flag_bitsILi8EEENSX_INS5_IJNSA_ILi8EEESH_EEENS5_IJSH_SC_EEEEEEEvNS4_8identityENS4_18SM100_TMA_2SM_LOADES1F_vS1G_EENS_8epilogue10collective18CollectiveEpilogueINS1J_23Sm100TmaWarpSpecializedILi1ELi1ELi32ELb0ELb0EEEJNS5_IJSG_SG_SH_EEENS5_IJNSX_ISG_SC_EES1P_EEESJ_SK_SJ_SK_NS1J_6fusion15FusionCallbacksIS1N_NS1R_17LinearCombinationISJ_fSJ_fLNS_15FloatRoundStyleE2EEES1O_S1Q_JEEENS4_5SM1004TMEM4LOAD26SM100_TMEM_LOAD_32dp32b32xENS4_13SM90_TMA_LOADENS16_INS17_ILi2ELi4ELi3EEES1A_NSX_INS5_IJS1B_SG_EEENS5_IJSG_SC_EEEEEEENS4_39AutoVectorizingCopyWithAssumedAlignmentILi128EEENS4_14SM90_TMA_STOREES26_S28_S28_EEEvvEEEEvNT_6ParamsE)
        /*0008*/ 	.word	0x0000005a


	//----- nvinfo : EIATTR_FRAME_SIZE
	.align		4
.L_19:
        /*000c*/ 	.byte	0x04, 0x11
        /*000e*/ 	.short	(.L_21 - .L_20)
	.align		4
.L_20:
        /*0010*/ 	.word	index@($__internal_2_$__cuda_sm10x_tcgen05_guardrail_trap_unallocated_columns_being_dealloced)
        /*0014*/ 	.word	0x00000000


	//----- nvinfo : EIATTR_FRAME_SIZE
	.align		4
.L_21:
        /*0018*/ 	.byte	0x04, 0x11
        /*001a*/ 	.short	(.L_23 - .L_22)
	.align		4
.L_22:
        /*001c*/ 	.word	index@($__internal_1_$__cuda_sm10x_tcgen05_guardrail_trap_phase_invalid_during_alloc)
        /*0020*/ 	.word	0x00000000


	//----- nvinfo : EIATTR_FRAME_SIZE
	.align		4
.L_23:
        /*0024*/ 	.byte	0x04, 0x11
        /*0026*/ 	.short	(.L_25 - .L_24)
	.align		4
.L_24:
        /*0028*/ 	.word	index@($__internal_0_$__cuda_sm10x_tcgen05_guardrail_trap_col_being_dealloced_not_returned_by_alloc)
        /*002c*/ 	.word	0x00000000


	//----- nvinfo : EIATTR_FRAME_SIZE
	.align		4
.L_25:
        /*0030*/ 	.byte	0x04, 0x11
        /*0032*/ 	.short	(.L_27 - .L_26)
	.align		4
.L_26:
        /*0034*/ 	.word	index@(_ZN7cutlass13device_kernelINS_4gemm6kernel13GemmUniversalIN4cute5tupleIJiiiiEEENS1_10collective13CollectiveMmaINS1_35MainloopSm100TmaUmmaWarpSpecializedILi72ELi2ELi4ENS5_IJNS4_1CILi2EEESB_NSA_ILi1EEEEEEEENS5_IJNSA_ILi128EEENSA_ILi64EEENSA_ILi32EEEEEENS_12float_e5m2_tENS5_IJlSC_lEEESJ_SK_NS4_8TiledMMAINS4_8MMA_AtomIJNS4_10MMA_TraitsINS4_25SM100_MMA_F8F6F4_2x1SM_SSEJSJ_SJ_fSF_SG_NS4_17integral_constantINS4_4UMMA5MajorELSR_0EEESS_NSP_INSQ_7ScaleInELST_0EEESU_EEEEEENS4_6LayoutINS5_IJSC_SC_SC_EEENS5_IJNSA_ILi0EEESZ_SZ_EEEEENS5_IJNS4_10UnderscoreES12_S12_EEEEENS4_28SM100_TMA_2SM_LOAD_MULTICASTENS4_14ComposedLayoutINS4_7SwizzleILi1ELi4ELi3EEENS4_18smem_ptr_flag_bitsILi8EEENSX_INS5_IJNSA_ILi8EEESH_EEENS5_IJSH_SC_EEEEEEEvNS4_8identityENS4_18SM100_TMA_2SM_LOADES1F_vS1G_EENS_8epilogue10collective18CollectiveEpilogueINS1J_23Sm100TmaWarpSpecializedILi1ELi1ELi32ELb0ELb0EEEJNS5_IJSG_SG_SH_EEENS5_IJNSX_ISG_SC_EES1P_EEESJ_SK_SJ_SK_NS1J_6fusion15FusionCallbacksIS1N_NS1R_17LinearCombinationISJ_fSJ_fLNS_15FloatRoundStyleE2EEES1O_S1Q_JEEENS4_5SM1004TMEM4LOAD26SM100_TMEM_LOAD_32dp32b32xENS4_13SM90_TMA_LOADENS16_INS17_ILi2ELi4ELi3EEES1A_NSX_INS5_IJS1B_SG_EEENS5_IJSG_SC_EEEEEEENS4_39AutoVectorizingCopyWithAssumedAlignmentILi128EEENS4_14SM90_TMA_STOREES26_S28_S28_EEEvvEEEEvNT_6ParamsE)
        /*0038*/ 	.word	0x00000000


	//----- nvinfo : EIATTR_MIN_STACK_SIZE
	.align		4
.L_27:
        /*003c*/ 	.byte	0x04, 0x12
        /*003e*/ 	.short	(.L_29 - .L_28)
	.align		4
.L_28:
        /*0040*/ 	.word	index@(_ZN7cutlass13device_kernelINS_4gemm6kernel13GemmUniversalIN4cute5tupleIJiiiiEEENS1_10collective13CollectiveMmaINS1_35MainloopSm100TmaUmmaWarpSpecializedILi72ELi2ELi4ENS5_IJNS4_1CILi2EEESB_NSA_ILi1EEEEEEEENS5_IJNSA_ILi128EEENSA_ILi64EEENSA_ILi32EEEEEENS_12float_e5m2_tENS5_IJlSC_lEEESJ_SK_NS4_8TiledMMAINS4_8MMA_AtomIJNS4_10MMA_TraitsINS4_25SM100_MMA_F8F6F4_2x1SM_SSEJSJ_SJ_fSF_SG_NS4_17integral_constantINS4_4UMMA5MajorELSR_0EEESS_NSP_INSQ_7ScaleInELST_0EEESU_EEEEEENS4_6LayoutINS5_IJSC_SC_SC_EEENS5_IJNSA_ILi0EEESZ_SZ_EEEEENS5_IJNS4_10UnderscoreES12_S12_EEEEENS4_28SM100_TMA_2SM_LOAD_MULTICASTENS4_14ComposedLayoutINS4_7SwizzleILi1ELi4ELi3EEENS4_18smem_ptr_flag_bitsILi8EEENSX_INS5_IJNSA_ILi8EEESH_EEENS5_IJSH_SC_EEEEEEEvNS4_8identityENS4_18SM100_TMA_2SM_LOADES1F_vS1G_EENS_8epilogue10collective18CollectiveEpilogueINS1J_23Sm100TmaWarpSpecializedILi1ELi1ELi32ELb0ELb0EEEJNS5_IJSG_SG_SH_EEENS5_IJNSX_ISG_SC_EES1P_EEESJ_SK_SJ_SK_NS1J_6fusion15FusionCallbacksIS1N_NS1R_17LinearCombinationISJ_fSJ_fLNS_15FloatRoundStyleE2EEES1O_S1Q_JEEENS4_5SM1004TMEM4LOAD26SM100_TMEM_LOAD_32dp32b32xENS4_13SM90_TMA_LOADENS16_INS17_ILi2ELi4ELi3EEES1A_NSX_INS5_IJS1B_SG_EEENS5_IJSG_SC_EEEEEEENS4_39AutoVectorizingCopyWithAssumedAlignmentILi128EEENS4_14SM90_TMA_STOREES26_S28_S28_EEEvvEEEEvNT_6ParamsE)
        /*0044*/ 	.word	0x00000000
.L_29:


//--------------------- .nv.compat                --------------------------
	.section	.nv.compat,"",@"SHT_CUDA_COMPAT_INFO"
	.align	4
        /*0000*/ 	.byte	0x02, 0x09, 0x01, 0x00, 0x02, 0x02, 0x02, 0x00, 0x02, 0x05, 0x05, 0x00, 0x03, 0x07, 0x01, 0x01
        /*0010*/ 	.byte	0x02, 0x03, 0x01, 0x00, 0x02, 0x06, 0x01, 0x00, 0x04, 0x0b, 0x08, 0x00, 0x09, 0x00, 0x00, 0x00
        /*0020*/ 	.byte	0x00, 0x00, 0x00, 0x00


//--------------------- .nv.info._ZN7cutlass13device_kernelINS_4gemm6kernel13GemmUniversalIN4cute5tupleIJiiiiEEENS1_10collective13CollectiveMmaINS1_35MainloopSm100TmaUmmaWarpSpecializedILi72ELi2ELi4ENS5_IJNS4_1CILi2EEESB_NSA_ILi1EEEEEEEENS5_IJNSA_ILi128EEENSA_ILi64EEENSA_ILi32EEEEEENS_12float_e5m2_tENS5_IJlSC_lEEESJ_SK_NS4_8TiledMMAINS4_8MMA_AtomIJNS4_10MMA_TraitsINS4_25SM100_MMA_F8F6F4_2x1SM_SSEJSJ_SJ_fSF_SG_NS4_17integral_constantINS4_4UMMA5MajorELSR_0EEESS_NSP_INSQ_7ScaleInELST_0EEESU_EEEEEENS4_6LayoutINS5_IJSC_SC_SC_EEENS5_IJNSA_ILi0EEESZ_SZ_EEEEENS5_IJNS4_10UnderscoreES12_S12_EEEEENS4_28SM100_TMA_2SM_LOAD_MULTICASTENS4_14ComposedLayoutINS4_7SwizzleILi1ELi4ELi3EEENS4_18smem_ptr_flag_bitsILi8EEENSX_INS5_IJNSA_ILi8EEESH_EEENS5_IJSH_SC_EEEEEEEvNS4_8identityENS4_18SM100_TMA_2SM_LOADES1F_vS1G_EENS_8epilogue10collective18CollectiveEpilogueINS1J_23Sm100TmaWarpSpecializedILi1ELi1ELi32ELb0ELb0EEEJNS5_IJSG_SG_SH_EEENS5_IJNSX_ISG_SC_EES1P_EEESJ_SK_SJ_SK_NS1J_6fusion15FusionCallbacksIS1N_NS1R_17LinearCombinationISJ_fSJ_fLNS_15FloatRoundStyleE2EEES1O_S1Q_JEEENS4_5SM1004TMEM4LOAD26SM100_TMEM_LOAD_32dp32b32xENS4_13SM90_TMA_LOADENS16_INS17_ILi2ELi4ELi3EEES1A_NSX_INS5_IJS1B_SG_EEENS5_IJSG_SC_EEEEEEENS4_39AutoVectorizingCopyWithAssumedAlignmentILi128EEENS4_14SM90_TMA_STOREES26_S28_S28_EEEvvEEEEvNT_6ParamsE --------------------------
	.section	.nv.info._ZN7cutlass13device_kernelINS_4gemm6kernel13GemmUniversalIN4cute5tupleIJiiiiEEENS1_10collective13CollectiveMmaINS1_35MainloopSm100TmaUmmaWarpSpecializedILi72ELi2ELi4ENS5_IJNS4_1CILi2EEESB_NSA_ILi1EEEEEEEENS5_IJNSA_ILi128EEENSA_ILi64EEENSA_ILi32EEEEEENS_12float_e5m2_tENS5_IJlSC_lEEESJ_SK_NS4_8TiledMMAINS4_8MMA_AtomIJNS4_10MMA_TraitsINS4_25SM100_MMA_F8F6F4_2x1SM_SSEJSJ_SJ_fSF_SG_NS4_17integral_constantINS4_4UMMA5MajorELSR_0EEESS_NSP_INSQ_7ScaleInELST_0EEESU_EEEEEENS4_6LayoutINS5_IJSC_SC_SC_EEENS5_IJNSA_ILi0EEESZ_SZ_EEEEENS5_IJNS4_10UnderscoreES12_S12_EEEEENS4_28SM100_TMA_2SM_LOAD_MULTICASTENS4_14ComposedLayoutINS4_7SwizzleILi1ELi4ELi3EEENS4_18smem_ptr_flag_bitsILi8EEENSX_INS5_IJNSA_ILi8EEESH_EEENS5_IJSH_SC_EEEEEEEvNS4_8identityENS4_18SM100_TMA_2SM_LOADES1F_vS1G_EENS_8epilogue10collective18CollectiveEpilogueINS1J_23Sm100TmaWarpSpecializedILi1ELi1ELi32ELb0ELb0EEEJNS5_IJSG_SG_SH_EEENS5_IJNSX_ISG_SC_EES1P_EEESJ_SK_SJ_SK_NS1J_6fusion15FusionCallbacksIS1N_NS1R_17LinearCombinationISJ_fSJ_fLNS_15FloatRoundStyleE2EEES1O_S1Q_JEEENS4_5SM1004TMEM4LOAD26SM100_TMEM_LOAD_32dp32b32xENS4_13SM90_TMA_LOADENS16_INS17_ILi2ELi4ELi3EEES1A_NSX_INS5_IJS1B_SG_EEENS5_IJSG_SC_EEEEEEENS4_39AutoVectorizingCopyWithAssumedAlignmentILi128EEENS4_14SM90_TMA_STOREES26_S28_S28_EEEvvEEEEvNT_6ParamsE,"",@"SHT_CUDA_INFO"
	.sectionflags	@""
	.align	4


	//----- nvinfo : EIATTR_CUDA_API_VERSION
	.align		4
        /*0000*/ 	.byte	0x04, 0x37
        /*0002*/ 	.short	(.L_31 - .L_30)
.L_30:
        /*0004*/ 	.word	0x00000082


	//----- nvinfo : EIATTR_KPARAM_INFO
	.align		4
.L_31:
        /*0008*/ 	.byte	0x04, 0x17
        /*000a*/ 	.short	(.L_33 - .L_32)
.L_32:
        /*000c*/ 	.word	0x00000000
        /*0010*/ 	.short	0x0000
        /*0012*/ 	.short	0x0000
        /*0014*/ 	.byte	0x00, 0xf0, 0x01, 0x20


	//----- nvinfo : EIATTR_AT_ENTRY_FRAGMENTS
	.align		4
.L_33:
        /*0018*/ 	.byte	0x04, 0x4f
        /*001a*/ 	.short	(.L_35 - .L_34)


	//   ....[0]....
.L_34:
        /*001c*/ 	.word	0x00000007


	//----- nvinfo : EIATTR_RESERVED_SMEM_USED
	.align		4
.L_35:
        /*0020*/ 	.byte	0x01, 0x41
	.zero		2


	//----- nvinfo : EIATTR_SPARSE_MMA_MASK
	.align		4
        /*0024*/ 	.byte	0x03, 0x50
        /*0026*/ 	.short	0x0000


	//----- nvinfo : EIATTR_TCGEN05_2CTA_USED
	.align		4
        /*0028*/ 	.byte	0x01, 0x52
	.zero		2


	//----- nvinfo : EIATTR_MAXREG_COUNT
	.align		4
        /*002c*/ 	.byte	0x03, 0x1b
        /*002e*/ 	.short	0x00ff


	//----- nvinfo : EIATTR_NUM_BARRIERS
	.align		4
        /*0030*/ 	.byte	0x02, 0x4c
        /*0032*/ 	.byte	0x07
	.zero		1


	//----- nvinfo : EIATTR_EXTERNS
	.align		4
        /*0034*/ 	.byte	0x04, 0x0f
        /*0036*/ 	.short	(.L_37 - .L_36)


	//   ....[0]....
	.align		4
.L_36:
        /*0038*/ 	.word	index@(__assertfail)


	//----- nvinfo : EIATTR_MERCURY_ISA_VERSION
	.align		4
.L_37:
        /*003c*/ 	.byte	0x03, 0x5f
        /*003e*/ 	.short	0x0101


	//----- nvinfo : EIATTR_INT_WARP_WIDE_INSTR_OFFSETS
	.align		4
        /*0040*/ 	.byte	0x04, 0x31
        /*0042*/ 	.short	(.L_39 - .L_38)


	//   ....[0]....
.L_38:
        /*0044*/ 	.word	0x00001620


	//   ....[1]....
        /*0048*/ 	.word	0x000016d0


	//   ....[2]....
        /*004c*/ 	.word	0x00007060


	//   ....[3]....
        /*0050*/ 	.word	0x00007090


	//   ....[4]....
        /*0054*/ 	.word	0x000070b0


	//   ....[5]....
        /*0058*/ 	.word	0x00007bf0


	//   ....[6]....
        /*005c*/ 	.word	0x00007ca0


	//----- nvinfo : EIATTR_COOP_GROUP_MASK_REGIDS
	.align		4
.L_39:
        /*0060*/ 	.byte	0x04, 0x29
        /*0062*/ 	.short	(.L_41 - .L_40)


	//   ....[0]....
.L_40:
        /*0064*/ 	.word	0xffffffff


	//   ....[1]....
        /*0068*/ 	.word	0xffffffff


	//   ....[2]....
        /*006c*/ 	.word	0xffffffff


	//   ....[3]....
        /*0070*/ 	.word	0xffffffff


	//   ....[4]....
        /*0074*/ 	.word	0xffffffff


	//   ....[5]....
        /*0078*/ 	.word	0xffffffff


	//   ....[6]....
        /*007c*/ 	.word	0xffffffff


	//   ....[7]....
        /*0080*/ 	.word	0xffffffff


	//   ....[8]....
        /*0084*/ 	.word	0xffffffff


	//   ....[9]....
        /*0088*/ 	.word	0xffffffff


	//   ....[10]....
        /*008c*/ 	.word	0xffffffff


	//   ....[11]....
        /*0090*/ 	.word	0xffffffff


	//   ....[12]....
        /*0094*/ 	.word	0xffffffff


	//   ....[13]....
        /*0098*/ 	.word	0xffffffff


	//----- nvinfo : EIATTR_COOP_GROUP_INSTR_OFFSETS
	.align		4
.L_41:
        /*009c*/ 	.byte	0x04, 0x28
        /*009e*/ 	.short	(.L_43 - .L_42)


	//   ....[0]....
.L_42:
        /*00a0*/ 	.word	0x000000b0


	//   ....[1]....
        /*00a4*/ 	.word	0x00000510


	//   ....[2]....
        /*00a8*/ 	.word	0x00000f90


	//   ....[3]....
        /*00ac*/ 	.word	0x000010d0


	//   ....[4]....
        /*00b0*/ 	.word	0x000011d0


	//   ....[5]....
        /*00b4*/ 	.word	0x00001340


	//   ....[6]....
        /*00b8*/ 	.word	0x000014e0


	//   ....[7]....
        /*00bc*/ 	.word	0x00001740


	//   ....[8]....
        /*00c0*/ 	.word	0x00002a80


	//   ....[9]....
        /*00c4*/ 	.word	0x00005f90


	//   ....[10]....
        /*00c8*/ 	.word	0x00006460


	//   ....[11]....
        /*00cc*/ 	.word	0x00006490


	//   ....[12]....
        /*00d0*/ 	.word	0x00006f60


	//   ....[13]....
        /*00d4*/ 	.word	0x00007170


	//----- nvinfo : EIATTR_VRC_CTA_INIT_COUNT
	.align		4
.L_43:
        /*00d8*/ 	.byte	0x02, 0x4a
        /*00da*/ 	.byte	0x80
	.zero		1


	//----- nvinfo : EIATTR_SYSCALL_OFFSETS
	.align		4
        /*00dc*/ 	.byte	0x04, 0x46
        /*00de*/ 	.short	(.L_45 - .L_44)


	//   ....[0]....
.L_44:
        /*00e0*/ 	.word	0x00008830


	//   ....[1]....
        /*00e4*/ 	.word	0x00008970


	//   ....[2]....
        /*00e8*/ 	.word	0x000090b0


	//----- nvinfo : EIATTR_MBARRIER_INSTR_OFFSETS
	.align		4
.L_45:
        /*00ec*/ 	.byte	0x04, 0x39
        /*00ee*/ 	.short	(.L_47 - .L_46)


	//   ....[0]....
.L_46:
        /*00f0*/ 	.word	0x00000670
        /*00f4*/ 	.word	0x000000ff
        /*00f8*/ 	.word	0x00000000
        /*00fc*/ 	.short	0x0100
        /*00fe*/ 	.byte	0x04
	.zero		1


	//   ....[1]....
        /*0100*/ 	.word	0x00000680
        /*0104*/ 	.word	0x000000ff
        /*0108*/ 	.word	0x00000240
        /*010c*/ 	.short	0x0100
        /*010e*/ 	.byte	0x04
	.zero		1


	//   ....[2]....
        /*0110*/ 	.word	0x00000690
        /*0114*/ 	.word	0x000000ff
        /*0118*/ 	.word	0x00000008
        /*011c*/ 	.short	0x0100
        /*011e*/ 	.byte	0x04
	.zero		1


	//   ....[3]....
        /*0120*/ 	.word	0x000006a0
        /*0124*/ 	.word	0x000000ff
        /*0128*/ 	.word	0x00000248
        /*012c*/ 	.short	0x0100
        /*012e*/ 	.byte	0x04
	.zero		1


	//   ....[4]....
        /*0130*/ 	.word	0x000006b0
        /*0134*/ 	.word	0x000000ff
        /*0138*/ 	.word	0x00000010
        /*013c*/ 	.short	0x0100
        /*013e*/ 	.byte	0x04
	.zero		1


	//   ....[5]....
        /*0140*/ 	.word	0x000006c0
        /*0144*/ 	.word	0x000000ff
        /*0148*/ 	.word	0x00000250
        /*014c*/ 	.short	0x0100
        /*014e*/ 	.byte	0x04
	.zero		1


	//   ....[6]....
        /*0150*/ 	.word	0x000006d0
        /*0154*/ 	.word	0x000000ff
        /*0158*/ 	.word	0x00000018
        /*015c*/ 	.short	0x0100
        /*015e*/ 	.byte	0x04
	.zero		1


	//   ....[7]....
        /*0160*/ 	.word	0x000006e0
        /*0164*/ 	.word	0x000000ff
        /*0168*/ 	.word	0x00000258
        /*016c*/ 	.short	0x0100
        /*016e*/ 	.byte	0x04
	.zero		1


	//   ....[8]....
        /*0170*/ 	.word	0x000006f0
        /*0174*/ 	.word	0x000000ff
        /*0178*/ 	.word	0x00000020
        /*017c*/ 	.short	0x0100
        /*017e*/ 	.byte	0x04
	.zero		1


	//   ....[9]....
        /*0180*/ 	.word	0x00000700
        /*0184*/ 	.word	0x000000ff
        /*0188*/ 	.word	0x00000260
        /*018c*/ 	.short	0x0100
        /*018e*/ 	.byte	0x04
	.zero		1


	//   ....[10]....
        /*0190*/ 	.word	0x00000710
        /*0194*/ 	.word	0x000000ff
        /*0198*/ 	.word	0x00000028
        /*019c*/ 	.short	0x0100
        /*019e*/ 	.byte	0x04
	.zero		1


	//   ....[11]....
        /*01a0*/ 	.word	0x00000720
        /*01a4*/ 	.word	0x000000ff
        /*01a8*/ 	.word	0x00000268
        /*01ac*/ 	.short	0x0100
        /*01ae*/ 	.byte	0x04
	.zero		1


	//   ....[12]....
        /*01b0*/ 	.word	0x00000730
        /*01b4*/ 	.word	0x000000ff
        /*01b8*/ 	.word	0x00000030
        /*01bc*/ 	.short	0x0100
        /*01be*/ 	.byte	0x04
	.zero		1


	//   ....[13]....
        /*01c0*/ 	.word	0x00000740
        /*01c4*/ 	.word	0x000000ff
        /*01c8*/ 	.word	0x00000270
        /*01cc*/ 	.short	0x0100
        /*01ce*/ 	.byte	0x04
	.zero		1


	//   ....[14]....
        /*01d0*/ 	.word	0x00000750
        /*01d4*/ 	.word	0x000000ff
        /*01d8*/ 	.word	0x00000038
        /*01dc*/ 	.short	0x0100
        /*01de*/ 	.byte	0x04
	.zero		1


	//   ....[15]....
        /*01e0*/ 	.word	0x00000760
        /*01e4*/ 	.word	0x000000ff
        /*01e8*/ 	.word	0x00000278
        /*01ec*/ 	.short	0x0100
        /*01ee*/ 	.byte	0x04
	.zero		1


	//   ....[16]....
        /*01f0*/ 	.word	0x00000770
        /*01f4*/ 	.word	0x000000ff
        /*01f8*/ 	.word	0x00000040
        /*01fc*/ 	.short	0x0100
        /*01fe*/ 	.byte	0x04
	.zero		1


	//   ....[17]....
        /*0200*/ 	.word	0x00000780
        /*0204*/ 	.word	0x000000ff
        /*0208*/ 	.word	0x00000280
        /*020c*/ 	.short	0x0100
        /*020e*/ 	.byte	0x04
	.zero		1


	//   ....[18]....
        /*0210*/ 	.word	0x00000790
        /*0214*/ 	.word	0x000000ff
        /*0218*/ 	.word	0x00000048
        /*021c*/ 	.short	0x0100
        /*021e*/ 	.byte	0x04
	.zero		1


	//   ....[19]....
        /*0220*/ 	.word	0x000007a0
        /*0224*/ 	.word	0x000000ff
        /*0228*/ 	.word	0x00000288
        /*022c*/ 	.short	0x0100
        /*022e*/ 	.byte	0x04
	.zero		1


	//   ....[20]....
        /*0230*/ 	.word	0x000007b0
        /*0234*/ 	.word	0x000000ff
        /*0238*/ 	.word	0x00000050
        /*023c*/ 	.short	0x0100
        /*023e*/ 	.byte	0x04
	.zero		1


	//   ....[21]....
        /*0240*/ 	.word	0x000007c0
        /*0244*/ 	.word	0x000000ff
        /*0248*/ 	.word	0x00000290
        /*024c*/ 	.short	0x0100
        /*024e*/ 	.byte	0x04
	.zero		1


	//   ....[22]....
        /*0250*/ 	.word	0x000007d0
        /*0254*/ 	.word	0x000000ff
        /*0258*/ 	.word	0x00000058
        /*025c*/ 	.short	0x0100
        /*025e*/ 	.byte	0x04
	.zero		1


	//   ....[23]....
        /*0260*/ 	.word	0x000007e0
        /*0264*/ 	.word	0x000000ff
        /*0268*/ 	.word	0x00000298
        /*026c*/ 	.short	0x0100
        /*026e*/ 	.byte	0x04
	.zero		1


	//   ....[24]....
        /*0270*/ 	.word	0x000007f0
        /*0274*/ 	.word	0x000000ff
        /*0278*/ 	.word	0x00000060
        /*027c*/ 	.short	0x0100
        /*027e*/ 	.byte	0x04
	.zero		1


	//   ....[25]....
        /*0280*/ 	.word	0x00000800
        /*0284*/ 	.word	0x000000ff
        /*0288*/ 	.word	0x000002a0
        /*028c*/ 	.short	0x0100
        /*028e*/ 	.byte	0x04
	.zero		1


	//   ....[26]....
        /*0290*/ 	.word	0x00000810
        /*0294*/ 	.word	0x000000ff
        /*0298*/ 	.word	0x00000068
        /*029c*/ 	.short	0x0100
        /*029e*/ 	.byte	0x04
	.zero		1


	//   ....[27]....
        /*02a0*/ 	.word	0x00000820
        /*02a4*/ 	.word	0x000000ff
        /*02a8*/ 	.word	0x000002a8
        /*02ac*/ 	.short	0x0100
        /*02ae*/ 	.byte	0x04
	.zero		1


	//   ....[28]....
        /*02b0*/ 	.word	0x00000830
        /*02b4*/ 	.word	0x000000ff
        /*02b8*/ 	.word	0x00000070
        /*02bc*/ 	.short	0x0100
        /*02be*/ 	.byte	0x04
	.zero		1


	//   ....[29]....
        /*02c0*/ 	.word	0x00000840
        /*02c4*/ 	.word	0x000000ff
        /*02c8*/ 	.word	0x000002b0
        /*02cc*/ 	.short	0x0100
        /*02ce*/ 	.byte	0x04
	.zero		1


	//   ....[30]....
        /*02d0*/ 	.word	0x00000850
        /*02d4*/ 	.word	0x000000ff
        /*02d8*/ 	.word	0x00000078
        /*02dc*/ 	.short	0x0100
        /*02de*/ 	.byte	0x04
	.zero		1


	//   ....[31]....
        /*02e0*/ 	.word	0x00000860
        /*02e4*/ 	.word	0x000000ff
        /*02e8*/ 	.word	0x000002b8
        /*02ec*/ 	.short	0x0100
        /*02ee*/ 	.byte	0x04
	.zero		1


	//   ....[32]....
        /*02f0*/ 	.word	0x00000870
        /*02f4*/ 	.word	0x000000ff
        /*02f8*/ 	.word	0x00000080
        /*02fc*/ 	.short	0x0100
        /*02fe*/ 	.byte	0x04
	.zero		1


	//   ....[33]....
        /*0300*/ 	.word	0x00000880
        /*0304*/ 	.word	0x000000ff
        /*0308*/ 	.word	0x000002c0
        /*030c*/ 	.short	0x0100
        /*030e*/ 	.byte	0x04
	.zero		1


	//   ....[34]....
        /*0310*/ 	.word	0x00000890
        /*0314*/ 	.word	0x000000ff
        /*0318*/ 	.word	0x00000088
        /*031c*/ 	.short	0x0100
        /*031e*/ 	.byte	0x04
	.zero		1


	//   ....[35]....
        /*0320*/ 	.word	0x000008a0
        /*0324*/ 	.word	0x000000ff
        /*0328*/ 	.word	0x000002c8
        /*032c*/ 	.short	0x0100
        /*032e*/ 	.byte	0x04
	.zero		1


	//   ....[36]....
        /*0330*/ 	.word	0x000008b0
        /*0334*/ 	.word	0x000000ff
        /*0338*/ 	.word	0x00000090
        /*033c*/ 	.short	0x0100
        /*033e*/ 	.byte	0x04
	.zero		1


	//   ....[37]....
        /*0340*/ 	.word	0x000008c0
        /*0344*/ 	.word	0x000000ff
        /*0348*/ 	.word	0x000002d0
        /*034c*/ 	.short	0x0100
        /*034e*/ 	.byte	0x04
	.zero		1


	//   ....[38]....
        /*0350*/ 	.word	0x000008d0
        /*0354*/ 	.word	0x000000ff
        /*0358*/ 	.word	0x00000098
        /*035c*/ 	.short	0x0100
        /*035e*/ 	.byte	0x04
	.zero		1


	//   ....[39]....
        /*0360*/ 	.word	0x000008e0
        /*0364*/ 	.word	0x000000ff
        /*0368*/ 	.word	0x000002d8
        /*036c*/ 	.short	0x0100
        /*036e*/ 	.byte	0x04
	.zero		1


	//   ....[40]....
        /*0370*/ 	.word	0x000008f0
        /*0374*/ 	.word	0x000000ff
        /*0378*/ 	.word	0x000000a0
        /*037c*/ 	.short	0x0100
        /*037e*/ 	.byte	0x04
	.zero		1


	//   ....[41]....
        /*0380*/ 	.word	0x00000900
        /*0384*/ 	.word	0x000000ff
        /*0388*/ 	.word	0x000002e0
        /*038c*/ 	.short	0x0100
        /*038e*/ 	.byte	0x04
	.zero		1


	//   ....[42]....
        /*0390*/ 	.word	0x00000910
        /*0394*/ 	.word	0x000000ff
        /*0398*/ 	.word	0x000000a8
        /*039c*/ 	.short	0x0100
        /*039e*/ 	.byte	0x04
	.zero		1


	//   ....[43]....
        /*03a0*/ 	.word	0x00000920
        /*03a4*/ 	.word	0x000000ff
        /*03a8*/ 	.word	0x000002e8
        /*03ac*/ 	.short	0x0100
        /*03ae*/ 	.byte	0x04
	.zero		1


	//   ....[44]....
        /*03b0*/ 	.word	0x00000930
        /*03b4*/ 	.word	0x000000ff
        /*03b8*/ 	.word	0x000000b0
        /*03bc*/ 	.short	0x0100
        /*03be*/ 	.byte	0x04
	.zero		1


	//   ....[45]....
        /*03c0*/ 	.word	0x00000940
        /*03c4*/ 	.word	0x000000ff
        /*03c8*/ 	.word	0x000002f0
        /*03cc*/ 	.short	0x0100
        /*03ce*/ 	.byte	0x04
	.zero		1


	//   ....[46]....
        /*03d0*/ 	.word	0x00000950
        /*03d4*/ 	.word	0x000000ff
        /*03d8*/ 	.word	0x000000b8
        /*03dc*/ 	.short	0x0100
        /*03de*/ 	.byte	0x04
	.zero		1


	//   ....[47]....
        /*03e0*/ 	.word	0x00000960
        /*03e4*/ 	.word	0x000000ff
        /*03e8*/ 	.word	0x000002f8
        /*03ec*/ 	.short	0x0100
        /*03ee*/ 	.byte	0x04
	.zero		1


	//   ....[48]....
        /*03f0*/ 	.word	0x00000970
        /*03f4*/ 	.word	0x000000ff
        /*03f8*/ 	.word	0x000000c0
        /*03fc*/ 	.short	0x0100
        /*03fe*/ 	.byte	0x04
	.zero		1


	//   ....[49]....
        /*0400*/ 	.word	0x00000980
        /*0404*/ 	.word	0x000000ff
        /*0408*/ 	.word	0x00000300
        /*040c*/ 	.short	0x0100
        /*040e*/ 	.byte	0x04
	.zero		1


	//   ....[50]....
        /*0410*/ 	.word	0x00000990
        /*0414*/ 	.word	0x000000ff
        /*0418*/ 	.word	0x000000c8
        /*041c*/ 	.short	0x0100
        /*041e*/ 	.byte	0x04
	.zero		1


	//   ....[51]....
        /*0420*/ 	.word	0x000009a0
        /*0424*/ 	.word	0x000000ff
        /*0428*/ 	.word	0x00000308
        /*042c*/ 	.short	0x0100
        /*042e*/ 	.byte	0x04
	.zero		1


	//   ....[52]....
        /*0430*/ 	.word	0x000009b0
        /*0434*/ 	.word	0x000000ff
        /*0438*/ 	.word	0x000000d0
        /*043c*/ 	.short	0x0100
        /*043e*/ 	.byte	0x04
	.zero		1


	//   ....[53]....
        /*0440*/ 	.word	0x000009c0
        /*0444*/ 	.word	0x000000ff
        /*0448*/ 	.word	0x00000310
        /*044c*/ 	.short	0x0100
        /*044e*/ 	.byte	0x04
	.zero		1


	//   ....[54]....
        /*0450*/ 	.word	0x000009d0
        /*0454*/ 	.word	0x000000ff
        /*0458*/ 	.word	0x000000d8
        /*045c*/ 	.short	0x0100
        /*045e*/ 	.byte	0x04
	.zero		1


	//   ....[55]....
        /*0460*/ 	.word	0x000009e0
        /*0464*/ 	.word	0x000000ff
        /*0468*/ 	.word	0x00000318
        /*046c*/ 	.short	0x0100
        /*046e*/ 	.byte	0x04
	.zero		1


	//   ....[56]....
        /*0470*/ 	.word	0x000009f0
        /*0474*/ 	.word	0x000000ff
        /*0478*/ 	.word	0x000000e0
        /*047c*/ 	.short	0x0100
        /*047e*/ 	.byte	0x04
	.zero		1


	//   ....[57]....
        /*0480*/ 	.word	0x00000a00
        /*0484*/ 	.word	0x000000ff
        /*0488*/ 	.word	0x00000320
        /*048c*/ 	.short	0x0100
        /*048e*/ 	.byte	0x04
	.zero		1


	//   ....[58]....
        /*0490*/ 	.word	0x00000a10
        /*0494*/ 	.word	0x000000ff
        /*0498*/ 	.word	0x000000e8
        /*049c*/ 	.short	0x0100
        /*049e*/ 	.byte	0x04
	.zero		1


	//   ....[59]....
        /*04a0*/ 	.word	0x00000a20
        /*04a4*/ 	.word	0x000000ff
        /*04a8*/ 	.word	0x00000328
        /*04ac*/ 	.short	0x0100
        /*04ae*/ 	.byte	0x04
	.zero		1


	//   ....[60]....
        /*04b0*/ 	.word	0x00000a30
        /*04b4*/ 	.word	0x000000ff
        /*04b8*/ 	.word	0x000000f0
        /*04bc*/ 	.short	0x0100
        /*04be*/ 	.byte	0x04
	.zero		1


	//   ....[61]....
        /*04c0*/ 	.word	0x00000a40
        /*04c4*/ 	.word	0x000000ff
        /*04c8*/ 	.word	0x00000330
        /*04cc*/ 	.short	0x0100
        /*04ce*/ 	.byte	0x04
	.zero		1


	//   ....[62]....
        /*04d0*/ 	.word	0x00000a50
        /*04d4*/ 	.word	0x000000ff
        /*04d8*/ 	.word	0x000000f8
        /*04dc*/ 	.short	0x0100
        /*04de*/ 	.byte	0x04
	.zero		1


	//   ....[63]....
        /*04e0*/ 	.word	0x00000a60
        /*04e4*/ 	.word	0x000000ff
        /*04e8*/ 	.word	0x00000338
        /*04ec*/ 	.short	0x0100
        /*04ee*/ 	.byte	0x04
	.zero		1


	//   ....[64]....
        /*04f0*/ 	.word	0x00000a70
        /*04f4*/ 	.word	0x000000ff
        /*04f8*/ 	.word	0x00000100
        /*04fc*/ 	.short	0x0100
        /*04fe*/ 	.byte	0x04
	.zero		1


	//   ....[65]....
        /*0500*/ 	.word	0x00000a80
        /*0504*/ 	.word	0x000000ff
        /*0508*/ 	.word	0x00000340
        /*050c*/ 	.short	0x0100
        /*050e*/ 	.byte	0x04
	.zero		1


	//   ....[66]....
        /*0510*/ 	.word	0x00000a90
        /*0514*/ 	.word	0x000000ff
        /*0518*/ 	.word	0x00000108
        /*051c*/ 	.short	0x0100
        /*051e*/ 	.byte	0x04
	.zero		1


	//   ....[67]....
        /*0520*/ 	.word	0x00000aa0
        /*0524*/ 	.word	0x000000ff
        /*0528*/ 	.word	0x00000348
        /*052c*/ 	.short	0x0100
        /*052e*/ 	.byte	0x04
	.zero		1


	//   ....[68]....
        /*0530*/ 	.word	0x00000ab0
        /*0534*/ 	.word	0x000000ff
        /*0538*/ 	.word	0x00000110
        /*053c*/ 	.short	0x0100
        /*053e*/ 	.byte	0x04
	.zero		1


	//   ....[69]....
        /*0540*/ 	.word	0x00000ac0
        /*0544*/ 	.word	0x000000ff
        /*0548*/ 	.word	0x00000350
        /*054c*/ 	.short	0x0100
        /*054e*/ 	.byte	0x04
	.zero		1


	//   ....[70]....
        /*0550*/ 	.word	0x00000ad0
        /*0554*/ 	.word	0x000000ff
        /*0558*/ 	.word	0x00000118
        /*055c*/ 	.short	0x0100
        /*055e*/ 	.byte	0x04
	.zero		1


	//   ....[71]....
        /*0560*/ 	.word	0x00000ae0
        /*0564*/ 	.word	0x000000ff
        /*0568*/ 	.word	0x00000358
        /*056c*/ 	.short	0x0100
        /*056e*/ 	.byte	0x04
	.zero		1


	//   ....[72]....
        /*0570*/ 	.word	0x00000af0
        /*0574*/ 	.word	0x000000ff
        /*0578*/ 	.word	0x00000120
        /*057c*/ 	.short	0x0100
        /*057e*/ 	.byte	0x04
	.zero		1


	//   ....[73]....
        /*0580*/ 	.word	0x00000b00
        /*0584*/ 	.word	0x000000ff
        /*0588*/ 	.word	0x00000360
        /*058c*/ 	.short	0x0100
        /*058e*/ 	.byte	0x04
	.zero		1


	//   ....[74]....
        /*0590*/ 	.word	0x00000b10
        /*0594*/ 	.word	0x000000ff
        /*0598*/ 	.word	0x00000128
        /*059c*/ 	.short	0x0100
        /*059e*/ 	.byte	0x04
	.zero		1


	//   ....[75]....
        /*05a0*/ 	.word	0x00000b20
        /*05a4*/ 	.word	0x000000ff
        /*05a8*/ 	.word	0x00000368
        /*05ac*/ 	.short	0x0100
        /*05ae*/ 	.byte	0x04
	.zero		1


	//   ....[76]....
        /*05b0*/ 	.word	0x00000b30
        /*05b4*/ 	.word	0x000000ff
        /*05b8*/ 	.word	0x00000130
        /*05bc*/ 	.short	0x0100
        /*05be*/ 	.byte	0x04
	.zero		1


	//   ....[77]....
        /*05c0*/ 	.word	0x00000b40
        /*05c4*/ 	.word	0x000000ff
        /*05c8*/ 	.word	0x00000370
        /*05cc*/ 	.short	0x0100
        /*05ce*/ 	.byte	0x04
	.zero		1


	//   ....[78]....
        /*05d0*/ 	.word	0x00000b50
        /*05d4*/ 	.word	0x000000ff
        /*05d8*/ 	.word	0x00000138
        /*05dc*/ 	.short	0x0100
        /*05de*/ 	.byte	0x04
	.zero		1


	//   ....[79]....
        /*05e0*/ 	.word	0x00000b60
        /*05e4*/ 	.word	0x000000ff
        /*05e8*/ 	.word	0x00000378
        /*05ec*/ 	.short	0x0100
        /*05ee*/ 	.byte	0x04
	.zero		1


	//   ....[80]....
        /*05f0*/ 	.word	0x00000b70
        /*05f4*/ 	.word	0x000000ff
        /*05f8*/ 	.word	0x00000140
        /*05fc*/ 	.short	0x0100
        /*05fe*/ 	.byte	0x04
	.zero		1


	//   ....[81]....
        /*0600*/ 	.word	0x00000b80
        /*0604*/ 	.word	0x000000ff
        /*0608*/ 	.word	0x00000380
        /*060c*/ 	.short	0x0100
        /*060e*/ 	.byte	0x04
	.zero		1


	//   ....[82]....
        /*0610*/ 	.word	0x00000b90
        /*0614*/ 	.word	0x000000ff
        /*0618*/ 	.word	0x00000148
        /*061c*/ 	.short	0x0100
        /*061e*/ 	.byte	0x04
	.zero		1


	//   ....[83]....
        /*0620*/ 	.word	0x00000ba0
        /*0624*/ 	.word	0x000000ff
        /*0628*/ 	.word	0x00000388
        /*062c*/ 	.short	0x0100
        /*062e*/ 	.byte	0x04
	.zero		1


	//   ....[84]....
        /*0630*/ 	.word	0x00000bb0
        /*0634*/ 	.word	0x000000ff
        /*0638*/ 	.word	0x00000150
        /*063c*/ 	.short	0x0100
        /*063e*/ 	.byte	0x04
	.zero		1


	//   ....[85]....
        /*0640*/ 	.word	0x00000bc0
        /*0644*/ 	.word	0x000000ff
        /*0648*/ 	.word	0x00000390
        /*064c*/ 	.short	0x0100
        /*064e*/ 	.byte	0x04
	.zero		1


	//   ....[86]....
        /*0650*/ 	.word	0x00000bd0
        /*0654*/ 	.word	0x000000ff
        /*0658*/ 	.word	0x00000158
        /*065c*/ 	.short	0x0100
        /*065e*/ 	.byte	0x04
	.zero		1


	//   ....[87]....
        /*0660*/ 	.word	0x00000be0
        /*0664*/ 	.word	0x000000ff
        /*0668*/ 	.word	0x00000398
        /*066c*/ 	.short	0x0100
        /*066e*/ 	.byte	0x04
	.zero		1


	//   ....[88]....
        /*0670*/ 	.word	0x00000bf0
        /*0674*/ 	.word	0x000000ff
        /*0678*/ 	.word	0x00000160
        /*067c*/ 	.short	0x0100
        /*067e*/ 	.byte	0x04
	.zero		1


	//   ....[89]....
        /*0680*/ 	.word	0x00000c00
        /*0684*/ 	.word	0x000000ff
        /*0688*/ 	.word	0x000003a0
        /*068c*/ 	.short	0x0100
        /*068e*/ 	.byte	0x04
	.zero		1


	//   ....[90]....
        /*0690*/ 	.word	0x00000c10
        /*0694*/ 	.word	0x000000ff
        /*0698*/ 	.word	0x00000168
        /*069c*/ 	.short	0x0100
        /*069e*/ 	.byte	0x04
	.zero		1


	//   ....[91]....
        /*06a0*/ 	.word	0x00000c20
        /*06a4*/ 	.word	0x000000ff
        /*06a8*/ 	.word	0x000003a8
        /*06ac*/ 	.short	0x0100
        /*06ae*/ 	.byte	0x04
	.zero		1


	//   ....[92]....
        /*06b0*/ 	.word	0x00000c30
        /*06b4*/ 	.word	0x000000ff
        /*06b8*/ 	.word	0x00000170
        /*06bc*/ 	.short	0x0100
        /*06be*/ 	.byte	0x04
	.zero		1


	//   ....[93]....
        /*06c0*/ 	.word	0x00000c40
        /*06c4*/ 	.word	0x000000ff
        /*06c8*/ 	.word	0x000003b0
        /*06cc*/ 	.short	0x0100
        /*06ce*/ 	.byte	0x04
	.zero		1


	//   ....[94]....
        /*06d0*/ 	.word	0x00000c50
        /*06d4*/ 	.word	0x000000ff
        /*06d8*/ 	.word	0x00000178
        /*06dc*/ 	.short	0x0100
        /*06de*/ 	.byte	0x04
	.zero		1


	//   ....[95]....
        /*06e0*/ 	.word	0x00000c60
        /*06e4*/ 	.word	0x000000ff
        /*06e8*/ 	.word	0x000003b8
        /*06ec*/ 	.short	0x0100
        /*06ee*/ 	.byte	0x04
	.zero		1


	//   ....[96]....
        /*06f0*/ 	.word	0x00000c70
        /*06f4*/ 	.word	0x000000ff
        /*06f8*/ 	.word	0x00000180
        /*06fc*/ 	.short	0x0100
        /*06fe*/ 	.byte	0x04
	.zero		1


	//   ....[97]....
        /*0700*/ 	.word	0x00000c80
        /*0704*/ 	.word	0x000000ff
        /*0708*/ 	.word	0x000003c0
        /*070c*/ 	.short	0x0100
        /*070e*/ 	.byte	0x04
	.zero		1


	//   ....[98]....
        /*0710*/ 	.word	0x00000c90
        /*0714*/ 	.word	0x000000ff
        /*0718*/ 	.word	0x00000188
        /*071c*/ 	.short	0x0100
        /*071e*/ 	.byte	0x04
	.zero		1


	//   ....[99]....
        /*0720*/ 	.word	0x00000ca0
        /*0724*/ 	.word	0x000000ff
        /*0728*/ 	.word	0x000003c8
        /*072c*/ 	.short	0x0100
        /*072e*/ 	.byte	0x04
	.zero		1


	//   ....[100]....
        /*0730*/ 	.word	0x00000cb0
        /*0734*/ 	.word	0x000000ff
        /*0738*/ 	.word	0x00000190
        /*073c*/ 	.short	0x0100
        /*073e*/ 	.byte	0x04
	.zero		1


	//   ....[101]....
        /*0740*/ 	.word	0x00000cc0
        /*0744*/ 	.word	0x000000ff
        /*0748*/ 	.word	0x000003d0
        /*074c*/ 	.short	0x0100
        /*074e*/ 	.byte	0x04
	.zero		1


	//   ....[102]....
        /*0750*/ 	.word	0x00000cd0
        /*0754*/ 	.word	0x000000ff
        /*0758*/ 	.word	0x00000198
        /*075c*/ 	.short	0x0100
        /*075e*/ 	.byte	0x04
	.zero		1


	//   ....[103]....
        /*0760*/ 	.word	0x00000ce0
        /*0764*/ 	.word	0x000000ff
        /*0768*/ 	.word	0x000003d8
        /*076c*/ 	.short	0x0100
        /*076e*/ 	.byte	0x04
	.zero		1


	//   ....[104]....
        /*0770*/ 	.word	0x00000cf0
        /*0774*/ 	.word	0x000000ff
        /*0778*/ 	.word	0x000001a0
        /*077c*/ 	.short	0x0100
        /*077e*/ 	.byte	0x04
	.zero		1


	//   ....[105]....
        /*0780*/ 	.word	0x00000d00
        /*0784*/ 	.word	0x000000ff
        /*0788*/ 	.word	0x000003e0
        /*078c*/ 	.short	0x0100
        /*078e*/ 	.byte	0x04
	.zero		1


	//   ....[106]....
        /*0790*/ 	.word	0x00000d10
        /*0794*/ 	.word	0x000000ff
        /*0798*/ 	.word	0x000001a8
        /*079c*/ 	.short	0x0100
        /*079e*/ 	.byte	0x04
	.zero		1


	//   ....[107]....
        /*07a0*/ 	.word	0x00000d20
        /*07a4*/ 	.word	0x000000ff
        /*07a8*/ 	.word	0x000003e8
        /*07ac*/ 	.short	0x0100
        /*07ae*/ 	.byte	0x04
	.zero		1


	//   ....[108]....
        /*07b0*/ 	.word	0x00000d30
        /*07b4*/ 	.word	0x000000ff
        /*07b8*/ 	.word	0x000001b0
        /*07bc*/ 	.short	0x0100
        /*07be*/ 	.byte	0x04
	.zero		1


	//   ....[109]....
        /*07c0*/ 	.word	0x00000d40
        /*07c4*/ 	.word	0x000000ff
        /*07c8*/ 	.word	0x000003f0
        /*07cc*/ 	.short	0x0100
        /*07ce*/ 	.byte	0x04
	.zero		1


	//   ....[110]....
        /*07d0*/ 	.word	0x00000d50
        /*07d4*/ 	.word	0x000000ff
        /*07d8*/ 	.word	0x000001b8
        /*07dc*/ 	.short	0x0100
        /*07de*/ 	.byte	0x04
	.zero		1


	//   ....[111]....
        /*07e0*/ 	.word	0x00000d60
        /*07e4*/ 	.word	0x000000ff
        /*07e8*/ 	.word	0x000003f8
        /*07ec*/ 	.short	0x0100
        /*07ee*/ 	.byte	0x04
	.zero		1


	//   ....[112]....
        /*07f0*/ 	.word	0x00000d70
        /*07f4*/ 	.word	0x000000ff
        /*07f8*/ 	.word	0x000001c0
        /*07fc*/ 	.short	0x0100
        /*07fe*/ 	.byte	0x04
	.zero		1


	//   ....[113]....
        /*0800*/ 	.word	0x00000d80
        /*0804*/ 	.word	0x000000ff
        /*0808*/ 	.word	0x00000400
        /*080c*/ 	.short	0x0100
        /*080e*/ 	.byte	0x04
	.zero		1


	//   ....[114]....
        /*0810*/ 	.word	0x00000d90
        /*0814*/ 	.word	0x000000ff
        /*0818*/ 	.word	0x000001c8
        /*081c*/ 	.short	0x0100
        /*081e*/ 	.byte	0x04
	.zero		1


	//   ....[115]....
        /*0820*/ 	.word	0x00000da0
        /*0824*/ 	.word	0x000000ff
        /*0828*/ 	.word	0x00000408
        /*082c*/ 	.short	0x0100
        /*082e*/ 	.byte	0x04
	.zero		1


	//   ....[116]....
        /*0830*/ 	.word	0x00000db0
        /*0834*/ 	.word	0x000000ff
        /*0838*/ 	.word	0x000001d0
        /*083c*/ 	.short	0x0100
        /*083e*/ 	.byte	0x04
	.zero		1


	//   ....[117]....
        /*0840*/ 	.word	0x00000dc0
        /*0844*/ 	.word	0x000000ff
        /*0848*/ 	.word	0x00000410
        /*084c*/ 	.short	0x0100
        /*084e*/ 	.byte	0x04
	.zero		1


	//   ....[118]....
        /*0850*/ 	.word	0x00000dd0
        /*0854*/ 	.word	0x000000ff
        /*0858*/ 	.word	0x000001d8
        /*085c*/ 	.short	0x0100
        /*085e*/ 	.byte	0x04
	.zero		1


	//   ....[119]....
        /*0860*/ 	.word	0x00000de0
        /*0864*/ 	.word	0x000000ff
        /*0868*/ 	.word	0x00000418
        /*086c*/ 	.short	0x0100
        /*086e*/ 	.byte	0x04
	.zero		1


	//   ....[120]....
        /*0870*/ 	.word	0x00000df0
        /*0874*/ 	.word	0x000000ff
        /*0878*/ 	.word	0x000001e0
        /*087c*/ 	.short	0x0100
        /*087e*/ 	.byte	0x04
	.zero		1


	//   ....[121]....
        /*0880*/ 	.word	0x00000e00
        /*0884*/ 	.word	0x000000ff
        /*0888*/ 	.word	0x00000420
        /*088c*/ 	.short	0x0100
        /*088e*/ 	.byte	0x04
	.zero		1


	//   ....[122]....
        /*0890*/ 	.word	0x00000e10
        /*0894*/ 	.word	0x000000ff
        /*0898*/ 	.word	0x000001e8
        /*089c*/ 	.short	0x0100
        /*089e*/ 	.byte	0x04
	.zero		1


	//   ....[123]....
        /*08a0*/ 	.word	0x00000e20
        /*08a4*/ 	.word	0x000000ff
        /*08a8*/ 	.word	0x00000428
        /*08ac*/ 	.short	0x0100
        /*08ae*/ 	.byte	0x04
	.zero		1


	//   ....[124]....
        /*08b0*/ 	.word	0x00000e30
        /*08b4*/ 	.word	0x000000ff
        /*08b8*/ 	.word	0x000001f0
        /*08bc*/ 	.short	0x0100
        /*08be*/ 	.byte	0x04
	.zero		1


	//   ....[125]....
        /*08c0*/ 	.word	0x00000e40
        /*08c4*/ 	.word	0x000000ff
        /*08c8*/ 	.word	0x00000430
        /*08cc*/ 	.short	0x0100
        /*08ce*/ 	.byte	0x04
	.zero		1


	//   ....[126]....
        /*08d0*/ 	.word	0x00000e50
        /*08d4*/ 	.word	0x000000ff
        /*08d8*/ 	.word	0x000001f8
        /*08dc*/ 	.short	0x0100
        /*08de*/ 	.byte	0x04
	.zero		1


	//   ....[127]....
        /*08e0*/ 	.word	0x00000e60
        /*08e4*/ 	.word	0x000000ff
        /*08e8*/ 	.word	0x00000438
        /*08ec*/ 	.short	0x0100
        /*08ee*/ 	.byte	0x04
	.zero		1


	//   ....[128]....
        /*08f0*/ 	.word	0x00000e70
        /*08f4*/ 	.word	0x000000ff
        /*08f8*/ 	.word	0x00000200
        /*08fc*/ 	.short	0x0100
        /*08fe*/ 	.byte	0x04
	.zero		1


	//   ....[129]....
        /*0900*/ 	.word	0x00000e80
        /*0904*/ 	.word	0x000000ff
        /*0908*/ 	.word	0x00000440
        /*090c*/ 	.short	0x0100
        /*090e*/ 	.byte	0x04
	.zero		1


	//   ....[130]....
        /*0910*/ 	.word	0x00000e90
        /*0914*/ 	.word	0x000000ff
        /*0918*/ 	.word	0x00000208
        /*091c*/ 	.short	0x0100
        /*091e*/ 	.byte	0x04
	.zero		1


	//   ....[131]....
        /*0920*/ 	.word	0x00000ea0
        /*0924*/ 	.word	0x000000ff
        /*0928*/ 	.word	0x00000448
        /*092c*/ 	.short	0x0100
        /*092e*/ 	.byte	0x04
	.zero		1


	//   ....[132]....
        /*0930*/ 	.word	0x00000eb0
        /*0934*/ 	.word	0x000000ff
        /*0938*/ 	.word	0x00000210
        /*093c*/ 	.short	0x0100
        /*093e*/ 	.byte	0x04
	.zero		1


	//   ....[133]....
        /*0940*/ 	.word	0x00000ec0
        /*0944*/ 	.word	0x000000ff
        /*0948*/ 	.word	0x00000450
        /*094c*/ 	.short	0x0100
        /*094e*/ 	.byte	0x04
	.zero		1


	//   ....[134]....
        /*0950*/ 	.word	0x00000ed0
        /*0954*/ 	.word	0x000000ff
        /*0958*/ 	.word	0x00000218
        /*095c*/ 	.short	0x0100
        /*095e*/ 	.byte	0x04
	.zero		1


	//   ....[135]....
        /*0960*/ 	.word	0x00000ee0
        /*0964*/ 	.word	0x000000ff
        /*0968*/ 	.word	0x00000458
        /*096c*/ 	.short	0x0100
        /*096e*/ 	.byte	0x04
	.zero		1


	//   ....[136]....
        /*0970*/ 	.word	0x00000ef0
        /*0974*/ 	.word	0x000000ff
        /*0978*/ 	.word	0x00000220
        /*097c*/ 	.short	0x0100
        /*097e*/ 	.byte	0x04
	.zero		1


	//   ....[137]....
        /*0980*/ 	.word	0x00000f00
        /*0984*/ 	.word	0x000000ff
        /*0988*/ 	.word	0x00000460
        /*098c*/ 	.short	0x0100
        /*098e*/ 	.byte	0x04
	.zero		1


	//   ....[138]....
        /*0990*/ 	.word	0x00000f10
        /*0994*/ 	.word	0x000000ff
        /*0998*/ 	.word	0x00000228
        /*099c*/ 	.short	0x0100
        /*099e*/ 	.byte	0x04
	.zero		1


	//   ....[139]....
        /*09a0*/ 	.word	0x00000f20
        /*09a4*/ 	.word	0x000000ff
        /*09a8*/ 	.word	0x00000468
        /*09ac*/ 	.short	0x0100
        /*09ae*/ 	.byte	0x04
	.zero		1


	//   ....[140]....
        /*09b0*/ 	.word	0x00000f30
        /*09b4*/ 	.word	0x000000ff
        /*09b8*/ 	.word	0x00000230
        /*09bc*/ 	.short	0x0100
        /*09be*/ 	.byte	0x04
	.zero		1


	//   ....[141]....
        /*09c0*/ 	.word	0x00000f40
        /*09c4*/ 	.word	0x000000ff
        /*09c8*/ 	.word	0x00000470
        /*09cc*/ 	.short	0x0100
        /*09ce*/ 	.byte	0x04
	.zero		1


	//   ....[142]....
        /*09d0*/ 	.word	0x00000f50
        /*09d4*/ 	.word	0x000000ff
        /*09d8*/ 	.word	0x00000238
        /*09dc*/ 	.short	0x0100
        /*09de*/ 	.byte	0x04
	.zero		1


	//   ....[143]....
        /*09e0*/ 	.word	0x00000f60
        /*09e4*/ 	.word	0x000000ff
        /*09e8*/ 	.word	0x00000478
        /*09ec*/ 	.short	0x0100
        /*09ee*/ 	.byte	0x04
	.zero		1


	//   ....[144]....
        /*09f0*/ 	.word	0x000010a0
        /*09f4*/ 	.word	0x000000ff
        /*09f8*/ 	.word	0x00000480
        /*09fc*/ 	.short	0x0100
        /*09fe*/ 	.byte	0x04
	.zero		1


	//   ....[145]....
        /*0a00*/ 	.word	0x000010b0
        /*0a04*/ 	.word	0x000000ff
        /*0a08*/ 	.word	0x00000488
        /*0a0c*/ 	.short	0x0100
        /*0a0e*/ 	.byte	0x04
	.zero		1


	//   ....[146]....
        /*0a10*/ 	.word	0x000011a0
        /*0a14*/ 	.word	0x000000ff
        /*0a18*/ 	.word	0x00000490
        /*0a1c*/ 	.short	0x0100
        /*0a1e*/ 	.byte	0x06
	.zero		1


	//   ....[147]....
        /*0a20*/ 	.word	0x000011b0
        /*0a24*/ 	.word	0x000000ff
        /*0a28*/ 	.word	0x00000498
        /*0a2c*/ 	.short	0x0100
        /*0a2e*/ 	.byte	0x06
	.zero		1


	//   ....[148]....
        /*0a30*/ 	.word	0x000012f0
        /*0a34*/ 	.word	0x000000ff
        /*0a38*/ 	.word	0x000004a0
        /*0a3c*/ 	.short	0x0100
        /*0a3e*/ 	.byte	0x06
	.zero		1


	//   ....[149]....
        /*0a40*/ 	.word	0x00001300
        /*0a44*/ 	.word	0x000000ff
        /*0a48*/ 	.word	0x000004b0
        /*0a4c*/ 	.short	0x0100
        /*0a4e*/ 	.byte	0x06
	.zero		1


	//   ....[150]....
        /*0a50*/ 	.word	0x00001310
        /*0a54*/ 	.word	0x000000ff
        /*0a58*/ 	.word	0x000004a8
        /*0a5c*/ 	.short	0x0100
        /*0a5e*/ 	.byte	0x06
	.zero		1


	//   ....[151]....
        /*0a60*/ 	.word	0x00001320
        /*0a64*/ 	.word	0x000000ff
        /*0a68*/ 	.word	0x000004b8
        /*0a6c*/ 	.short	0x0100
        /*0a6e*/ 	.byte	0x06
	.zero		1


	//   ....[152]....
        /*0a70*/ 	.word	0x00001450
        /*0a74*/ 	.word	0x000000ff
        /*0a78*/ 	.word	0x000004c0
        /*0a7c*/ 	.short	0x0100
        /*0a7e*/ 	.byte	0x04
	.zero		1


	//   ....[153]....
        /*0a80*/ 	.word	0x00001460
        /*0a84*/ 	.word	0x000000ff
        /*0a88*/ 	.word	0x000004e0
        /*0a8c*/ 	.short	0x0100
        /*0a8e*/ 	.byte	0x04
	.zero		1


	//   ....[154]....
        /*0a90*/ 	.word	0x00001470
        /*0a94*/ 	.word	0x000000ff
        /*0a98*/ 	.word	0x000004c8
        /*0a9c*/ 	.short	0x0100
        /*0a9e*/ 	.byte	0x04
	.zero		1


	//   ....[155]....
        /*0aa0*/ 	.word	0x00001480
        /*0aa4*/ 	.word	0x000000ff
        /*0aa8*/ 	.word	0x000004e8
        /*0aac*/ 	.short	0x0100
        /*0aae*/ 	.byte	0x04
	.zero		1


	//   ....[156]....
        /*0ab0*/ 	.word	0x00001490
        /*0ab4*/ 	.word	0x000000ff
        /*0ab8*/ 	.word	0x000004d0
        /*0abc*/ 	.short	0x0100
        /*0abe*/ 	.byte	0x04
	.zero		1


	//   ....[157]....
        /*0ac0*/ 	.word	0x000014a0
        /*0ac4*/ 	.word	0x000000ff
        /*0ac8*/ 	.word	0x000004f0
        /*0acc*/ 	.short	0x0100
        /*0ace*/ 	.byte	0x04
	.zero		1


	//   ....[158]....
        /*0ad0*/ 	.word	0x000014b0
        /*0ad4*/ 	.word	0x000000ff
        /*0ad8*/ 	.word	0x000004d8
        /*0adc*/ 	.short	0x0100
        /*0ade*/ 	.byte	0x04
	.zero		1


	//   ....[159]....
        /*0ae0*/ 	.word	0x000014c0
        /*0ae4*/ 	.word	0x000000ff
        /*0ae8*/ 	.word	0x000004f8
        /*0aec*/ 	.short	0x0100
        /*0aee*/ 	.byte	0x04
	.zero		1


	//   ....[160]....
        /*0af0*/ 	.word	0x000015c0
        /*0af4*/ 	.word	0x000000ff
        /*0af8*/ 	.word	0x00000500
        /*0afc*/ 	.short	0x0100
        /*0afe*/ 	.byte	0x04
	.zero		1


	//   ....[161]....
        /*0b00*/ 	.word	0x000015d0
        /*0b04*/ 	.word	0x000000ff
        /*0b08*/ 	.word	0x00000510
        /*0b0c*/ 	.short	0x0100
        /*0b0e*/ 	.byte	0x04
	.zero		1


	//   ....[162]....
        /*0b10*/ 	.word	0x000015e0
        /*0b14*/ 	.word	0x000000ff
        /*0b18*/ 	.word	0x00000508
        /*0b1c*/ 	.short	0x0100
        /*0b1e*/ 	.byte	0x04
	.zero		1


	//   ....[163]....
        /*0b20*/ 	.word	0x000015f0
        /*0b24*/ 	.word	0x000000ff
        /*0b28*/ 	.word	0x00000518
        /*0b2c*/ 	.short	0x0100
        /*0b2e*/ 	.byte	0x04
	.zero		1


	//   ....[164]....
        /*0b30*/ 	.word	0x000016f0
        /*0b34*/ 	.word	0x000000ff
        /*0b38*/ 	.word	0x00000520
        /*0b3c*/ 	.short	0x0100
        /*0b3e*/ 	.byte	0x06
	.zero		1


	//   ....[165]....
        /*0b40*/ 	.word	0x000022d0
        /*0b44*/ 	.word	0x00000000
        /*0b48*/ 	.word	0x00000510
        /*0b4c*/ 	.short	0x010a
        /*0b4e*/ 	.byte	0xff
	.zero		1


	//   ....[166]....
        /*0b50*/ 	.word	0x00002300
        /*0b54*/ 	.word	0x00000000
        /*0b58*/ 	.word	0x00000500
        /*0b5c*/ 	.short	0x0101
        /*0b5e*/ 	.byte	0xff
	.zero		1


	//   ....[167]....
        /*0b60*/ 	.word	0x000023a0
        /*0b64*/ 	.word	0x000000ff
        /*0b68*/ 	.word	0x00000240
        /*0b6c*/ 	.short	0x010a
        /*0b6e*/ 	.byte	0x04
	.zero		1


	//   ....[168]....
        /*0b70*/ 	.word	0x00002470
        /*0b74*/ 	.word	0x000000ff
        /*0b78*/ 	.word	0x00000240
        /*0b7c*/ 	.short	0x010a
        /*0b7e*/ 	.byte	0x21
	.zero		1


	//   ....[169]....
        /*0b80*/ 	.word	0x00002620
        /*0b84*/ 	.word	0x000000ff
        /*0b88*/ 	.word	0x00000240
        /*0b8c*/ 	.short	0x010a
        /*0b8e*/ 	.byte	0x05
	.zero		1


	//   ....[170]....
        /*0b90*/ 	.word	0x00002730
        /*0b94*/ 	.word	0x000000ff
        /*0b98*/ 	.word	0x00000498
        /*0b9c*/ 	.short	0x0101
        /*0b9e*/ 	.byte	0x0d
	.zero		1


	//   ....[171]....
        /*0ba0*/ 	.word	0x00002750
        /*0ba4*/ 	.word	0x000000ff
        /*0ba8*/ 	.word	0x00000240
        /*0bac*/ 	.short	0x010a
        /*0bae*/ 	.byte	0x04
	.zero		1


	//   ....[172]....
        /*0bb0*/ 	.word	0x000027d0
        /*0bb4*/ 	.word	0x000000ff
        /*0bb8*/ 	.word	0x00000240
        /*0bbc*/ 	.short	0x010a
        /*0bbe*/ 	.byte	0x11
	.zero		1


	//   ....[173]....
        /*0bc0*/ 	.word	0x00002970
        /*0bc4*/ 	.word	0x000000ff
        /*0bc8*/ 	.word	0x00000240
        /*0bcc*/ 	.short	0x010a
        /*0bce*/ 	.byte	0x05
	.zero		1


	//   ....[174]....
        /*0bd0*/ 	.word	0x00002ab0
        /*0bd4*/ 	.word	0x00000003
        /*0bd8*/ 	.word	0x000004a0
        /*0bdc*/ 	.short	0x010a
        /*0bde*/ 	.byte	0xff
	.zero		1


	//   ....[175]....
        /*0be0*/ 	.word	0x00002c00
        /*0be4*/ 	.word	0x00000000
        /*0be8*/ 	.word	0x00000000
        /*0bec*/ 	.short	0x0101
        /*0bee*/ 	.byte	0xff
	.zero		1


	//   ....[176]....
        /*0bf0*/ 	.word	0x000031a0
        /*0bf4*/ 	.word	0x000000ff
        /*0bf8*/ 	.word	0x00000000
        /*0bfc*/ 	.short	0x010a
        /*0bfe*/ 	.byte	0x04
	.zero		1


	//   ....[177]....
        /*0c00*/ 	.word	0x00003230
        /*0c04*/ 	.word	0x000000ff
        /*0c08*/ 	.word	0x00000000
        /*0c0c*/ 	.short	0x010a
        /*0c0e*/ 	.byte	0x05
	.zero		1


	//   ....[178]....
        /*0c10*/ 	.word	0x000032c0
        /*0c14*/ 	.word	0x000000ff
        /*0c18*/ 	.word	0x00000000
        /*0c1c*/ 	.short	0x010a
        /*0c1e*/ 	.byte	0x05
	.zero		1


	//   ....[179]....
        /*0c20*/ 	.word	0x00003350
        /*0c24*/ 	.word	0x000000ff
        /*0c28*/ 	.word	0x00000000
        /*0c2c*/ 	.short	0x010a
        /*0c2e*/ 	.byte	0x05
	.zero		1


	//   ....[180]....
        /*0c30*/ 	.word	0x000033e0
        /*0c34*/ 	.word	0x000000ff
        /*0c38*/ 	.word	0x00000000
        /*0c3c*/ 	.short	0x010a
        /*0c3e*/ 	.byte	0x05
	.zero		1


	//   ....[181]....
        /*0c40*/ 	.word	0x00003470
        /*0c44*/ 	.word	0x000000ff
        /*0c48*/ 	.word	0x00000000
        /*0c4c*/ 	.short	0x010a
        /*0c4e*/ 	.byte	0x05
	.zero		1


	//   ....[182]....
        /*0c50*/ 	.word	0x00003500
        /*0c54*/ 	.word	0x000000ff
        /*0c58*/ 	.word	0x00000000
        /*0c5c*/ 	.short	0x010a
        /*0c5e*/ 	.byte	0x05
	.zero		1


	//   ....[183]....
        /*0c60*/ 	.word	0x00003590
        /*0c64*/ 	.word	0x000000ff
        /*0c68*/ 	.word	0x00000000
        /*0c6c*/ 	.short	0x010a
        /*0c6e*/ 	.byte	0x05
	.zero		1


	//   ....[184]....
        /*0c70*/ 	.word	0x00003620
        /*0c74*/ 	.word	0x000000ff
        /*0c78*/ 	.word	0x00000000
        /*0c7c*/ 	.short	0x010a
        /*0c7e*/ 	.byte	0x05
	.zero		1


	//   ....[185]....
        /*0c80*/ 	.word	0x000036b0
        /*0c84*/ 	.word	0x000000ff
        /*0c88*/ 	.word	0x00000000
        /*0c8c*/ 	.short	0x010a
        /*0c8e*/ 	.byte	0x05
	.zero		1


	//   ....[186]....
        /*0c90*/ 	.word	0x00003740
        /*0c94*/ 	.word	0x000000ff
        /*0c98*/ 	.word	0x00000000
        /*0c9c*/ 	.short	0x010a
        /*0c9e*/ 	.byte	0x05
	.zero		1


	//   ....[187]....
        /*0ca0*/ 	.word	0x000037d0
        /*0ca4*/ 	.word	0x000000ff
        /*0ca8*/ 	.word	0x00000000
        /*0cac*/ 	.short	0x010a
        /*0cae*/ 	.byte	0x05
	.zero		1


	//   ....[188]....
        /*0cb0*/ 	.word	0x00003860
        /*0cb4*/ 	.word	0x000000ff
        /*0cb8*/ 	.word	0x00000000
        /*0cbc*/ 	.short	0x010a
        /*0cbe*/ 	.byte	0x05
	.zero		1


	//   ....[189]....
        /*0cc0*/ 	.word	0x000038f0
        /*0cc4*/ 	.word	0x000000ff
        /*0cc8*/ 	.word	0x00000000
        /*0ccc*/ 	.short	0x010a
        /*0cce*/ 	.byte	0x05
	.zero		1


	//   ....[190]....
        /*0cd0*/ 	.word	0x00003980
        /*0cd4*/ 	.word	0x000000ff
        /*0cd8*/ 	.word	0x00000000
        /*0cdc*/ 	.short	0x010a
        /*0cde*/ 	.byte	0x05
	.zero		1


	//   ....[191]....
        /*0ce0*/ 	.word	0x00003a10
        /*0ce4*/ 	.word	0x000000ff
        /*0ce8*/ 	.word	0x00000000
        /*0cec*/ 	.short	0x010a
        /*0cee*/ 	.byte	0x05
	.zero		1


	//   ....[192]....
        /*0cf0*/ 	.word	0x00003aa0
        /*0cf4*/ 	.word	0x000000ff
        /*0cf8*/ 	.word	0x00000000
        /*0cfc*/ 	.short	0x010a
        /*0cfe*/ 	.byte	0x05
	.zero		1


	//   ....[193]....
        /*0d00*/ 	.word	0x00003b30
        /*0d04*/ 	.word	0x000000ff
        /*0d08*/ 	.word	0x00000000
        /*0d0c*/ 	.short	0x010a
        /*0d0e*/ 	.byte	0x05
	.zero		1


	//   ....[194]....
        /*0d10*/ 	.word	0x00003bc0
        /*0d14*/ 	.word	0x000000ff
        /*0d18*/ 	.word	0x00000000
        /*0d1c*/ 	.short	0x010a
        /*0d1e*/ 	.byte	0x05
	.zero		1


	//   ....[195]....
        /*0d20*/ 	.word	0x00003c50
        /*0d24*/ 	.word	0x000000ff
        /*0d28*/ 	.word	0x00000000
        /*0d2c*/ 	.short	0x010a
        /*0d2e*/ 	.byte	0x05
	.zero		1


	//   ....[196]....
        /*0d30*/ 	.word	0x00003ce0
        /*0d34*/ 	.word	0x000000ff
        /*0d38*/ 	.word	0x00000000
        /*0d3c*/ 	.short	0x010a
        /*0d3e*/ 	.byte	0x05
	.zero		1


	//   ....[197]....
        /*0d40*/ 	.word	0x00003d70
        /*0d44*/ 	.word	0x000000ff
        /*0d48*/ 	.word	0x00000000
        /*0d4c*/ 	.short	0x010a
        /*0d4e*/ 	.byte	0x05
	.zero		1


	//   ....[198]....
        /*0d50*/ 	.word	0x00003e00
        /*0d54*/ 	.word	0x000000ff
        /*0d58*/ 	.word	0x00000000
        /*0d5c*/ 	.short	0x010a
        /*0d5e*/ 	.byte	0x05
	.zero		1


	//   ....[199]....
        /*0d60*/ 	.word	0x00003e90
        /*0d64*/ 	.word	0x000000ff
        /*0d68*/ 	.word	0x00000000
        /*0d6c*/ 	.short	0x010a
        /*0d6e*/ 	.byte	0x05
	.zero		1


	//   ....[200]....
        /*0d70*/ 	.word	0x00003f20
        /*0d74*/ 	.word	0x000000ff
        /*0d78*/ 	.word	0x00000000
        /*0d7c*/ 	.short	0x010a
        /*0d7e*/ 	.byte	0x05
	.zero		1


	//   ....[201]....
        /*0d80*/ 	.word	0x00003fb0
        /*0d84*/ 	.word	0x000000ff
        /*0d88*/ 	.word	0x00000000
        /*0d8c*/ 	.short	0x010a
        /*0d8e*/ 	.byte	0x05
	.zero		1


	//   ....[202]....
        /*0d90*/ 	.word	0x00004040
        /*0d94*/ 	.word	0x000000ff
        /*0d98*/ 	.word	0x00000000
        /*0d9c*/ 	.short	0x010a
        /*0d9e*/ 	.byte	0x05
	.zero		1


	//   ....[203]....
        /*0da0*/ 	.word	0x000040d0
        /*0da4*/ 	.word	0x000000ff
        /*0da8*/ 	.word	0x00000000
        /*0dac*/ 	.short	0x010a
        /*0dae*/ 	.byte	0x05
	.zero		1


	//   ....[204]....
        /*0db0*/ 	.word	0x00004160
        /*0db4*/ 	.word	0x000000ff
        /*0db8*/ 	.word	0x00000000
        /*0dbc*/ 	.short	0x010a
        /*0dbe*/ 	.byte	0x05
	.zero		1


	//   ....[205]....
        /*0dc0*/ 	.word	0x000041f0
        /*0dc4*/ 	.word	0x000000ff
        /*0dc8*/ 	.word	0x00000000
        /*0dcc*/ 	.short	0x010a
        /*0dce*/ 	.byte	0x05
	.zero		1


	//   ....[206]....
        /*0dd0*/ 	.word	0x00004280
        /*0dd4*/ 	.word	0x000000ff
        /*0dd8*/ 	.word	0x00000000
        /*0ddc*/ 	.short	0x010a
        /*0dde*/ 	.byte	0x05
	.zero		1


	//   ....[207]....
        /*0de0*/ 	.word	0x00004310
        /*0de4*/ 	.word	0x000000ff
        /*0de8*/ 	.word	0x00000000
        /*0dec*/ 	.short	0x010a
        /*0dee*/ 	.byte	0x05
	.zero		1


	//   ....[208]....
        /*0df0*/ 	.word	0x000043a0
        /*0df4*/ 	.word	0x000000ff
        /*0df8*/ 	.word	0x00000000
        /*0dfc*/ 	.short	0x010a
        /*0dfe*/ 	.byte	0x05
	.zero		1


	//   ....[209]....
        /*0e00*/ 	.word	0x00004430
        /*0e04*/ 	.word	0x000000ff
        /*0e08*/ 	.word	0x00000000
        /*0e0c*/ 	.short	0x010a
        /*0e0e*/ 	.byte	0x05
	.zero		1


	//   ....[210]....
        /*0e10*/ 	.word	0x000044c0
        /*0e14*/ 	.word	0x000000ff
        /*0e18*/ 	.word	0x00000000
        /*0e1c*/ 	.short	0x010a
        /*0e1e*/ 	.byte	0x05
	.zero		1


	//   ....[211]....
        /*0e20*/ 	.word	0x00004550
        /*0e24*/ 	.word	0x000000ff
        /*0e28*/ 	.word	0x00000000
        /*0e2c*/ 	.short	0x010a
        /*0e2e*/ 	.byte	0x05
	.zero		1


	//   ....[212]....
        /*0e30*/ 	.word	0x000045e0
        /*0e34*/ 	.word	0x000000ff
        /*0e38*/ 	.word	0x00000000
        /*0e3c*/ 	.short	0x010a
        /*0e3e*/ 	.byte	0x05
	.zero		1


	//   ....[213]....
        /*0e40*/ 	.word	0x00004670
        /*0e44*/ 	.word	0x000000ff
        /*0e48*/ 	.word	0x00000000
        /*0e4c*/ 	.short	0x010a
        /*0e4e*/ 	.byte	0x05
	.zero		1


	//   ....[214]....
        /*0e50*/ 	.word	0x00004700
        /*0e54*/ 	.word	0x000000ff
        /*0e58*/ 	.word	0x00000000
        /*0e5c*/ 	.short	0x010a
        /*0e5e*/ 	.byte	0x05
	.zero		1


	//   ....[215]....
        /*0e60*/ 	.word	0x00004790
        /*0e64*/ 	.word	0x000000ff
        /*0e68*/ 	.word	0x00000000
        /*0e6c*/ 	.short	0x010a
        /*0e6e*/ 	.byte	0x05
	.zero		1


	//   ....[216]....
        /*0e70*/ 	.word	0x00004820
        /*0e74*/ 	.word	0x000000ff
        /*0e78*/ 	.word	0x00000000
        /*0e7c*/ 	.short	0x010a
        /*0e7e*/ 	.byte	0x05
	.zero		1


	//   ....[217]....
        /*0e80*/ 	.word	0x000048b0
        /*0e84*/ 	.word	0x000000ff
        /*0e88*/ 	.word	0x00000000
        /*0e8c*/ 	.short	0x010a
        /*0e8e*/ 	.byte	0x05
	.zero		1


	//   ....[218]....
        /*0e90*/ 	.word	0x00004940
        /*0e94*/ 	.word	0x000000ff
        /*0e98*/ 	.word	0x00000000
        /*0e9c*/ 	.short	0x010a
        /*0e9e*/ 	.byte	0x05
	.zero		1


	//   ....[219]....
        /*0ea0*/ 	.word	0x000049d0
        /*0ea4*/ 	.word	0x000000ff
        /*0ea8*/ 	.word	0x00000000
        /*0eac*/ 	.short	0x010a
        /*0eae*/ 	.byte	0x05
	.zero		1


	//   ....[220]....
        /*0eb0*/ 	.word	0x00004a60
        /*0eb4*/ 	.word	0x000000ff
        /*0eb8*/ 	.word	0x00000000
        /*0ebc*/ 	.short	0x010a
        /*0ebe*/ 	.byte	0x05
	.zero		1


	//   ....[221]....
        /*0ec0*/ 	.word	0x00004af0
        /*0ec4*/ 	.word	0x000000ff
        /*0ec8*/ 	.word	0x00000000
        /*0ecc*/ 	.short	0x010a
        /*0ece*/ 	.byte	0x05
	.zero		1


	//   ....[222]....
        /*0ed0*/ 	.word	0x00004b80
        /*0ed4*/ 	.word	0x000000ff
        /*0ed8*/ 	.word	0x00000000
        /*0edc*/ 	.short	0x010a
        /*0ede*/ 	.byte	0x05
	.zero		1


	//   ....[223]....
        /*0ee0*/ 	.word	0x00004c10
        /*0ee4*/ 	.word	0x000000ff
        /*0ee8*/ 	.word	0x00000000
        /*0eec*/ 	.short	0x010a
        /*0eee*/ 	.byte	0x05
	.zero		1


	//   ....[224]....
        /*0ef0*/ 	.word	0x00004ca0
        /*0ef4*/ 	.word	0x000000ff
        /*0ef8*/ 	.word	0x00000000
        /*0efc*/ 	.short	0x010a
        /*0efe*/ 	.byte	0x05
	.zero		1


	//   ....[225]....
        /*0f00*/ 	.word	0x00004d30
        /*0f04*/ 	.word	0x000000ff
        /*0f08*/ 	.word	0x00000000
        /*0f0c*/ 	.short	0x010a
        /*0f0e*/ 	.byte	0x05
	.zero		1


	//   ....[226]....
        /*0f10*/ 	.word	0x00004dc0
        /*0f14*/ 	.word	0x000000ff
        /*0f18*/ 	.word	0x00000000
        /*0f1c*/ 	.short	0x010a
        /*0f1e*/ 	.byte	0x05
	.zero		1


	//   ....[227]....
        /*0f20*/ 	.word	0x00004e50
        /*0f24*/ 	.word	0x000000ff
        /*0f28*/ 	.word	0x00000000
        /*0f2c*/ 	.short	0x010a
        /*0f2e*/ 	.byte	0x05
	.zero		1


	//   ....[228]....
        /*0f30*/ 	.word	0x00004ee0
        /*0f34*/ 	.word	0x000000ff
        /*0f38*/ 	.word	0x00000000
        /*0f3c*/ 	.short	0x010a
        /*0f3e*/ 	.byte	0x05
	.zero		1


	//   ....[229]....
        /*0f40*/ 	.word	0x00004f70
        /*0f44*/ 	.word	0x000000ff
        /*0f48*/ 	.word	0x00000000
        /*0f4c*/ 	.short	0x010a
        /*0f4e*/ 	.byte	0x05
	.zero		1


	//   ....[230]....
        /*0f50*/ 	.word	0x00005000
        /*0f54*/ 	.word	0x000000ff
        /*0f58*/ 	.word	0x00000000
        /*0f5c*/ 	.short	0x010a
        /*0f5e*/ 	.byte	0x05
	.zero		1


	//   ....[231]....
        /*0f60*/ 	.word	0x00005090
        /*0f64*/ 	.word	0x000000ff
        /*0f68*/ 	.word	0x00000000
        /*0f6c*/ 	.short	0x010a
        /*0f6e*/ 	.byte	0x05
	.zero		1


	//   ....[232]....
        /*0f70*/ 	.word	0x00005120
        /*0f74*/ 	.word	0x000000ff
        /*0f78*/ 	.word	0x00000000
        /*0f7c*/ 	.short	0x010a
        /*0f7e*/ 	.byte	0x05
	.zero		1


	//   ....[233]....
        /*0f80*/ 	.word	0x000051b0
        /*0f84*/ 	.word	0x000000ff
        /*0f88*/ 	.word	0x00000000
        /*0f8c*/ 	.short	0x010a
        /*0f8e*/ 	.byte	0x05
	.zero		1


	//   ....[234]....
        /*0f90*/ 	.word	0x00005240
        /*0f94*/ 	.word	0x000000ff
        /*0f98*/ 	.word	0x00000000
        /*0f9c*/ 	.short	0x010a
        /*0f9e*/ 	.byte	0x05
	.zero		1


	//   ....[235]....
        /*0fa0*/ 	.word	0x000052d0
        /*0fa4*/ 	.word	0x000000ff
        /*0fa8*/ 	.word	0x00000000
        /*0fac*/ 	.short	0x010a
        /*0fae*/ 	.byte	0x05
	.zero		1


	//   ....[236]....
        /*0fb0*/ 	.word	0x00005360
        /*0fb4*/ 	.word	0x000000ff
        /*0fb8*/ 	.word	0x00000000
        /*0fbc*/ 	.short	0x010a
        /*0fbe*/ 	.byte	0x05
	.zero		1


	//   ....[237]....
        /*0fc0*/ 	.word	0x000053f0
        /*0fc4*/ 	.word	0x000000ff
        /*0fc8*/ 	.word	0x00000000
        /*0fcc*/ 	.short	0x010a
        /*0fce*/ 	.byte	0x05
	.zero		1


	//   ....[238]....
        /*0fd0*/ 	.word	0x00005480
        /*0fd4*/ 	.word	0x000000ff
        /*0fd8*/ 	.word	0x00000000
        /*0fdc*/ 	.short	0x010a
        /*0fde*/ 	.byte	0x05
	.zero		1


	//   ....[239]....
        /*0fe0*/ 	.word	0x00005510
        /*0fe4*/ 	.word	0x000000ff
        /*0fe8*/ 	.word	0x00000000
        /*0fec*/ 	.short	0x010a
        /*0fee*/ 	.byte	0x05
	.zero		1


	//   ....[240]....
        /*0ff0*/ 	.word	0x000055a0
        /*0ff4*/ 	.word	0x000000ff
        /*0ff8*/ 	.word	0x00000000
        /*0ffc*/ 	.short	0x010a
        /*0ffe*/ 	.byte	0x05
	.zero		1


	//   ....[241]....
        /*1000*/ 	.word	0x00005630
        /*1004*/ 	.word	0x000000ff
        /*1008*/ 	.word	0x00000000
        /*100c*/ 	.short	0x010a
        /*100e*/ 	.byte	0x05
	.zero		1


	//   ....[242]....
        /*1010*/ 	.word	0x000056c0
        /*1014*/ 	.word	0x000000ff
        /*1018*/ 	.word	0x00000000
        /*101c*/ 	.short	0x010a
        /*101e*/ 	.byte	0x05
	.zero		1


	//   ....[243]....
        /*1020*/ 	.word	0x00005750
        /*1024*/ 	.word	0x000000ff
        /*1028*/ 	.word	0x00000000
        /*102c*/ 	.short	0x010a
        /*102e*/ 	.byte	0x05
	.zero		1


	//   ....[244]....
        /*1030*/ 	.word	0x000057e0
        /*1034*/ 	.word	0x000000ff
        /*1038*/ 	.word	0x00000000
        /*103c*/ 	.short	0x010a
        /*103e*/ 	.byte	0x05
	.zero		1


	//   ....[245]....
        /*1040*/ 	.word	0x00005870
        /*1044*/ 	.word	0x000000ff
        /*1048*/ 	.word	0x00000000
        /*104c*/ 	.short	0x010a
        /*104e*/ 	.byte	0x05
	.zero		1


	//   ....[246]....
        /*1050*/ 	.word	0x00005900
        /*1054*/ 	.word	0x000000ff
        /*1058*/ 	.word	0x00000000
        /*105c*/ 	.short	0x010a
        /*105e*/ 	.byte	0x05
	.zero		1


	//   ....[247]....
        /*1060*/ 	.word	0x000059a0
        /*1064*/ 	.word	0x00000000
        /*1068*/ 	.word	0x00000000
        /*106c*/ 	.short	0x010a
        /*106e*/ 	.byte	0xff
	.zero		1


	//   ....[248]....
        /*1070*/ 	.word	0x00005ae0
        /*1074*/ 	.word	0x00000002
        /*1078*/ 	.word	0x00000500
        /*107c*/ 	.short	0x010a
        /*107e*/ 	.byte	0xff
	.zero		1


	//   ....[249]....
        /*1080*/ 	.word	0x00005b50
        /*1084*/ 	.word	0x00000002
        /*1088*/ 	.word	0x00000000
        /*108c*/ 	.short	0x0101
        /*108e*/ 	.byte	0xff
	.zero		1


	//   ....[250]....
        /*1090*/ 	.word	0x00005b70
        /*1094*/ 	.word	0x000000ff
        /*1098*/ 	.word	0x000004b0
        /*109c*/ 	.short	0x010a
        /*109e*/ 	.byte	0x04
	.zero		1


	//   ....[251]....
        /*10a0*/ 	.word	0x00005c90
        /*10a4*/ 	.word	0x00000002
        /*10a8*/ 	.word	0x000004a0
        /*10ac*/ 	.short	0x010a
        /*10ae*/ 	.byte	0xff
	.zero		1


	//   ....[252]....
        /*10b0*/ 	.word	0x00005d90
        /*10b4*/ 	.word	0x00000002
        /*10b8*/ 	.word	0x00000000
        /*10bc*/ 	.short	0x0101
        /*10be*/ 	.byte	0xff
	.zero		1


	//   ....[253]....
        /*10c0*/ 	.word	0x00005e20
        /*10c4*/ 	.word	0x000000ff
        /*10c8*/ 	.word	0x000004b0
        /*10cc*/ 	.short	0x0106
        /*10ce*/ 	.byte	0x04
	.zero		1


	//   ....[254]....
        /*10d0*/ 	.word	0x00005e40
        /*10d4*/ 	.word	0x000000ff
        /*10d8*/ 	.word	0x000004b0
        /*10dc*/ 	.short	0x010a
        /*10de*/ 	.byte	0x04
	.zero		1


	//   ....[255]....
        /*10e0*/ 	.word	0x00005ed0
        /*10e4*/ 	.word	0x000000ff
        /*10e8*/ 	.word	0x000004b0
        /*10ec*/ 	.short	0x0106
        /*10ee*/ 	.byte	0x07
	.zero		1


	//   ....[0]....
        /*10f0*/ 	.word	0x00005f10
        /*10f4*/ 	.word	0x00000000
        /*10f8*/ 	.word	0x000004b0
        /*10fc*/ 	.short	0x010a
        /*10fe*/ 	.byte	0xff
	.zero		1


	//   ....[1]....
        /*1100*/ 	.word	0x00006160
        /*1104*/ 	.word	0x000000ff
        /*1108*/ 	.word	0x00000008
        /*110c*/ 	.short	0x010a
        /*110e*/ 	.byte	0x05
	.zero		1


	//   ....[2]....
        /*1110*/ 	.word	0x00006180
        /*1114*/ 	.word	0x000000ff
        /*1118*/ 	.word	0x00000008
        /*111c*/ 	.short	0x010a
        /*111e*/ 	.byte	0x05
	.zero		1


	//   ....[3]....
        /*1120*/ 	.word	0x00006310
        /*1124*/ 	.word	0x000000ff
        /*1128*/ 	.word	0x00000008
        /*112c*/ 	.short	0x010a
        /*112e*/ 	.byte	0x05
	.zero		1


	//   ....[4]....
        /*1130*/ 	.word	0x00006330
        /*1134*/ 	.word	0x000000ff
        /*1138*/ 	.word	0x00000008
        /*113c*/ 	.short	0x010a
        /*113e*/ 	.byte	0x05
	.zero		1


	//   ....[5]....
        /*1140*/ 	.word	0x000063f0
        /*1144*/ 	.word	0x000000ff
        /*1148*/ 	.word	0x00000000
        /*114c*/ 	.short	0x0101
        /*114e*/ 	.byte	0x04
	.zero		1


	//   ....[6]....
        /*1150*/ 	.word	0x000066d0
        /*1154*/ 	.word	0x00000000
        /*1158*/ 	.word	0x000004a0
        /*115c*/ 	.short	0x010a
        /*115e*/ 	.byte	0xff
	.zero		1


	//   ....[7]....
        /*1160*/ 	.word	0x00006790
        /*1164*/ 	.word	0x00000000
        /*1168*/ 	.word	0x00000000
        /*116c*/ 	.short	0x0101
        /*116e*/ 	.byte	0xff
	.zero		1


	//   ....[8]....
        /*1170*/ 	.word	0x00006840
        /*1174*/ 	.word	0x000000ff
        /*1178*/ 	.word	0x00000000
        /*117c*/ 	.short	0x010a
        /*117e*/ 	.byte	0x04
	.zero		1


	//   ....[9]....
        /*1180*/ 	.word	0x00006850
        /*1184*/ 	.word	0x000000ff
        /*1188*/ 	.word	0x000004e0
        /*118c*/ 	.short	0x010a
        /*118e*/ 	.byte	0x13
	.zero		1


	//   ....[10]....
        /*1190*/ 	.word	0x00006910
        /*1194*/ 	.word	0x000000ff
        /*1198*/ 	.word	0x00000000
        /*119c*/ 	.short	0x010a
        /*119e*/ 	.byte	0x06
	.zero		1


	//   ....[11]....
        /*11a0*/ 	.word	0x00006a30
        /*11a4*/ 	.word	0x000000ff
        /*11a8*/ 	.word	0x00000000
        /*11ac*/ 	.short	0x010a
        /*11ae*/ 	.byte	0x04
	.zero		1


	//   ....[12]....
        /*11b0*/ 	.word	0x00006c50
        /*11b4*/ 	.word	0x000000ff
        /*11b8*/ 	.word	0x00000000
        /*11bc*/ 	.short	0x010a
        /*11be*/ 	.byte	0x04
	.zero		1


	//   ....[13]....
        /*11c0*/ 	.word	0x00006ce0
        /*11c4*/ 	.word	0x000000ff
        /*11c8*/ 	.word	0x00000000
        /*11cc*/ 	.short	0x010a
        /*11ce*/ 	.byte	0x05
	.zero		1


	//   ....[14]....
        /*11d0*/ 	.word	0x00006d70
        /*11d4*/ 	.word	0x000000ff
        /*11d8*/ 	.word	0x00000000
        /*11dc*/ 	.short	0x010a
        /*11de*/ 	.byte	0x05
	.zero		1


	//   ....[15]....
        /*11e0*/ 	.word	0x00006e10
        /*11e4*/ 	.word	0x00000000
        /*11e8*/ 	.word	0x00000000
        /*11ec*/ 	.short	0x010a
        /*11ee*/ 	.byte	0xff
	.zero		1


	//   ....[16]....
        /*11f0*/ 	.word	0x00006e50
        /*11f4*/ 	.word	0x00000000
        /*11f8*/ 	.word	0x00000000
        /*11fc*/ 	.short	0x010a
        /*11fe*/ 	.byte	0xff
	.zero		1


	//   ....[17]....
        /*1200*/ 	.word	0x00006ec0
        /*1204*/ 	.word	0x000000ff
        /*1208*/ 	.word	0x00000000
        /*120c*/ 	.short	0x0101
        /*120e*/ 	.byte	0x04
	.zero		1


	//   ....[18]....
        /*1210*/ 	.word	0x00006f00
        /*1214*/ 	.word	0x000000ff
        /*1218*/ 	.word	0x00000520
        /*121c*/ 	.short	0x010a
        /*121e*/ 	.byte	0x0d
	.zero		1


	//   ....[19]....
        /*1220*/ 	.word	0x00006f50
        /*1224*/ 	.word	0x000000ff
        /*1228*/ 	.word	0x00000000
        /*122c*/ 	.short	0x0101
        /*122e*/ 	.byte	0x04
	.zero		1


	//   ....[20]....
        /*1230*/ 	.word	0x000073d0
        /*1234*/ 	.word	0x00000007
        /*1238*/ 	.word	0x000004a0
        /*123c*/ 	.short	0x010a
        /*123e*/ 	.byte	0xff
	.zero		1


	//   ....[21]....
        /*1240*/ 	.word	0x00007540
        /*1244*/ 	.word	0x00000000
        /*1248*/ 	.word	0x00000000
        /*124c*/ 	.short	0x0101
        /*124e*/ 	.byte	0xff
	.zero		1


	//   ....[22]....
        /*1250*/ 	.word	0x000079b0
        /*1254*/ 	.word	0x000000ff
        /*1258*/ 	.word	0x00000498
        /*125c*/ 	.short	0x010a
        /*125e*/ 	.byte	0x11
	.zero		1


	//   ....[23]....
        /*1260*/ 	.word	0x00007b30
        /*1264*/ 	.word	0x000000ff
        /*1268*/ 	.word	0x00000488
        /*126c*/ 	.short	0x010a
        /*126e*/ 	.byte	0x11
	.zero		1


	//   ....[24]....
        /*1270*/ 	.word	0x00007d40
        /*1274*/ 	.word	0x000000ff
        /*1278*/ 	.word	0x00000480
        /*127c*/ 	.short	0x010b
        /*127e*/ 	.byte	0x11
	.zero		1


	//   ....[25]....
        /*1280*/ 	.word	0x00007d50
        /*1284*/ 	.word	0x000000ff
        /*1288*/ 	.word	0x00000000
        /*128c*/ 	.short	0x0101
        /*128e*/ 	.byte	0x1b
	.zero		1


	//   ....[26]....
        /*1290*/ 	.word	0x00007d90
        /*1294*/ 	.word	0x00000000
        /*1298*/ 	.word	0x00000488
        /*129c*/ 	.short	0x010a
        /*129e*/ 	.byte	0xff
	.zero		1


	//   ....[27]....
        /*12a0*/ 	.word	0x00008100
        /*12a4*/ 	.word	0x00000003
        /*12a8*/ 	.word	0x000004a0
        /*12ac*/ 	.short	0x010a
        /*12ae*/ 	.byte	0xff
	.zero		1


	//   ....[28]....
        /*12b0*/ 	.word	0x00008280
        /*12b4*/ 	.word	0x00000000
        /*12b8*/ 	.word	0x00000000
        /*12bc*/ 	.short	0x0101
        /*12be*/ 	.byte	0xff
	.zero		1


	//   ....[29]....
        /*12c0*/ 	.word	0x00008ce0
        /*12c4*/ 	.word	0x000000ff
        /*12c8*/ 	.word	0x00000480
        /*12cc*/ 	.short	0x010a
        /*12ce*/ 	.byte	0x2c
	.zero		1


	//   ....[30]....
        /*12d0*/ 	.word	0x00008cf0
        /*12d4*/ 	.word	0x00000052
        /*12d8*/ 	.word	0x000004c0
        /*12dc*/ 	.short	0x010a
        /*12de*/ 	.byte	0xff
	.zero		1


	//   ....[31]....
        /*12e0*/ 	.word	0x00008e40
        /*12e4*/ 	.word	0x000000ff
        /*12e8*/ 	.word	0x00000480
        /*12ec*/ 	.short	0x010a
        /*12ee*/ 	.byte	0x2c
	.zero		1


	//   ....[32]....
        /*12f0*/ 	.word	0x00008f30
        /*12f4*/ 	.word	0x000000ff
        /*12f8*/ 	.word	0x00000000
        /*12fc*/ 	.short	0x0101
        /*12fe*/ 	.byte	0x04
	.zero		1


	//   ....[33]....
        /*1300*/ 	.word	0x00008f90
        /*1304*/ 	.word	0x00000052
        /*1308*/ 	.word	0x000004c0
        /*130c*/ 	.short	0x010a
        /*130e*/ 	.byte	0xff
	.zero		1


	//   ....[34]....
        /*1310*/ 	.word	0x00009370
        /*1314*/ 	.word	0x00000052
        /*1318*/ 	.word	0x00000000
        /*131c*/ 	.short	0x0101
        /*131e*/ 	.byte	0xff
	.zero		1


	//   ....[35]....
        /*1320*/ 	.word	0x00009bc0
        /*1324*/ 	.word	0x00000000
        /*1328*/ 	.word	0x00000510
        /*132c*/ 	.short	0x010a
        /*132e*/ 	.byte	0xff
	.zero		1


	//   ....[36]....
        /*1330*/ 	.word	0x00009c20
        /*1334*/ 	.word	0x00000000
        /*1338*/ 	.word	0x00000240
        /*133c*/ 	.short	0x010a
        /*133e*/ 	.byte	0xff
	.zero		1


	//   ....[37]....
        /*1340*/ 	.word	0x00009c80
        /*1344*/ 	.word	0x00000000
        /*1348*/ 	.word	0x00000240
        /*134c*/ 	.short	0x010a
        /*134e*/ 	.byte	0xff
	.zero		1


	//   ....[38]....
        /*1350*/ 	.word	0x00009cd0
        /*1354*/ 	.word	0x00000003
        /*1358*/ 	.word	0x000004a0
        /*135c*/ 	.short	0x010a
        /*135e*/ 	.byte	0xff
	.zero		1


	//   ....[39]....
        /*1360*/ 	.word	0x00009d30
        /*1364*/ 	.word	0x00000000
        /*1368*/ 	.word	0x00000000
        /*136c*/ 	.short	0x010a
        /*136e*/ 	.byte	0xff
	.zero		1


	//   ....[40]....
        /*1370*/ 	.word	0x00009d90
        /*1374*/ 	.word	0x00000000
        /*1378*/ 	.word	0x00000000
        /*137c*/ 	.short	0x010a
        /*137e*/ 	.byte	0xff
	.zero		1


	//   ....[41]....
        /*1380*/ 	.word	0x00009df0
        /*1384*/ 	.word	0x00000000
        /*1388*/ 	.word	0x00000000
        /*138c*/ 	.short	0x010a
        /*138e*/ 	.byte	0xff
	.zero		1


	//   ....[42]....
        /*1390*/ 	.word	0x00009e50
        /*1394*/ 	.word	0x00000000
        /*1398*/ 	.word	0x00000000
        /*139c*/ 	.short	0x010a
        /*139e*/ 	.byte	0xff
	.zero		1


	//   ....[43]....
        /*13a0*/ 	.word	0x00009eb0
        /*13a4*/ 	.word	0x00000000
        /*13a8*/ 	.word	0x00000000
        /*13ac*/ 	.short	0x010a
        /*13ae*/ 	.byte	0xff
	.zero		1


	//   ....[44]....
        /*13b0*/ 	.word	0x00009f10
        /*13b4*/ 	.word	0x00000000
        /*13b8*/ 	.word	0x00000000
        /*13bc*/ 	.short	0x010a
        /*13be*/ 	.byte	0xff
	.zero		1


	//   ....[45]....
        /*13c0*/ 	.word	0x00009f70
        /*13c4*/ 	.word	0x00000000
        /*13c8*/ 	.word	0x00000000
        /*13cc*/ 	.short	0x010a
        /*13ce*/ 	.byte	0xff
	.zero		1


	//   ....[46]....
        /*13d0*/ 	.word	0x00009fd0
        /*13d4*/ 	.word	0x00000000
        /*13d8*/ 	.word	0x00000000
        /*13dc*/ 	.short	0x010a
        /*13de*/ 	.byte	0xff
	.zero		1


	//   ....[47]....
        /*13e0*/ 	.word	0x0000a030
        /*13e4*/ 	.word	0x00000000
        /*13e8*/ 	.word	0x00000000
        /*13ec*/ 	.short	0x010a
        /*13ee*/ 	.byte	0xff
	.zero		1


	//   ....[48]....
        /*13f0*/ 	.word	0x0000a090
        /*13f4*/ 	.word	0x00000000
        /*13f8*/ 	.word	0x00000000
        /*13fc*/ 	.short	0x010a
        /*13fe*/ 	.byte	0xff
	.zero		1


	//   ....[49]....
        /*1400*/ 	.word	0x0000a0f0
        /*1404*/ 	.word	0x00000000
        /*1408*/ 	.word	0x00000000
        /*140c*/ 	.short	0x010a
        /*140e*/ 	.byte	0xff
	.zero		1


	//   ....[50]....
        /*1410*/ 	.word	0x0000a150
        /*1414*/ 	.word	0x00000000
        /*1418*/ 	.word	0x00000000
        /*141c*/ 	.short	0x010a
        /*141e*/ 	.byte	0xff
	.zero		1


	//   ....[51]....
        /*1420*/ 	.word	0x0000a1b0
        /*1424*/ 	.word	0x00000000
        /*1428*/ 	.word	0x00000000
        /*142c*/ 	.short	0x010a
        /*142e*/ 	.byte	0xff
	.zero		1


	//   ....[52]....
        /*1430*/ 	.word	0x0000a210
        /*1434*/ 	.word	0x00000000
        /*1438*/ 	.word	0x00000000
        /*143c*/ 	.short	0x010a
        /*143e*/ 	.byte	0xff
	.zero		1


	//   ....[53]....
        /*1440*/ 	.word	0x0000a270
        /*1444*/ 	.word	0x00000000
        /*1448*/ 	.word	0x00000000
        /*144c*/ 	.short	0x010a
        /*144e*/ 	.byte	0xff
	.zero		1


	//   ....[54]....
        /*1450*/ 	.word	0x0000a2d0
        /*1454*/ 	.word	0x00000000
        /*1458*/ 	.word	0x00000000
        /*145c*/ 	.short	0x010a
        /*145e*/ 	.byte	0xff
	.zero		1


	//   ....[55]....
        /*1460*/ 	.word	0x0000a330
        /*1464*/ 	.word	0x00000000
        /*1468*/ 	.word	0x00000000
        /*146c*/ 	.short	0x010a
        /*146e*/ 	.byte	0xff
	.zero		1


	//   ....[56]....
        /*1470*/ 	.word	0x0000a390
        /*1474*/ 	.word	0x00000000
        /*1478*/ 	.word	0x00000000
        /*147c*/ 	.short	0x010a
        /*147e*/ 	.byte	0xff
	.zero		1


	//   ....[57]....
        /*1480*/ 	.word	0x0000a3f0
        /*1484*/ 	.word	0x00000000
        /*1488*/ 	.word	0x00000000
        /*148c*/ 	.short	0x010a
        /*148e*/ 	.byte	0xff
	.zero		1


	//   ....[58]....
        /*1490*/ 	.word	0x0000a450
        /*1494*/ 	.word	0x00000000
        /*1498*/ 	.word	0x00000000
        /*149c*/ 	.short	0x010a
        /*149e*/ 	.byte	0xff
	.zero		1


	//   ....[59]....
        /*14a0*/ 	.word	0x0000a4b0
        /*14a4*/ 	.word	0x00000000
        /*14a8*/ 	.word	0x00000000
        /*14ac*/ 	.short	0x010a
        /*14ae*/ 	.byte	0xff
	.zero		1


	//   ....[60]....
        /*14b0*/ 	.word	0x0000a510
        /*14b4*/ 	.word	0x00000000
        /*14b8*/ 	.word	0x00000000
        /*14bc*/ 	.short	0x010a
        /*14be*/ 	.byte	0xff
	.zero		1


	//   ....[61]....
        /*14c0*/ 	.word	0x0000a570
        /*14c4*/ 	.word	0x00000000
        /*14c8*/ 	.word	0x00000000
        /*14cc*/ 	.short	0x010a
        /*14ce*/ 	.byte	0xff
	.zero		1


	//   ....[62]....
        /*14d0*/ 	.word	0x0000a5d0
        /*14d4*/ 	.word	0x00000000
        /*14d8*/ 	.word	0x00000000
        /*14dc*/ 	.short	0x010a
        /*14de*/ 	.byte	0xff
	.zero		1


	//   ....[63]....
        /*14e0*/ 	.word	0x0000a630
        /*14e4*/ 	.word	0x00000000
        /*14e8*/ 	.word	0x00000000
        /*14ec*/ 	.short	0x010a
        /*14ee*/ 	.byte	0xff
	.zero		1


	//   ....[64]....
        /*14f0*/ 	.word	0x0000a690
        /*14f4*/ 	.word	0x00000000
        /*14f8*/ 	.word	0x00000000
        /*14fc*/ 	.short	0x010a
        /*14fe*/ 	.byte	0xff
	.zero		1


	//   ....[65]....
        /*1500*/ 	.word	0x0000a6f0
        /*1504*/ 	.word	0x00000000
        /*1508*/ 	.word	0x00000000
        /*150c*/ 	.short	0x010a
        /*150e*/ 	.byte	0xff
	.zero		1


	//   ....[66]....
        /*1510*/ 	.word	0x0000a750
        /*1514*/ 	.word	0x00000000
        /*1518*/ 	.word	0x00000000
        /*151c*/ 	.short	0x010a
        /*151e*/ 	.byte	0xff
	.zero		1


	//   ....[67]....
        /*1520*/ 	.word	0x0000a7b0
        /*1524*/ 	.word	0x00000000
        /*1528*/ 	.word	0x00000000
        /*152c*/ 	.short	0x010a
        /*152e*/ 	.byte	0xff
	.zero		1


	//   ....[68]....
        /*1530*/ 	.word	0x0000a810
        /*1534*/ 	.word	0x00000000
        /*1538*/ 	.word	0x00000000
        /*153c*/ 	.short	0x010a
        /*153e*/ 	.byte	0xff
	.zero		1


	//   ....[69]....
        /*1540*/ 	.word	0x0000a870
        /*1544*/ 	.word	0x00000000
        /*1548*/ 	.word	0x00000000
        /*154c*/ 	.short	0x010a
        /*154e*/ 	.byte	0xff
	.zero		1


	//   ....[70]....
        /*1550*/ 	.word	0x0000a8d0
        /*1554*/ 	.word	0x00000000
        /*1558*/ 	.word	0x00000000
        /*155c*/ 	.short	0x010a
        /*155e*/ 	.byte	0xff
	.zero		1


	//   ....[71]....
        /*1560*/ 	.word	0x0000a930
        /*1564*/ 	.word	0x00000000
        /*1568*/ 	.word	0x00000000
        /*156c*/ 	.short	0x010a
        /*156e*/ 	.byte	0xff
	.zero		1


	//   ....[72]....
        /*1570*/ 	.word	0x0000a990
        /*1574*/ 	.word	0x00000000
        /*1578*/ 	.word	0x00000000
        /*157c*/ 	.short	0x010a
        /*157e*/ 	.byte	0xff
	.zero		1


	//   ....[73]....
        /*1580*/ 	.word	0x0000a9f0
        /*1584*/ 	.word	0x00000000
        /*1588*/ 	.word	0x00000000
        /*158c*/ 	.short	0x010a
        /*158e*/ 	.byte	0xff
	.zero		1


	//   ....[74]....
        /*1590*/ 	.word	0x0000aa50
        /*1594*/ 	.word	0x00000000
        /*1598*/ 	.word	0x00000000
        /*159c*/ 	.short	0x010a
        /*159e*/ 	.byte	0xff
	.zero		1


	//   ....[75]....
        /*15a0*/ 	.word	0x0000aab0
        /*15a4*/ 	.word	0x00000000
        /*15a8*/ 	.word	0x00000000
        /*15ac*/ 	.short	0x010a
        /*15ae*/ 	.byte	0xff
	.zero		1


	//   ....[76]....
        /*15b0*/ 	.word	0x0000ab10
        /*15b4*/ 	.word	0x00000000
        /*15b8*/ 	.word	0x00000000
        /*15bc*/ 	.short	0x010a
        /*15be*/ 	.byte	0xff
	.zero		1


	//   ....[77]....
        /*15c0*/ 	.word	0x0000ab70
        /*15c4*/ 	.word	0x00000000
        /*15c8*/ 	.word	0x00000000
        /*15cc*/ 	.short	0x010a
        /*15ce*/ 	.byte	0xff
	.zero		1


	//   ....[78]....
        /*15d0*/ 	.word	0x0000abd0
        /*15d4*/ 	.word	0x00000000
        /*15d8*/ 	.word	0x00000000
        /*15dc*/ 	.short	0x010a
        /*15de*/ 	.byte	0xff
	.zero		1


	//   ....[79]....
        /*15e0*/ 	.word	0x0000ac30
        /*15e4*/ 	.word	0x00000000
        /*15e8*/ 	.word	0x00000000
        /*15ec*/ 	.short	0x010a
        /*15ee*/ 	.byte	0xff
	.zero		1


	//   ....[80]....
        /*15f0*/ 	.word	0x0000ac90
        /*15f4*/ 	.word	0x00000000
        /*15f8*/ 	.word	0x00000000
        /*15fc*/ 	.short	0x010a
        /*15fe*/ 	.byte	0xff
	.zero		1


	//   ....[81]....
        /*1600*/ 	.word	0x0000acf0
        /*1604*/ 	.word	0x00000000
        /*1608*/ 	.word	0x00000000
        /*160c*/ 	.short	0x010a
        /*160e*/ 	.byte	0xff
	.zero		1


	//   ....[82]....
        /*1610*/ 	.word	0x0000ad50
        /*1614*/ 	.word	0x00000000
        /*1618*/ 	.word	0x00000000
        /*161c*/ 	.short	0x010a
        /*161e*/ 	.byte	0xff
	.zero		1


	//   ....[83]....
        /*1620*/ 	.word	0x0000adb0
        /*1624*/ 	.word	0x00000000
        /*1628*/ 	.word	0x00000000
        /*162c*/ 	.short	0x010a
        /*162e*/ 	.byte	0xff
	.zero		1


	//   ....[84]....
        /*1630*/ 	.word	0x0000ae10
        /*1634*/ 	.word	0x00000000
        /*1638*/ 	.word	0x00000000
        /*163c*/ 	.short	0x010a
        /*163e*/ 	.byte	0xff
	.zero		1


	//   ....[85]....
        /*1640*/ 	.word	0x0000ae70
        /*1644*/ 	.word	0x00000000
        /*1648*/ 	.word	0x00000000
        /*164c*/ 	.short	0x010a
        /*164e*/ 	.byte	0xff
	.zero		1


	//   ....[86]....
        /*1650*/ 	.word	0x0000aed0
        /*1654*/ 	.word	0x00000000
        /*1658*/ 	.word	0x00000000
        /*165c*/ 	.short	0x010a
        /*165e*/ 	.byte	0xff
	.zero		1


	//   ....[87]....
        /*1660*/ 	.word	0x0000af30
        /*1664*/ 	.word	0x00000000
        /*1668*/ 	.word	0x00000000
        /*166c*/ 	.short	0x010a
        /*166e*/ 	.byte	0xff
	.zero		1


	//   ....[88]....
        /*1670*/ 	.word	0x0000af90
        /*1674*/ 	.word	0x00000000
        /*1678*/ 	.word	0x00000000
        /*167c*/ 	.short	0x010a
        /*167e*/ 	.byte	0xff
	.zero		1


	//   ....[89]....
        /*1680*/ 	.word	0x0000aff0
        /*1684*/ 	.word	0x00000000
        /*1688*/ 	.word	0x00000000
        /*168c*/ 	.short	0x010a
        /*168e*/ 	.byte	0xff
	.zero		1


	//   ....[90]....
        /*1690*/ 	.word	0x0000b050
        /*1694*/ 	.word	0x00000000
        /*1698*/ 	.word	0x00000000
        /*169c*/ 	.short	0x010a
        /*169e*/ 	.byte	0xff
	.zero		1


	//   ....[91]....
        /*16a0*/ 	.word	0x0000b0b0
        /*16a4*/ 	.word	0x00000000
        /*16a8*/ 	.word	0x00000000
        /*16ac*/ 	.short	0x010a
        /*16ae*/ 	.byte	0xff
	.zero		1


	//   ....[92]....
        /*16b0*/ 	.word	0x0000b110
        /*16b4*/ 	.word	0x00000000
        /*16b8*/ 	.word	0x00000000
        /*16bc*/ 	.short	0x010a
        /*16be*/ 	.byte	0xff
	.zero		1


	//   ....[93]....
        /*16c0*/ 	.word	0x0000b170
        /*16c4*/ 	.word	0x00000000
        /*16c8*/ 	.word	0x00000000
        /*16cc*/ 	.short	0x010a
        /*16ce*/ 	.byte	0xff
	.zero		1


	//   ....[94]....
        /*16d0*/ 	.word	0x0000b1d0
        /*16d4*/ 	.word	0x00000000
        /*16d8*/ 	.word	0x00000000
        /*16dc*/ 	.short	0x010a
        /*16de*/ 	.byte	0xff
	.zero		1


	//   ....[95]....
        /*16e0*/ 	.word	0x0000b230
        /*16e4*/ 	.word	0x00000000
        /*16e8*/ 	.word	0x00000000
        /*16ec*/ 	.short	0x010a
        /*16ee*/ 	.byte	0xff
	.zero		1


	//   ....[96]....
        /*16f0*/ 	.word	0x0000b290
        /*16f4*/ 	.word	0x00000000
        /*16f8*/ 	.word	0x00000000
        /*16fc*/ 	.short	0x010a
        /*16fe*/ 	.byte	0xff
	.zero		1


	//   ....[97]....
        /*1700*/ 	.word	0x0000b2f0
        /*1704*/ 	.word	0x00000000
        /*1708*/ 	.word	0x00000000
        /*170c*/ 	.short	0x010a
        /*170e*/ 	.byte	0xff
	.zero		1


	//   ....[98]....
        /*1710*/ 	.word	0x0000b350
        /*1714*/ 	.word	0x00000000
        /*1718*/ 	.word	0x00000000
        /*171c*/ 	.short	0x010a
        /*171e*/ 	.byte	0xff
	.zero		1


	//   ....[99]....
        /*1720*/ 	.word	0x0000b3b0
        /*1724*/ 	.word	0x00000000
        /*1728*/ 	.word	0x00000000
        /*172c*/ 	.short	0x010a
        /*172e*/ 	.byte	0xff
	.zero		1


	//   ....[100]....
        /*1730*/ 	.word	0x0000b410
        /*1734*/ 	.word	0x00000000
        /*1738*/ 	.word	0x00000000
        /*173c*/ 	.short	0x010a
        /*173e*/ 	.byte	0xff
	.zero		1


	//   ....[101]....
        /*1740*/ 	.word	0x0000b470
        /*1744*/ 	.word	0x00000000
        /*1748*/ 	.word	0x00000000
        /*174c*/ 	.short	0x010a
        /*174e*/ 	.byte	0xff
	.zero		1


	//   ....[102]....
        /*1750*/ 	.word	0x0000b4d0
        /*1754*/ 	.word	0x00000000
        /*1758*/ 	.word	0x00000000
        /*175c*/ 	.short	0x010a
        /*175e*/ 	.byte	0xff
	.zero		1


	//   ....[103]....
        /*1760*/ 	.word	0x0000b530
        /*1764*/ 	.word	0x00000000
        /*1768*/ 	.word	0x00000000
        /*176c*/ 	.short	0x010a
        /*176e*/ 	.byte	0xff
	.zero		1


	//   ....[104]....
        /*1770*/ 	.word	0x0000b590
        /*1774*/ 	.word	0x00000000
        /*1778*/ 	.word	0x00000000
        /*177c*/ 	.short	0x010a
        /*177e*/ 	.byte	0xff
	.zero		1


	//   ....[105]....
        /*1780*/ 	.word	0x0000b5f0
        /*1784*/ 	.word	0x00000000
        /*1788*/ 	.word	0x00000000
        /*178c*/ 	.short	0x010a
        /*178e*/ 	.byte	0xff
	.zero		1


	//   ....[106]....
        /*1790*/ 	.word	0x0000b650
        /*1794*/ 	.word	0x00000000
        /*1798*/ 	.word	0x00000000
        /*179c*/ 	.short	0x010a
        /*179e*/ 	.byte	0xff
	.zero		1


	//   ....[107]....
        /*17a0*/ 	.word	0x0000b6b0
        /*17a4*/ 	.word	0x00000000
        /*17a8*/ 	.word	0x00000000
        /*17ac*/ 	.short	0x010a
        /*17ae*/ 	.byte	0xff
	.zero		1


	//   ....[108]....
        /*17b0*/ 	.word	0x0000b710
        /*17b4*/ 	.word	0x00000000
        /*17b8*/ 	.word	0x00000000
        /*17bc*/ 	.short	0x010a
        /*17be*/ 	.byte	0xff
	.zero		1


	//   ....[109]....
        /*17c0*/ 	.word	0x0000b770
        /*17c4*/ 	.word	0x00000000
        /*17c8*/ 	.word	0x00000000
        /*17cc*/ 	.short	0x010a
        /*17ce*/ 	.byte	0xff
	.zero		1


	//   ....[110]....
        /*17d0*/ 	.word	0x0000b7c0
        /*17d4*/ 	.word	0x00000002
        /*17d8*/ 	.word	0x00000500
        /*17dc*/ 	.short	0x010a
        /*17de*/ 	.byte	0xff
	.zero		1


	//   ....[111]....
        /*17e0*/ 	.word	0x0000b820
        /*17e4*/ 	.word	0x00000002
        /*17e8*/ 	.word	0x000004b0
        /*17ec*/ 	.short	0x010a
        /*17ee*/ 	.byte	0xff
	.zero		1


	//   ....[112]....
        /*17f0*/ 	.word	0x0000b870
        /*17f4*/ 	.word	0x00000002
        /*17f8*/ 	.word	0x000004a0
        /*17fc*/ 	.short	0x010a
        /*17fe*/ 	.byte	0xff
	.zero		1


	//   ....[113]....
        /*1800*/ 	.word	0x0000b8d0
        /*1804*/ 	.word	0x00000000
        /*1808*/ 	.word	0x000004b0
        /*180c*/ 	.short	0x010a
        /*180e*/ 	.byte	0xff
	.zero		1


	//   ....[114]....
        /*1810*/ 	.word	0x0000b930
        /*1814*/ 	.word	0x00000005
        /*1818*/ 	.word	0x00000008
        /*181c*/ 	.short	0x010a
        /*181e*/ 	.byte	0xff
	.zero		1


	//   ....[115]....
        /*1820*/ 	.word	0x0000ba20
        /*1824*/ 	.word	0x00000000
        /*1828*/ 	.word	0x00000008
        /*182c*/ 	.short	0x010a
        /*182e*/ 	.byte	0xff
	.zero		1


	//   ....[116]....
        /*1830*/ 	.word	0x0000ba70
        /*1834*/ 	.word	0x00000000
        /*1838*/ 	.word	0x000004a0
        /*183c*/ 	.short	0x010a
        /*183e*/ 	.byte	0xff
	.zero		1


	//   ....[117]....
        /*1840*/ 	.word	0x0000bad0
        /*1844*/ 	.word	0x00000000
        /*1848*/ 	.word	0x000004e0
        /*184c*/ 	.short	0x010a
        /*184e*/ 	.byte	0xff
	.zero		1


	//   ....[118]....
        /*1850*/ 	.word	0x0000bb30
        /*1854*/ 	.word	0x00000000
        /*1858*/ 	.word	0x00000000
        /*185c*/ 	.short	0x010a
        /*185e*/ 	.byte	0xff
	.zero		1


	//   ....[119]....
        /*1860*/ 	.word	0x0000bb90
        /*1864*/ 	.word	0x00000000
        /*1868*/ 	.word	0x00000000
        /*186c*/ 	.short	0x010a
        /*186e*/ 	.byte	0xff
	.zero		1


	//   ....[120]....
        /*1870*/ 	.word	0x0000bbf0
        /*1874*/ 	.word	0x00000000
        /*1878*/ 	.word	0x00000000
        /*187c*/ 	.short	0x010a
        /*187e*/ 	.byte	0xff
	.zero		1


	//   ....[121]....
        /*1880*/ 	.word	0x0000bc50
        /*1884*/ 	.word	0x00000000
        /*1888*/ 	.word	0x00000000
        /*188c*/ 	.short	0x010a
        /*188e*/ 	.byte	0xff
	.zero		1


	//   ....[122]....
        /*1890*/ 	.word	0x0000bcb0
        /*1894*/ 	.word	0x00000000
        /*1898*/ 	.word	0x00000520
        /*189c*/ 	.short	0x010a
        /*189e*/ 	.byte	0xff
	.zero		1


	//   ....[123]....
        /*18a0*/ 	.word	0x0000bd00
        /*18a4*/ 	.word	0x00000007
        /*18a8*/ 	.word	0x000004a0
        /*18ac*/ 	.short	0x010a
        /*18ae*/ 	.byte	0xff
	.zero		1


	//   ....[124]....
        /*18b0*/ 	.word	0x0000bd60
        /*18b4*/ 	.word	0x00000000
        /*18b8*/ 	.word	0x00000498
        /*18bc*/ 	.short	0x010a
        /*18be*/ 	.byte	0xff
	.zero		1


	//   ....[125]....
        /*18c0*/ 	.word	0x0000bdc0
        /*18c4*/ 	.word	0x00000000
        /*18c8*/ 	.word	0x00000488
        /*18cc*/ 	.short	0x010a
        /*18ce*/ 	.byte	0xff
	.zero		1


	//   ....[126]....
        /*18d0*/ 	.word	0x0000be10
        /*18d4*/ 	.word	0x00000003
        /*18d8*/ 	.word	0x000004a0
        /*18dc*/ 	.short	0x010a
        /*18de*/ 	.byte	0xff
	.zero		1


	//   ....[127]....
        /*18e0*/ 	.word	0x0000be70
        /*18e4*/ 	.word	0x00000000
        /*18e8*/ 	.word	0x00000480
        /*18ec*/ 	.short	0x010a
        /*18ee*/ 	.byte	0xff
	.zero		1


	//   ....[128]....
        /*18f0*/ 	.word	0x0000bec0
        /*18f4*/ 	.word	0x00000052
        /*18f8*/ 	.word	0x000004c0
        /*18fc*/ 	.short	0x010a
        /*18fe*/ 	.byte	0xff
	.zero		1


	//----- nvinfo : EIATTR_NUM_MBARRIERS
	.align		4
.L_47:
        /*1900*/ 	.byte	0x03, 0x38
        /*1902*/ 	.short	0x00a5


	//----- nvinfo : EIATTR_EXIT_INSTR_OFFSETS
	.align		4
        /*1904*/ 	.byte	0x04, 0x1c
        /*1906*/ 	.short	(.L_49 - .L_48)


	//   ....[0]....
.L_48:
        /*1908*/ 	.word	0x000059d0


	//   ....[1]....
        /*190c*/ 	.word	0x00005ee0


	//   ....[2]....
        /*1910*/ 	.word	0x00005f40


	//   ....[3]....
        /*1914*/ 	.word	0x00007180


	//   ....[4]....
        /*1918*/ 	.word	0x00007dc0


	//   ....[5]....
        /*191c*/ 	.word	0x00007e00


	//   ....[6]....
        /*1920*/ 	.word	0x00009bb0


	//----- nvinfo : EIATTR_MAX_THREADS
	.align		4
.L_49:
        /*1924*/ 	.byte	0x04, 0x05
        /*1926*/ 	.short	(.L_51 - .L_50)
.L_50:
        /*1928*/ 	.word	0x00000100
        /*192c*/ 	.word	0x00000001
        /*1930*/ 	.word	0x00000001


	//----- nvinfo : EIATTR_CRS_STACK_SIZE
	.align		4
.L_51:
        /*1934*/ 	.byte	0x04, 0x1e
        /*1936*/ 	.short	(.L_53 - .L_52)
.L_52:
        /*1938*/ 	.word	0x00000000


	//----- nvinfo : EIATTR_CBANK_PARAM_SIZE
	.align		4
.L_53:
        /*193c*/ 	.byte	0x03, 0x19
        /*193e*/ 	.short	0x0800


	//----- nvinfo : EIATTR_PARAM_CBANK
	.align		4
        /*1940*/ 	.byte	0x04, 0x0a
        /*1942*/ 	.short	(.L_55 - .L_54)
	.align		4
.L_54:
        /*1944*/ 	.word	index@(.nv.constant0._ZN7cutlass13device_kernelINS_4gemm6kernel13GemmUniversalIN4cute5tupleIJiiiiEEENS1_10collective13CollectiveMmaINS1_35MainloopSm100TmaUmmaWarpSpecializedILi72ELi2ELi4ENS5_IJNS4_1CILi2EEESB_NSA_ILi1EEEEEEEENS5_IJNSA_ILi128EEENSA_ILi64EEENSA_ILi32EEEEEENS_12float_e5m2_tENS5_IJlSC_lEEESJ_SK_NS4_8TiledMMAINS4_8MMA_AtomIJNS4_10MMA_TraitsINS4_25SM100_MMA_F8F6F4_2x1SM_SSEJSJ_SJ_fSF_SG_NS4_17integral_constantINS4_4UMMA5MajorELSR_0EEESS_NSP_INSQ_7ScaleInELST_0EEESU_EEEEEENS4_6LayoutINS5_IJSC_SC_SC_EEENS5_IJNSA_ILi0EEESZ_SZ_EEEEENS5_IJNS4_10UnderscoreES12_S12_EEEEENS4_28SM100_TMA_2SM_LOAD_MULTICASTENS4_14ComposedLayoutINS4_7SwizzleILi1ELi4ELi3EEENS4_18smem_ptr_flag_bitsILi8EEENSX_INS5_IJNSA_ILi8EEESH_EEENS5_IJSH_SC_EEEEEEEvNS4_8identityENS4_18SM100_TMA_2SM_LOADES1F_vS1G_EENS_8epilogue10collective18CollectiveEpilogueINS1J_23Sm100TmaWarpSpecializedILi1ELi1ELi32ELb0ELb0EEEJNS5_IJSG_SG_SH_EEENS5_IJNSX_ISG_SC_EES1P_EEESJ_SK_SJ_SK_NS1J_6fusion15FusionCallbacksIS1N_NS1R_17LinearCombinationISJ_fSJ_fLNS_15FloatRoundStyleE2EEES1O_S1Q_JEEENS4_5SM1004TMEM4LOAD26SM100_TMEM_LOAD_32dp32b32xENS4_13SM90_TMA_LOADENS16_INS17_ILi2ELi4ELi3EEES1A_NSX_INS5_IJS1B_SG_EEENS5_IJSG_SC_EEEEEEENS4_39AutoVectorizingCopyWithAssumedAlignmentILi128EEENS4_14SM90_TMA_STOREES26_S28_S28_EEEvvEEEEvNT_6ParamsE)
        /*1948*/ 	.short	0x0380
        /*194a*/ 	.short	0x0800


	//----- nvinfo : EIATTR_SW_WAR
	.align		4
.L_55:
        /*194c*/ 	.byte	0x04, 0x36
        /*194e*/ 	.short	(.L_57 - .L_56)
.L_56:
        /*1950*/ 	.word	0x00000008
.L_57:


//--------------------- .nv.callgraph             --------------------------
	.section	.nv.callgraph,"",@"SHT_CUDA_CALLGRAPH"
	.align	4
	.sectionentsize	8
	.align		4
        /*0000*/ 	.word	0x00000000
	.align		4
        /*0004*/ 	.word	0xffffffff
	.align		4
        /*0008*/ 	.word	index@(_ZN7cutlass13device_kernelINS_4gemm6kernel13GemmUniversalIN4cute5tupleIJiiiiEEENS1_10collective13CollectiveMmaINS1_35MainloopSm100TmaUmmaWarpSpecializedILi72ELi2ELi4ENS5_IJNS4_1CILi2EEESB_NSA_ILi1EEEEEEEENS5_IJNSA_ILi128EEENSA_ILi64EEENSA_ILi32EEEEEENS_12float_e5m2_tENS5_IJlSC_lEEESJ_SK_NS4_8TiledMMAINS4_8MMA_AtomIJNS4_10MMA_TraitsINS4_25SM100_MMA_F8F6F4_2x1SM_SSEJSJ_SJ_fSF_SG_NS4_17integral_constantINS4_4UMMA5MajorELSR_0EEESS_NSP_INSQ_7ScaleInELST_0EEESU_EEEEEENS4_6LayoutINS5_IJSC_SC_SC_EEENS5_IJNSA_ILi0EEESZ_SZ_EEEEENS5_IJNS4_10UnderscoreES12_S12_EEEEENS4_28SM100_TMA_2SM_LOAD_MULTICASTENS4_14ComposedLayoutINS4_7SwizzleILi1ELi4ELi3EEENS4_18smem_ptr_flag_bitsILi8EEENSX_INS5_IJNSA_ILi8EEESH_EEENS5_IJSH_SC_EEEEEEEvNS4_8identityENS4_18SM100_TMA_2SM_LOADES1F_vS1G_EENS_8epilogue10collective18CollectiveEpilogueINS1J_23Sm100TmaWarpSpecializedILi1ELi1ELi32ELb0ELb0EEEJNS5_IJSG_SG_SH_EEENS5_IJNSX_ISG_SC_EES1P_EEESJ_SK_SJ_SK_NS1J_6fusion15FusionCallbacksIS1N_NS1R_17LinearCombinationISJ_fSJ_fLNS_15FloatRoundStyleE2EEES1O_S1Q_JEEENS4_5SM1004TMEM4LOAD26SM100_TMEM_LOAD_32dp32b32xENS4_13SM90_TMA_LOADENS16_INS17_ILi2ELi4ELi3EEES1A_NSX_INS5_IJS1B_SG_EEENS5_IJSG_SC_EEEEEEENS4_39AutoVectorizingCopyWithAssumedAlignmentILi128EEENS4_14SM90_TMA_STOREES26_S28_S28_EEEvvEEEEvNT_6ParamsE)
	.align		4
        /*000c*/ 	.word	index@(__assertfail)
	.align		4
        /*0010*/ 	.word	0x00000000
	.align		4
        /*0014*/ 	.word	0xfffffffe
	.align		4
        /*0018*/ 	.word	0x00000000
	.align		4
        /*001c*/ 	.word	0xfffffffd
	.align		4
        /*0020*/ 	.word	0x00000000
	.align		4
        /*0024*/ 	.word	0xfffffffc


//--------------------- .nv.constant4             --------------------------
	.section	.nv.constant4,"a",@progbits
	.align	8
	.align		8
.nv.constant4:
        /*0000*/ 	.dword	__assertfail
	.align		8
        /*0008*/ 	.dword	__unnamed_1
	.align		8
        /*0010*/ 	.dword	__unnamed_2
	.align		8
        /*0018*/ 	.dword	_ZN40_INTERNAL_9ab98ab2_4_k_cu_c9b49885_253434cuda3std3__45__cpo5beginE
	.align		8
        /*0020*/ 	.dword	_ZN40_INTERNAL_9ab98ab2_4_k_cu_c9b49885_253434cuda3std3__45__cpo3endE
	.align		8
        /*0028*/ 	.dword	_ZN40_INTERNAL_9ab98ab2_4_k_cu_c9b49885_253434cuda3std3__45__cpo6cbeginE
	.align		8
        /*0030*/ 	.dword	_ZN40_INTERNAL_9ab98ab2_4_k_cu_c9b49885_253434cuda3std3__45__cpo4cendE
	.align		8
        /*0038*/ 	.dword	_ZN40_INTERNAL_9ab98ab2_4_k_cu_c9b49885_253434cuda3std3__442_GLOBAL__N__9ab98ab2_4_k_cu_c9b49885_253436ignoreE
	.align		8
        /*0040*/ 	.dword	_ZN40_INTERNAL_9ab98ab2_4_k_cu_c9b49885_253434cuda3std3__419piecewise_constructE
	.align		8
        /*0048*/ 	.dword	_ZN40_INTERNAL_9ab98ab2_4_k_cu_c9b49885_253434cuda3std3__48in_placeE
	.align		8
        /*0050*/ 	.dword	_ZN40_INTERNAL_9ab98ab2_4_k_cu_c9b49885_253434cuda3std6ranges3__45__cpo4swapE
	.align		8
        /*0058*/ 	.dword	_ZN40_INTERNAL_9ab98ab2_4_k_cu_c9b49885_253434cuda3std6ranges3__45__cpo9iter_moveE
	.align		8
        /*0060*/ 	.dword	_ZN40_INTERNAL_9ab98ab2_4_k_cu_c9b49885_253434cute7productE
	.align		8
        /*0068*/ 	.dword	_ZN40_INTERNAL_9ab98ab2_4_k_cu_c9b49885_253434cute1_E
	.align		8
        /*0070*/ 	.dword	$str$25
	.align		8
        /*0078*/ 	.dword	$str$26
	.align		8
        /*0080*/ 	.dword	$str$27
	.align		8
        /*0088*/ 	.dword	$str$28


//--------------------- .text._ZN7cutlass13device_kernelINS_4gemm6kernel13GemmUniversalIN4cute5tupleIJiiiiEEENS1_10collective13CollectiveMmaINS1_35MainloopSm100TmaUmmaWarpSpecializedILi72ELi2ELi4ENS5_IJNS4_1CILi2EEESB_NSA_ILi1EEEEEEEENS5_IJNSA_ILi128EEENSA_ILi64EEENSA_ILi32EEEEEENS_12float_e5m2_tENS5_IJlSC_lEEESJ_SK_NS4_8TiledMMAINS4_8MMA_AtomIJNS4_10MMA_TraitsINS4_25SM100_MMA_F8F6F4_2x1SM_SSEJSJ_SJ_fSF_SG_NS4_17integral_constantINS4_4UMMA5MajorELSR_0EEESS_NSP_INSQ_7ScaleInELST_0EEESU_EEEEEENS4_6LayoutINS5_IJSC_SC_SC_EEENS5_IJNSA_ILi0EEESZ_SZ_EEEEENS5_IJNS4_10UnderscoreES12_S12_EEEEENS4_28SM100_TMA_2SM_LOAD_MULTICASTENS4_14ComposedLayoutINS4_7SwizzleILi1ELi4ELi3EEENS4_18smem_ptr_flag_bitsILi8EEENSX_INS5_IJNSA_ILi8EEESH_EEENS5_IJSH_SC_EEEEEEEvNS4_8identityENS4_18SM100_TMA_2SM_LOADES1F_vS1G_EENS_8epilogue10collective18CollectiveEpilogueINS1J_23Sm100TmaWarpSpecializedILi1ELi1ELi32ELb0ELb0EEEJNS5_IJSG_SG_SH_EEENS5_IJNSX_ISG_SC_EES1P_EEESJ_SK_SJ_SK_NS1J_6fusion15FusionCallbacksIS1N_NS1R_17LinearCombinationISJ_fSJ_fLNS_15FloatRoundStyleE2EEES1O_S1Q_JEEENS4_5SM1004TMEM4LOAD26SM100_TMEM_LOAD_32dp32b32xENS4_13SM90_TMA_LOADENS16_INS17_ILi2ELi4ELi3EEES1A_NSX_INS5_IJS1B_SG_EEENS5_IJSG_SC_EEEEEEENS4_39AutoVectorizingCopyWithAssumedAlignmentILi128EEENS4_14SM90_TMA_STOREES26_S28_S28_EEEvvEEEEvNT_6ParamsE --------------------------
	.section	.text._ZN7cutlass13device_kernelINS_4gemm6kernel13GemmUniversalIN4cute5tupleIJiiiiEEENS1_10collective13CollectiveMmaINS1_35MainloopSm100TmaUmmaWarpSpecializedILi72ELi2ELi4ENS5_IJNS4_1CILi2EEESB_NSA_ILi1EEEEEEEENS5_IJNSA_ILi128EEENSA_ILi64EEENSA_ILi32EEEEEENS_12float_e5m2_tENS5_IJlSC_lEEESJ_SK_NS4_8TiledMMAINS4_8MMA_AtomIJNS4_10MMA_TraitsINS4_25SM100_MMA_F8F6F4_2x1SM_SSEJSJ_SJ_fSF_SG_NS4_17integral_constantINS4_4UMMA5MajorELSR_0EEESS_NSP_INSQ_7ScaleInELST_0EEESU_EEEEEENS4_6LayoutINS5_IJSC_SC_SC_EEENS5_IJNSA_ILi0EEESZ_SZ_EEEEENS5_IJNS4_10UnderscoreES12_S12_EEEEENS4_28SM100_TMA_2SM_LOAD_MULTICASTENS4_14ComposedLayoutINS4_7SwizzleILi1ELi4ELi3EEENS4_18smem_ptr_flag_bitsILi8EEENSX_INS5_IJNSA_ILi8EEESH_EEENS5_IJSH_SC_EEEEEEEvNS4_8identityENS4_18SM100_TMA_2SM_LOADES1F_vS1G_EENS_8epilogue10collective18CollectiveEpilogueINS1J_23Sm100TmaWarpSpecializedILi1ELi1ELi32ELb0ELb0EEEJNS5_IJSG_SG_SH_EEENS5_IJNSX_ISG_SC_EES1P_EEESJ_SK_SJ_SK_NS1J_6fusion15FusionCallbacksIS1N_NS1R_17LinearCombinationISJ_fSJ_fLNS_15FloatRoundStyleE2EEES1O_S1Q_JEEENS4_5SM1004TMEM4LOAD26SM100_TMEM_LOAD_32dp32b32xENS4_13SM90_TMA_LOADENS16_INS17_ILi2ELi4ELi3EEES1A_NSX_INS5_IJS1B_SG_EEENS5_IJSG_SC_EEEEEEENS4_39AutoVectorizingCopyWithAssumedAlignmentILi128EEENS4_14SM90_TMA_STOREES26_S28_S28_EEEvvEEEEvNT_6ParamsE,"ax",@progbits
	.align	128
.text._ZN7cutlass13device_kernelINS_4gemm6kernel13GemmUniversalIN4cute5tupleIJiiiiEEENS1_10collective13CollectiveMmaINS1_35MainloopSm100TmaUmmaWarpSpecializedILi72ELi2ELi4ENS5_IJNS4_1CILi2EEESB_NSA_ILi1EEEEEEEENS5_IJNSA_ILi128EEENSA_ILi64EEENSA_ILi32EEEEEENS_12float_e5m2_tENS5_IJlSC_lEEESJ_SK_NS4_8TiledMMAINS4_8MMA_AtomIJNS4_10MMA_TraitsINS4_25SM100_MMA_F8F6F4_2x1SM_SSEJSJ_SJ_fSF_SG_NS4_17integral_constantINS4_4UMMA5MajorELSR_0EEESS_NSP_INSQ_7ScaleInELST_0EEESU_EEEEEENS4_6LayoutINS5_IJSC_SC_SC_EEENS5_IJNSA_ILi0EEESZ_SZ_EEEEENS5_IJNS4_10UnderscoreES12_S12_EEEEENS4_28SM100_TMA_2SM_LOAD_MULTICASTENS4_14ComposedLayoutINS4_7SwizzleILi1ELi4ELi3EEENS4_18smem_ptr_flag_bitsILi8EEENSX_INS5_IJNSA_ILi8EEESH_EEENS5_IJSH_SC_EEEEEEEvNS4_8identityENS4_18SM100_TMA_2SM_LOADES1F_vS1G_EENS_8epilogue10collective18CollectiveEpilogueINS1J_23Sm100TmaWarpSpecializedILi1ELi1ELi32ELb0ELb0EEEJNS5_IJSG_SG_SH_EEENS5_IJNSX_ISG_SC_EES1P_EEESJ_SK_SJ_SK_NS1J_6fusion15FusionCallbacksIS1N_NS1R_17LinearCombinationISJ_fSJ_fLNS_15FloatRoundStyleE2EEES1O_S1Q_JEEENS4_5SM1004TMEM4LOAD26SM100_TMEM_LOAD_32dp32b32xENS4_13SM90_TMA_LOADENS16_INS17_ILi2ELi4ELi3EEES1A_NSX_INS5_IJS1B_SG_EEENS5_IJSG_SC_EEEEEEENS4_39AutoVectorizingCopyWithAssumedAlignmentILi128EEENS4_14SM90_TMA_STOREES26_S28_S28_EEEvvEEEEvNT_6ParamsE:
        .type           _ZN7cutlass13device_kernelINS_4gemm6kernel13GemmUniversalIN4cute5tupleIJiiiiEEENS1_10collective13CollectiveMmaINS1_35MainloopSm100TmaUmmaWarpSpecializedILi72ELi2ELi4ENS5_IJNS4_1CILi2EEESB_NSA_ILi1EEEEEEEENS5_IJNSA_ILi128EEENSA_ILi64EEENSA_ILi32EEEEEENS_12float_e5m2_tENS5_IJlSC_lEEESJ_SK_NS4_8TiledMMAINS4_8MMA_AtomIJNS4_10MMA_TraitsINS4_25SM100_MMA_F8F6F4_2x1SM_SSEJSJ_SJ_fSF_SG_NS4_17integral_constantINS4_4UMMA5MajorELSR_0EEESS_NSP_INSQ_7ScaleInELST_0EEESU_EEEEEENS4_6LayoutINS5_IJSC_SC_SC_EEENS5_IJNSA_ILi0EEESZ_SZ_EEEEENS5_IJNS4_10UnderscoreES12_S12_EEEEENS4_28SM100_TMA_2SM_LOAD_MULTICASTENS4_14ComposedLayoutINS4_7SwizzleILi1ELi4ELi3EEENS4_18smem_ptr_flag_bitsILi8EEENSX_INS5_IJNSA_ILi8EEESH_EEENS5_IJSH_SC_EEEEEEEvNS4_8identityENS4_18SM100_TMA_2SM_LOADES1F_vS1G_EENS_8epilogue10collective18CollectiveEpilogueINS1J_23Sm100TmaWarpSpecializedILi1ELi1ELi32ELb0ELb0EEEJNS5_IJSG_SG_SH_EEENS5_IJNSX_ISG_SC_EES1P_EEESJ_SK_SJ_SK_NS1J_6fusion15FusionCallbacksIS1N_NS1R_17LinearCombinationISJ_fSJ_fLNS_15FloatRoundStyleE2EEES1O_S1Q_JEEENS4_5SM1004TMEM4LOAD26SM100_TMEM_LOAD_32dp32b32xENS4_13SM90_TMA_LOADENS16_INS17_ILi2ELi4ELi3EEES1A_NSX_INS5_IJS1B_SG_EEENS5_IJSG_SC_EEEEEEENS4_39AutoVectorizingCopyWithAssumedAlignmentILi128EEENS4_14SM90_TMA_STOREES26_S28_S28_EEEvvEEEEvNT_6ParamsE,@function
        .size           _ZN7cutlass13device_kernelINS_4gemm6kernel13GemmUniversalIN4cute5tupleIJiiiiEEENS1_10collective13CollectiveMmaINS1_35MainloopSm100TmaUmmaWarpSpecializedILi72ELi2ELi4ENS5_IJNS4_1CILi2EEESB_NSA_ILi1EEEEEEEENS5_IJNSA_ILi128EEENSA_ILi64EEENSA_ILi32EEEEEENS_12float_e5m2_tENS5_IJlSC_lEEESJ_SK_NS4_8TiledMMAINS4_8MMA_AtomIJNS4_10MMA_TraitsINS4_25SM100_MMA_F8F6F4_2x1SM_SSEJSJ_SJ_fSF_SG_NS4_17integral_constantINS4_4UMMA5MajorELSR_0EEESS_NSP_INSQ_7ScaleInELST_0EEESU_EEEEEENS4_6LayoutINS5_IJSC_SC_SC_EEENS5_IJNSA_ILi0EEESZ_SZ_EEEEENS5_IJNS4_10UnderscoreES12_S12_EEEEENS4_28SM100_TMA_2SM_LOAD_MULTICASTENS4_14ComposedLayoutINS4_7SwizzleILi1ELi4ELi3EEENS4_18smem_ptr_flag_bitsILi8EEENSX_INS5_IJNSA_ILi8EEESH_EEENS5_IJSH_SC_EEEEEEEvNS4_8identityENS4_18SM100_TMA_2SM_LOADES1F_vS1G_EENS_8epilogue10collective18CollectiveEpilogueINS1J_23Sm100TmaWarpSpecializedILi1ELi1ELi32ELb0ELb0EEEJNS5_IJSG_SG_SH_EEENS5_IJNSX_ISG_SC_EES1P_EEESJ_SK_SJ_SK_NS1J_6fusion15FusionCallbacksIS1N_NS1R_17LinearCombinationISJ_fSJ_fLNS_15FloatRoundStyleE2EEES1O_S1Q_JEEENS4_5SM1004TMEM4LOAD26SM100_TMEM_LOAD_32dp32b32xENS4_13SM90_TMA_LOADENS16_INS17_ILi2ELi4ELi3EEES1A_NSX_INS5_IJS1B_SG_EEENS5_IJSG_SC_EEEEEEENS4_39AutoVectorizingCopyWithAssumedAlignmentILi128EEENS4_14SM90_TMA_STOREES26_S28_S28_EEEvvEEEEvNT_6ParamsE,(.L_x_354 - _ZN7cutlass13device_kernelINS_4gemm6kernel13GemmUniversalIN4cute5tupleIJiiiiEEENS1_10collective13CollectiveMmaINS1_35MainloopSm100TmaUmmaWarpSpecializedILi72ELi2ELi4ENS5_IJNS4_1CILi2EEESB_NSA_ILi1EEEEEEEENS5_IJNSA_ILi128EEENSA_ILi64EEENSA_ILi32EEEEEENS_12float_e5m2_tENS5_IJlSC_lEEESJ_SK_NS4_8TiledMMAINS4_8MMA_AtomIJNS4_10MMA_TraitsINS4_25SM100_MMA_F8F6F4_2x1SM_SSEJSJ_SJ_fSF_SG_NS4_17integral_constantINS4_4UMMA5MajorELSR_0EEESS_NSP_INSQ_7ScaleInELST_0EEESU_EEEEEENS4_6LayoutINS5_IJSC_SC_SC_EEENS5_IJNSA_ILi0EEESZ_SZ_EEEEENS5_IJNS4_10UnderscoreES12_S12_EEEEENS4_28SM100_TMA_2SM_LOAD_MULTICASTENS4_14ComposedLayoutINS4_7SwizzleILi1ELi4ELi3EEENS4_18smem_ptr_flag_bitsILi8EEENSX_INS5_IJNSA_ILi8EEESH_EEENS5_IJSH_SC_EEEEEEEvNS4_8identityENS4_18SM100_TMA_2SM_LOADES1F_vS1G_EENS_8epilogue10collective18CollectiveEpilogueINS1J_23Sm100TmaWarpSpecializedILi1ELi1ELi32ELb0ELb0EEEJNS5_IJSG_SG_SH_EEENS5_IJNSX_ISG_SC_EES1P_EEESJ_SK_SJ_SK_NS1J_6fusion15FusionCallbacksIS1N_NS1R_17LinearCombinationISJ_fSJ_fLNS_15FloatRoundStyleE2EEES1O_S1Q_JEEENS4_5SM1004TMEM4LOAD26SM100_TMEM_LOAD_32dp32b32xENS4_13SM90_TMA_LOADENS16_INS17_ILi2ELi4ELi3EEES1A_NSX_INS5_IJS1B_SG_EEENS5_IJSG_SC_EEEEEEENS4_39AutoVectorizingCopyWithAssumedAlignmentILi128EEENS4_14SM90_TMA_STOREES26_S28_S28_EEEvvEEEEvNT_6ParamsE)
        .other          _ZN7cutlass13device_kernelINS_4gemm6kernel13GemmUniversalIN4cute5tupleIJiiiiEEENS1_10collective13CollectiveMmaINS1_35MainloopSm100TmaUmmaWarpSpecializedILi72ELi2ELi4ENS5_IJNS4_1CILi2EEESB_NSA_ILi1EEEEEEEENS5_IJNSA_ILi128EEENSA_ILi64EEENSA_ILi32EEEEEENS_12float_e5m2_tENS5_IJlSC_lEEESJ_SK_NS4_8TiledMMAINS4_8MMA_AtomIJNS4_10MMA_TraitsINS4_25SM100_MMA_F8F6F4_2x1SM_SSEJSJ_SJ_fSF_SG_NS4_17integral_constantINS4_4UMMA5MajorELSR_0EEESS_NSP_INSQ_7ScaleInELST_0EEESU_EEEEEENS4_6LayoutINS5_IJSC_SC_SC_EEENS5_IJNSA_ILi0EEESZ_SZ_EEEEENS5_IJNS4_10UnderscoreES12_S12_EEEEENS4_28SM100_TMA_2SM_LOAD_MULTICASTENS4_14ComposedLayoutINS4_7SwizzleILi1ELi4ELi3EEENS4_18smem_ptr_flag_bitsILi8EEENSX_INS5_IJNSA_ILi8EEESH_EEENS5_IJSH_SC_EEEEEEEvNS4_8identityENS4_18SM100_TMA_2SM_LOADES1F_vS1G_EENS_8epilogue10collective18CollectiveEpilogueINS1J_23Sm100TmaWarpSpecializedILi1ELi1ELi32ELb0ELb0EEEJNS5_IJSG_SG_SH_EEENS5_IJNSX_ISG_SC_EES1P_EEESJ_SK_SJ_SK_NS1J_6fusion15FusionCallbacksIS1N_NS1R_17LinearCombinationISJ_fSJ_fLNS_15FloatRoundStyleE2EEES1O_S1Q_JEEENS4_5SM1004TMEM4LOAD26SM100_TMEM_LOAD_32dp32b32xENS4_13SM90_TMA_LOADENS16_INS17_ILi2ELi4ELi3EEES1A_NSX_INS5_IJS1B_SG_EEENS5_IJSG_SC_EEEEEEENS4_39AutoVectorizingCopyWithAssumedAlignmentILi128EEENS4_14SM90_TMA_STOREES26_S28_S28_EEEvvEEEEvNT_6ParamsE,@"STO_CUDA_ENTRY STV_DEFAULT"
_ZN7cutlass13device_kernelINS_4gemm6kernel13GemmUniversalIN4cute5tupleIJiiiiEEENS1_10collective13CollectiveMmaINS1_35MainloopSm100TmaUmmaWarpSpecializedILi72ELi2ELi4ENS5_IJNS4_1CILi2EEESB_NSA_ILi1EEEEEEEENS5_IJNSA_ILi128EEENSA_ILi64EEENSA_ILi32EEEEEENS_12float_e5m2_tENS5_IJlSC_lEEESJ_SK_NS4_8TiledMMAINS4_8MMA_AtomIJNS4_10MMA_TraitsINS4_25SM100_MMA_F8F6F4_2x1SM_SSEJSJ_SJ_fSF_SG_NS4_17integral_constantINS4_4UMMA5MajorELSR_0EEESS_NSP_INSQ_7ScaleInELST_0EEESU_EEEEEENS4_6LayoutINS5_IJSC_SC_SC_EEENS5_IJNSA_ILi0EEESZ_SZ_EEEEENS5_IJNS4_10UnderscoreES12_S12_EEEEENS4_28SM100_TMA_2SM_LOAD_MULTICASTENS4_14ComposedLayoutINS4_7SwizzleILi1ELi4ELi3EEENS4_18smem_ptr_flag_bitsILi8EEENSX_INS5_IJNSA_ILi8EEESH_EEENS5_IJSH_SC_EEEEEEEvNS4_8identityENS4_18SM100_TMA_2SM_LOADES1F_vS1G_EENS_8epilogue10collective18CollectiveEpilogueINS1J_23Sm100TmaWarpSpecializedILi1ELi1ELi32ELb0ELb0EEEJNS5_IJSG_SG_SH_EEENS5_IJNSX_ISG_SC_EES1P_EEESJ_SK_SJ_SK_NS1J_6fusion15FusionCallbacksIS1N_NS1R_17LinearCombinationISJ_fSJ_fLNS_15FloatRoundStyleE2EEES1O_S1Q_JEEENS4_5SM1004TMEM4LOAD26SM100_TMEM_LOAD_32dp32b32xENS4_13SM90_TMA_LOADENS16_INS17_ILi2ELi4ELi3EEES1A_NSX_INS5_IJS1B_SG_EEENS5_IJSG_SC_EEEEEEENS4_39AutoVectorizingCopyWithAssumedAlignmentILi128EEENS4_14SM90_TMA_STOREES26_S28_S28_EEEvvEEEEvNT_6ParamsE:
[----:B------:R-:W1:Y:S01]  /*0000*/  LDC R1, c[0x0][0x37c] ;  /* 0x0000df00ff017b82 */ /* 0x000e620000000800 */
[----:B------:R-:W2:Y:S01]  /*0010*/  S2R R69, SR_TID.X ;  /* 0x0000000000457919 */ /* 0x000ea20000002100 */
[----:B------:R-:W3:Y:S06]  /*0020*/  LDCU.64 UR8, c[0x0][0x890] ;  /* 0x00011200ff0877ac */ /* 0x000eec0008000a00 */
[----:B------:R-:W4:Y:S01]  /*0030*/  S2UR UR4, SR_CgaCtaId ;  /* 0x00000000000479c3 */ /* 0x000f220000008800 */
[----:B------:R-:W-:Y:S02]  /*0040*/  PRMT R80, RZ, 0x7610, R80 ;  /* 0x00007610ff507816 */ /* 0x000fe40000000050 */
[----:B------:R-:W-:Y:S01]  /*0050*/  ELECT P1, URZ, PT ;  /* 0x0000000000ff782f */ /* 0x000fe20003820000 */
[----:B---3--:R-:W-:-:S04]  /*0060*/  UISETP.NE.U32.AND UP0, UPT, UR8, URZ, UPT ;  /* 0x000000ff0800728c */ /* 0x008fc8000bf05070 */
[----:B------:R-:W-:Y:S02]  /*0070*/  UISETP.NE.AND.EX UP0, UPT, UR9, URZ, UPT, UP0 ;  /* 0x000000ff0900728c */ /* 0x000fe4000bf05300 */
[----:B----4-:R-:W-:Y:S02]  /*0080*/  ULOP3.LUT UR27, UR4, 0x1, URZ, 0xc0, !UPT ;  /* 0x00000001041b7892 */ /* 0x010fe4000f8ec0ff */
[----:B------:R-:W-:Y:S01]  /*0090*/  ULOP3.LUT UR29, UR4, 0x1, URZ, 0x3c, !UPT ;  /* 0x00000001041d7892 */ /* 0x000fe2000f8e3cff */
[----:B--2---:R-:W-:-:S05]  /*00a0*/  SHF.R.U32.HI R81, RZ, 0x5, R69 ;  /* 0x00000005ff517819 */ /* 0x004fca0000011645 */
[----:B------:R-:W2:Y:S02]  /*00b0*/  SHFL.IDX PT, R0, R81, RZ, 0x1f ;  /* 0x00001fff51007589 */ /* 0x000ea400000e0000 */
[----:B--2---:R-:W-:Y:S01]  /*00c0*/  R2UR UR13, R0 ;  /* 0x00000000000d72ca */ /* 0x004fe200000e0000 */
[----:B-1----:R-:W-:-:S14]  /*00d0*/  BRA.U UP0, `(.L_x_0) ;  /* 0x0000000100307547 */ /* 0x002fdc000b800000 */
[----:B------:R-:W1:Y:S02]  /*00e0*/  LDCU.64 UR4, c[0x0][0x888] ;  /* 0x00011100ff0477ac */ /* 0x000e640008000a00 */
[----:B-1----:R-:W-:-:S04]  /*00f0*/  UISETP.NE.U32.AND UP0, UPT, UR4, URZ, UPT ;  /* 0x000000ff0400728c */ /* 0x002fc8000bf05070 */
[----:B------:R-:W-:-:S09]  /*0100*/  UISETP.NE.AND.EX UP0, UPT, UR5, URZ, UPT, UP0 ;  /* 0x000000ff0500728c */ /* 0x000fd2000bf05300 */
[----:B------:R-:W-:Y:S05]  /*0110*/  BRA.U !UP0, `(.L_x_1) ;  /* 0x0000000108147547 */ /* 0x000fea000b800000 */
[----:B------:R-:W1:Y:S01]  /*0120*/  LDC.64 R2, c[0x0][0x888] ;  /* 0x00022200ff027b82 */ /* 0x000e620000000a00 */
[----:B------:R-:W1:Y:S02]  /*0130*/  LDCU.64 UR4, c[0x0][0x358] ;  /* 0x00006b00ff0477ac */ /* 0x000e640008000a00 */
[----:B-1----:R1:W5:Y:S01]  /*0140*/  LDG.E R39, desc[UR4][R2.64] ;  /* 0x0000000402277981 */ /* 0x002362000c1e1900 */
[----:B------:R-:W-:Y:S01]  /*0150*/  HFMA2 R80, -RZ, RZ, 0, 5.9604644775390625e-08 ;  /* 0x00000001ff507431 */ /* 0x000fe200000001ff */
[----:B------:R-:W-:Y:S05]  /*0160*/  BRA `(.L_x_0) ;  /* 0x00000000000c7947 */ /* 0x000fea0003800000 */
.L_x_1:
[----:B------:R-:W1:Y:S01]  /*0170*/  LDCU UR4, c[0x0][0x880] ;  /* 0x00011000ff0477ac */ /* 0x000e620008000800 */
[----:B------:R-:W-:Y:S01]  /*0180*/  HFMA2 R80, -RZ, RZ, 0, 5.9604644775390625e-08 ;  /* 0x00000001ff507431 */ /* 0x000fe200000001ff */
[----:B-1----:R-:W-:-:S07]  /*0190*/  MOV R39, UR4 ;  /* 0x0000000400277c02 */ /* 0x002fce0008000f00 */
.L_x_0:
[----:B------:R-:W2:Y:S02]  /*01a0*/  LDCU.64 UR4, c[0x0][0x8b0] ;  /* 0x00011600ff0477ac */ /* 0x000ea40008000a00 */
[----:B--2---:R-:W-:-:S04]  /*01b0*/  UISETP.NE.U32.AND UP0, UPT, UR4, URZ, UPT ;  /* 0x000000ff0400728c */ /* 0x004fc8000bf05070 */
[----:B------:R-:W-:-:S09]  /*01c0*/  UISETP.NE.AND.EX UP0, UPT, UR5, URZ, UPT, UP0 ;  /* 0x000000ff0500728c */ /* 0x000fd2000bf05300 */
[----:B------:R-:W-:Y:S05]  /*01d0*/  BRA.U UP0, `(.L_x_2) ;  /* 0x0000000100287547 */ /* 0x000fea000b800000 */
[----:B------:R-:W2:Y:S02]  /*01e0*/  LDCU.64 UR4, c[0x0][0x8a8] ;  /* 0x00011500ff0477ac */ /* 0x000ea40008000a00 */
[----:B--2---:R-:W-:-:S04]  /*01f0*/  UISETP.NE.U32.AND UP0, UPT, UR4, URZ, UPT ;  /* 0x000000ff0400728c */ /* 0x004fc8000bf05070 */
[----:B------:R-:W-:-:S09]  /*0200*/  UISETP.NE.AND.EX UP0, UPT, UR5, URZ, UPT, UP0 ;  /* 0x000000ff0500728c */ /* 0x000fd2000bf05300 */
[----:B------:R-:W-:Y:S05]  /*0210*/  BRA.U !UP0, `(.L_x_3) ;  /* 0x0000000108107547 */ /* 0x000fea000b800000 */
[----:B-1----:R-:W1:Y:S01]  /*0220*/  LDC.64 R2, c[0x0][0x8a8] ;  /* 0x00022a00ff027b82 */ /* 0x002e620000000a00 */
[----:B------:R-:W1:Y:S02]  /*0230*/  LDCU.64 UR4, c[0x0][0x358] ;  /* 0x00006b00ff0477ac */ /* 0x000e640008000a00 */
[----:B-1----:R2:W5:Y:S01]  /*0240*/  LDG.E R38, desc[UR4][R2.64] ;  /* 0x0000000402267981 */ /* 0x002562000c1e1900 */
[----:B------:R-:W-:Y:S05]  /*0250*/  BRA `(.L_x_2) ;  /* 0x0000000000087947 */ /* 0x000fea0003800000 */
.L_x_3:
[----:B------:R-:W2:Y:S02]  /*0260*/  LDCU UR4, c[0x0][0x8a0] ;  /* 0x00011400ff0477ac */ /* 0x000ea40008000800 */
[----:B--2---:R-:W-:Y:S02]  /*0270*/  MOV R38, UR4 ;  /* 0x0000000400267c02 */ /* 0x004fe40008000f00 */
.L_x_2:
[----:B------:R-:W-:Y:S01]  /*0280*/  IMAD.U32 R0, RZ, RZ, UR13 ;  /* 0x0000000dff007e24 */ /* 0x000fe2000f8e00ff */
[----:B------:R-:W-:Y:S04]  /*0290*/  BSSY.RECONVERGENT B0, `(.L_x_4) ;  /* 0x000000c000007945 */ /* 0x000fe80003800200 */
[C---:B------:R-:W-:Y:S02]  /*02a0*/  ISETP.NE.OR P2, PT, R0.reuse, 0x1, !P1 ;  /* 0x000000010000780c */ /* 0x040fe40004f45670 */
[----:B------:R-:W-:-:S11]  /*02b0*/  ISETP.NE.OR P0, PT, R0, 0x3, !P1 ;  /* 0x000000030000780c */ /* 0x000fd60004f05670 */
[----:B------:R-:W-:Y:S05]  /*02c0*/  @P2 BRA `(.L_x_5) ;  /* 0x0000000000202947 */ /* 0x000fea0003800000 */
[----:B------:R-:W3:Y:S02]  /*02d0*/  LDCU.64 UR4, c[0x0][0x348] ;  /* 0x00006900ff0477ac */ /* 0x000ee40008000a00 */
[----:B---3--:R-:W-:Y:S02]  /*02e0*/  UIADD3 UR6, UP1, UPT, UR4, 0x80, URZ ;  /* 0x0000008004067890 */ /* 0x008fe4000ff3e0ff */
[----:B------:R-:W-:Y:S02]  /*02f0*/  UIADD3 UR4, UP0, UPT, UR4, 0x180, URZ ;  /* 0x0000018004047890 */ /* 0x000fe4000ff1e0ff */
[----:B------:R-:W-:Y:S02]  /*0300*/  UIADD3.X UR7, UPT, UPT, URZ, UR5, URZ, UP1, !UPT ;  /* 0x00000005ff077290 */ /* 0x000fe40008ffe4ff */
[----:B------:R-:W-:-:S07]  /*0310*/  UIADD3.X UR5, UPT, UPT, URZ, UR5, URZ, UP0, !UPT ;  /* 0x00000005ff057290 */ /* 0x000fce00087fe4ff */
[----:B------:R3:W-:Y:S02]  /*0320*/  UTMACCTL.PF [UR6] ;  /* 0x00000000060079b9 */ /* 0x0007e40008040000 */
[----:B------:R3:W-:Y:S02]  /*0330*/  UTMACCTL.PF [UR4] ;  /* 0x00000000040079b9 */ /* 0x0007e40008040000 */
[----:B---3--:R-:W-:Y:S01]  /*0340*/  NOP ;  /* 0x0000000000007918 */ /* 0x008fe20000000000 */
.L_x_5:
[----:B------:R-:W-:Y:S05]  /*0350*/  BSYNC.RECONVERGENT B0 ;  /* 0x0000000000007941 */ /* 0x000fea0003800200 */
.L_x_4:
[----:B------:R-:W-:Y:S04]  /*0360*/  BSSY.RECONVERGENT B0, `(.L_x_6) ;  /* 0x000000a000007945 */ /* 0x000fe80003800200 */
        /* <DEDUP_REMOVED lines=9> */
.L_x_7:
[----:B------:R-:W-:Y:S05]  /*0400*/  BSYNC.RECONVERGENT B0 ;  /* 0x0000000000007941 */ /* 0x000fea0003800200 */
.L_x_6:
[----:B------:R-:W3:Y:S01]  /*0410*/  LDCU.64 UR4, c[0x0][0x888] ;  /* 0x00011100ff0477ac */ /* 0x000ee20008000a00 */
[----:B------:R-:W-:Y:S02]  /*0420*/  UISETP.EQ.U32.AND UP1, UPT, UR8, URZ, UPT ;  /* 0x000000ff0800728c */ /* 0x000fe4000bf22070 */
[----:B------:R-:W-:Y:S02]  /*0430*/  UPLOP3.LUT UP3, UPT, UPT, UPT, UPT, 0x80, 0x8 ;  /* 0x000000000008789c */ /* 0x000fe40003f6f070 */
[----:B---3--:R-:W-:-:S04]  /*0440*/  UISETP.NE.U32.AND UP0, UPT, UR4, URZ, UPT ;  /* 0x000000ff0400728c */ /* 0x008fc8000bf05070 */
[----:B------:R-:W-:-:S04]  /*0450*/  UISETP.NE.AND.EX UP0, UPT, UR5, URZ, UPT, UP0 ;  /* 0x000000ff0500728c */ /* 0x000fc8000bf05300 */
[----:B------:R-:W-:-:S04]  /*0460*/  UISETP.EQ.OR.EX UP2, UPT, UR9, URZ, !UP0, UP1 ;  /* 0x000000ff0900728c */ /* 0x000fc8000c742710 */
[----:B------:R-:W-:-:S05]  /*0470*/  UP2UR UR60, UPR, URZ, 0x4 ;  /* 0x00000004ff3c7883 */ /* 0x000fca0008000000 */
[----:B------:R-:W-:Y:S07]  /*0480*/  BRA.U !UP2, `(.L_x_8) ;  /* 0x000000010a207547 */ /* 0x000fee000b800000 */
[----:B------:R-:W-:Y:S01]  /*0490*/  UISETP.NE.U32.AND UP1, UPT, UR8, URZ, UPT ;  /* 0x000000ff0800728c */ /* 0x000fe2000bf25070 */
[----:B-----5:R-:W-:Y:S01]  /*04a0*/  FSETP.NEU.AND P0, PT, R39, RZ, PT ;  /* 0x000000ff2700720b */ /* 0x020fe20003f0d000 */
[----:B------:R-:W-:Y:S02]  /*04b0*/  USEL UR4, URZ, 0xffffffff, UP0 ;  /* 0xffffffffff047887 */ /* 0x000fe40008000000 */
[----:B------:R-:W-:-:S10]  /*04c0*/  UISETP.NE.AND.EX UP1, UPT, UR9, URZ, UPT, UP1 ;  /* 0x000000ff0900728c */ /* 0x000fd4000bf25310 */
[----:B------:R-:W-:Y:S01]  /*04d0*/  VOTEU.ANY UP0, P0 ;  /* 0x0000000000ff7886 */ /* 0x000fe20000000100 */
[----:B------:R-:W-:-:S04]  /*04e0*/  @!UP1 USEL UR4, URZ, 0xffffffff, UP0 ;  /* 0xffffffffff049887 */ /* 0x000fc80008000000 */
[----:B------:R-:W-:-:S04]  /*04f0*/  ULOP3.LUT UR4, UR4, 0x1, URZ, 0xc0, !UPT ;  /* 0x0000000104047892 */ /* 0x000fc8000f8ec0ff */
[----:B------:R-:W-:-:S11]  /*0500*/  UISETP.NE.U32.AND UP3, UPT, UR4, 0x1, UPT ;  /* 0x000000010400788c */ /* 0x000fd6000bf65070 */
.L_x_8:
[----:B------:R-:W3:Y:S01]  /*0510*/  SHFL.IDX PT, R0, R81, RZ, 0x1f ;  /* 0x00001fff51007589 */ /* 0x000ee200000e0000 */
[----:B------:R-:W-:-:S04]  /*0520*/  UISETP.NE.AND UP0, UPT, UR13, 0x2, UPT ;  /* 0x000000020d00788c */ /* 0x000fc8000bf05270 */
[----:B------:R-:W-:Y:S02]  /*0530*/  UISETP.EQ.AND UP1, UPT, UR27, URZ, !UP0 ;  /* 0x000000ff1b00728c */ /* 0x000fe4000c722270 */
[----:B------:R-:W-:-:S04]  /*0540*/  USEL UR34, URZ, 0x1, UP0 ;  /* 0x00000001ff227887 */ /* 0x000fc80008000000 */
[----:B------:R-:W-:Y:S02]  /*0550*/  PLOP3.LUT P3, PT, P1, PT, UP1, 0x80, 0x8 ;  /* 0x000000000008781c */ /* 0x000fe40000f6f018 */
[----:B---3--:R-:W-:-:S13]  /*0560*/  ISETP.NE.AND P0, PT, R0, RZ, PT ;  /* 0x000000ff0000720c */ /* 0x008fda0003f05270 */
[----:B------:R-:W-:Y:S05]  /*0570*/  @P0 BRA `(.L_x_9) ;  /* 0x0000000800840947 */ /* 0x000fea0003800000 */
[----:B------:R-:W-:Y:S01]  /*0580*/  ELECT P0, URZ, PT ;  /* 0x0000000000ff782f */ /* 0x000fe20003800000 */
[----:B------:R-:W-:-:S12]  /*0590*/  BSSY.RECONVERGENT B0, `(.L_x_9) ;  /* 0x000009f000007945 */ /* 0x000fd80003800200 */
[----:B------:R-:W-:Y:S05]  /*05a0*/  @!P0 BRA `(.L_x_10) ;  /* 0x0000000800748947 */ /* 0x000fea0003800000 */
[----:B------:R-:W3:Y:S01]  /*05b0*/  S2UR UR5, SR_CgaCtaId ;  /* 0x00000000000579c3 */ /* 0x000ee20000008800 */
[----:B------:R-:W-:Y:S01]  /*05c0*/  UMOV UR4, 0x400 ;  /* 0x0000040000047882 */ /* 0x000fe20000000000 */
[----:B------:R-:W-:Y:S01]  /*05d0*/  UMOV UR8, 0x1 ;  /* 0x0000000100087882 */ /* 0x000fe20000000000 */
[----:B------:R-:W-:Y:S01]  /*05e0*/  UMOV UR6, 0x2 ;  /* 0x0000000200067882 */ /* 0x000fe20000000000 */
[----:B------:R-:W-:-:S04]  /*05f0*/  UIADD3 UR8, UPT, UPT, -UR8, 0x100000, URZ ;  /* 0x0010000008087890 */ /* 0x000fc8000fffe1ff */
[----:B------:R-:W-:Y:S02]  /*0600*/  USHF.L.U32 UR9, UR8, 0xb, URZ ;  /* 0x0000000b08097899 */ /* 0x000fe400080006ff */
[----:B------:R-:W-:Y:S02]  /*0610*/  USHF.L.U32 UR8, UR8, 0x1, URZ ;  /* 0x0000000108087899 */ /* 0x000fe400080006ff */
[----:B------:R-:W-:-:S04]  /*0620*/  UIADD3 UR6, UPT, UPT, -UR6, 0x100000, URZ ;  /* 0x0010000006067890 */ /* 0x000fc8000fffe1ff */
[----:B------:R-:W-:Y:S02]  /*0630*/  USHF.L.U32 UR7, UR6, 0xb, URZ ;  /* 0x0000000b06077899 */ /* 0x000fe400080006ff */
[----:B------:R-:W-:Y:S02]  /*0640*/  USHF.L.U32 UR6, UR6, 0x1, URZ ;  /* 0x0000000106067899 */ /* 0x000fe400080006ff */
[----:B---3--:R-:W-:Y:S01]  /*0650*/  ULEA UR4, UR5, UR4, 0x18 ;  /* 0x0000000405047291 */ /* 0x008fe2000f8ec0ff */
[----:B------:R-:W3:Y:S11]  /*0660*/  FENCE.VIEW.ASYNC.S ;  /* 0x00000000000073c6 */ /* 0x000ef60000000000 */
[----:B---3--:R3:W4:Y:S01]  /*0670*/  SYNCS.EXCH.64 URZ, [UR4], UR8 ;  /* 0x0000000804ff75b2 */ /* 0x0087220008000100 */
[----:B------:R3:W1:Y:S01]  /*0680*/  SYNCS.EXCH.64 URZ, [UR4+0x240], UR6 ;  /* 0x0002400604ff75b2 */ /* 0x0006620008000100 */
        /* <DEDUP_REMOVED lines=141> */
[----:B------:R3:W1:Y:S02]  /*0f60*/  SYNCS.EXCH.64 URZ, [UR4+0x478], UR6 ;  /* 0x0004780604ff75b2 */ /* 0x0006640008000100 */
[----:B---34-:R-:W-:Y:S01]  /*0f70*/  NOP ;  /* 0x0000000000007918 */ /* 0x018fe20000000000 */
.L_x_10:
[----:B------:R-:W-:Y:S05]  /*0f80*/  BSYNC.RECONVERGENT B0 ;  /* 0x0000000000007941 */ /* 0x000fea0003800200 */
.L_x_9:
[----:B------:R-:W3:Y:S01]  /*0f90*/  SHFL.IDX PT, R0, R81, RZ, 0x1f ;  /* 0x00001fff51007589 */ /* 0x000ee200000e0000 */
[----:B------:R-:W-:Y:S01]  /*0fa0*/  NOP ;  /* 0x0000000000007918 */ /* 0x000fe20000000000 */
[----:B---3--:R-:W-:-:S13]  /*0fb0*/  ISETP.NE.AND P0, PT, R0, 0x1, PT ;  /* 0x000000010000780c */ /* 0x008fda0003f05270 */
[----:B------:R-:W-:Y:S05]  /*0fc0*/  @P0 BRA `(.L_x_11) ;  /* 0x0000000000400947 */ /* 0x000fea0003800000 */
        /* <DEDUP_REMOVED lines=9> */
[----:B------:R-:W-:Y:S01]  /*1060*/  USHF.L.U32 UR6, UR6, 0x1, URZ ;  /* 0x0000000106067899 */ /* 0x000fe200080006ff */
[----:B------:R-:W-:Y:S01]  /*1070*/  ELECT P0, URZ, PT ;  /* 0x0000000000ff782f */ /* 0x000fe20003800000 */
[----:B---3--:R-:W-:Y:S01]  /*1080*/  ULEA UR4, UR5, UR4, 0x18 ;  /* 0x0000000405047291 */ /* 0x008fe2000f8ec0ff */
[----:B------:R-:W3:Y:S11]  /*1090*/  FENCE.VIEW.ASYNC.S ;  /* 0x00000000000073c6 */ /* 0x000ef60000000000 */
[----:B---3--:R3:W4:Y:S01]  /*10a0*/  SYNCS.EXCH.64 URZ, [UR4+0x480], UR8 ;  /* 0x0004800804ff75b2 */ /* 0x0087220008000100 */
[----:B------:R3:W1:Y:S01]  /*10b0*/  SYNCS.EXCH.64 URZ, [UR4+0x488], UR6 ;  /* 0x0004880604ff75b2 */ /* 0x0006620008000100 */
[----:B------:R-:W-:Y:S01]  /*10c0*/  NOP ;  /* 0x0000000000007918 */ /* 0x000fe20000000000 */
.L_x_11:
[----:B------:R-:W2:Y:S01]  /*10d0*/  SHFL.IDX PT, R0, R81, RZ, 0x1f ;  /* 0x00001fff51007589 */ /* 0x000ea200000e0000 */
[----:B------:R-:W-:Y:S01]  /*10e0*/  NOP ;  /* 0x0000000000007918 */ /* 0x000fe20000000000 */
[----:B--2---:R-:W-:-:S13]  /*10f0*/  ISETP.NE.AND P0, PT, R0, 0x3, PT ;  /* 0x000000030000780c */ /* 0x004fda0003f05270 */
[----:B------:R-:W-:Y:S05]  /*1100*/  @P0 BRA `(.L_x_12) ;  /* 0x0000000000300947 */ /* 0x000fea0003800000 */
[----:B------:R-:W2:Y:S01]  /*1110*/  S2UR UR5, SR_CgaCtaId ;  /* 0x00000000000579c3 */ /* 0x000ea20000008800 */
[----:B---3--:R-:W-:Y:S01]  /*1120*/  UMOV UR6, 0x400 ;  /* 0x0000040000067882 */ /* 0x008fe20000000000 */
[----:B------:R-:W-:Y:S01]  /*1130*/  UMOV UR4, 0x20 ;  /* 0x0000002000047882 */ /* 0x000fe20000000000 */
[----:B------:R-:W-:Y:S01]  /*1140*/  ELECT P0, URZ, PT ;  /* 0x0000000000ff782f */ /* 0x000fe20003800000 */
[----:B--2---:R-:W-:Y:S02]  /*1150*/  ULEA UR6, UR5, UR6, 0x18 ;  /* 0x0000000605067291 */ /* 0x004fe4000f8ec0ff */
[----:B------:R-:W-:-:S04]  /*1160*/  UIADD3 UR4, UPT, UPT, -UR4, 0x100000, URZ ;  /* 0x0010000004047890 */ /* 0x000fc8000fffe1ff */
[----:B------:R-:W-:Y:S02]  /*1170*/  USHF.L.U32 UR5, UR4, 0xb, URZ ;  /* 0x0000000b04057899 */ /* 0x000fe400080006ff */
[----:B------:R-:W-:Y:S01]  /*1180*/  USHF.L.U32 UR4, UR4, 0x1, URZ ;  /* 0x0000000104047899 */ /* 0x000fe200080006ff */
[----:B------:R-:W2:Y:S11]  /*1190*/  FENCE.VIEW.ASYNC.S ;  /* 0x00000000000073c6 */ /* 0x000eb60000000000 */
[----:B--2---:R2:W3:Y:S01]  /*11a0*/  SYNCS.EXCH.64 URZ, [UR6+0x490], UR4 ;  /* 0x0004900406ff75b2 */ /* 0x0044e20008000100 */
[----:B------:R2:W1:Y:S01]  /*11b0*/  SYNCS.EXCH.64 URZ, [UR6+0x498], UR4 ;  /* 0x0004980406ff75b2 */ /* 0x0004620008000100 */
[----:B------:R-:W-:Y:S01]  /*11c0*/  NOP ;  /* 0x0000000000007918 */ /* 0x000fe20000000000 */
.L_x_12:
[----:B------:R-:W4:Y:S01]  /*11d0*/  SHFL.IDX PT, R0, R81, RZ, 0x1f ;  /* 0x00001fff51007589 */ /* 0x000f2200000e0000 */
[----:B------:R-:W-:Y:S01]  /*11e0*/  NOP ;  /* 0x0000000000007918 */ /* 0x000fe20000000000 */
[----:B----4-:R-:W-:-:S13]  /*11f0*/  ISETP.NE.AND P0, PT, R0, 0x4, PT ;  /* 0x000000040000780c */ /* 0x010fda0003f05270 */
[----:B------:R-:W-:Y:S05]  /*1200*/  @P0 BRA `(.L_x_13) ;  /* 0x00000000004c0947 */ /* 0x000fea0003800000 */
[----:B--2---:R-:W2:Y:S01]  /*1210*/  S2UR UR5, SR_CgaCtaId ;  /* 0x00000000000579c3 */ /* 0x004ea20000008800 */
[----:B---3--:R-:W-:Y:S01]  /*1220*/  UMOV UR4, 0x3a0 ;  /* 0x000003a000047882 */ /* 0x008fe20000000000 */
[----:B------:R-:W-:Y:S01]  /*1230*/  UMOV UR6, 0x400 ;  /* 0x0000040000067882 */ /* 0x000fe20000000000 */
[----:B------:R-:W-:Y:S01]  /*1240*/  USEL UR4, UR4, 0x320, UP3 ;  /* 0x0000032004047887 */ /* 0x000fe20009800000 */
[----:B------:R-:W-:Y:S01]  /*1250*/  UMOV UR8, 0x1 ;  /* 0x0000000100087882 */ /* 0x000fe20000000000 */
[----:B------:R-:W-:Y:S01]  /*1260*/  ELECT P0, URZ, PT ;  /* 0x0000000000ff782f */ /* 0x000fe20003800000 */
[----:B------:R-:W-:-:S04]  /*1270*/  UIADD3 UR8, UPT, UPT, -UR8, 0x100000, URZ ;  /* 0x0010000008087890 */ /* 0x000fc8000fffe1ff */
[----:B------:R-:W-:Y:S02]  /*1280*/  USHF.L.U32 UR9, UR8, 0xb, URZ ;  /* 0x0000000b08097899 */ /* 0x000fe400080006ff */
[----:B------:R-:W-:Y:S02]  /*1290*/  USHF.L.U32 UR8, UR8, 0x1, URZ ;  /* 0x0000000108087899 */ /* 0x000fe400080006ff */
[----:B--2---:R-:W-:Y:S02]  /*12a0*/  ULEA UR6, UR5, UR6, 0x18 ;  /* 0x0000000605067291 */ /* 0x004fe4000f8ec0ff */
[----:B------:R-:W-:-:S04]  /*12b0*/  UIADD3 UR4, UPT, UPT, -UR4, 0x100000, URZ ;  /* 0x0010000004047890 */ /* 0x000fc8000fffe1ff */
[----:B------:R-:W-:Y:S02]  /*12c0*/  USHF.L.U32 UR5, UR4, 0xb, URZ ;  /* 0x0000000b04057899 */ /* 0x000fe400080006ff */
[----:B------:R-:W-:Y:S01]  /*12d0*/  USHF.L.U32 UR4, UR4, 0x1, URZ ;  /* 0x0000000104047899 */ /* 0x000fe200080006ff */
[----:B------:R-:W2:Y:S03]  /*12e0*/  FENCE.VIEW.ASYNC.S ;  /* 0x00000000000073c6 */ /* 0x000ea60000000000 */
[----:B--2---:R4:W2:Y:S08]  /*12f0*/  SYNCS.EXCH.64 URZ, [UR6+0x4a0], UR8 ;  /* 0x0004a00806ff75b2 */ /* 0x0048b00008000100 */
[----:B------:R4:W3:Y:S01]  /*1300*/  SYNCS.EXCH.64 URZ, [UR6+0x4b0], UR4 ;  /* 0x0004b00406ff75b2 */ /* 0x0008e20008000100 */
[----:B------:R4:W1:Y:S01]  /*1310*/  SYNCS.EXCH.64 URZ, [UR6+0x4a8], UR8 ;  /* 0x0004a80806ff75b2 */ /* 0x0008620008000100 */
[----:B------:R4:W1:Y:S02]  /*1320*/  SYNCS.EXCH.64 URZ, [UR6+0x4b8], UR4 ;  /* 0x0004b80406ff75b2 */ /* 0x0008640008000100 */
[----:B----4-:R-:W-:Y:S01]  /*1330*/  NOP ;  /* 0x0000000000007918 */ /* 0x010fe20000000000 */
.L_x_13:
[----:B------:R-:W4:Y:S01]  /*1340*/  SHFL.IDX PT, R0, R81, RZ, 0x1f ;  /* 0x00001fff51007589 */ /* 0x000f2200000e0000 */
[----:B------:R-:W-:Y:S01]  /*1350*/  NOP ;  /* 0x0000000000007918 */ /* 0x000fe20000000000 */
[----:B----4-:R-:W-:-:S13]  /*1360*/  ISETP.NE.AND P0, PT, R0, 0x5, PT ;  /* 0x000000050000780c */ /* 0x010fda0003f05270 */
[----:B------:R-:W-:Y:S05]  /*1370*/  @P0 BRA `(.L_x_14) ;  /* 0x0000000000580947 */ /* 0x000fea0003800000 */
[----:B--2---:R-:W2:Y:S01]  /*1380*/  S2UR UR5, SR_CgaCtaId ;  /* 0x00000000000579c3 */ /* 0x004ea20000008800 */
[----:B---3--:R-:W-:Y:S01]  /*1390*/  UMOV UR4, 0x400 ;  /* 0x0000040000047882 */ /* 0x008fe20000000000 */
        /* <DEDUP_REMOVED lines=9> */
[----:B--2---:R-:W-:Y:S01]  /*1430*/  ULEA UR4, UR5, UR4, 0x18 ;  /* 0x0000000405047291 */ /* 0x004fe2000f8ec0ff */
[----:B------:R-:W2:Y:S11]  /*1440*/  FENCE.VIEW.ASYNC.S ;  /* 0x00000000000073c6 */ /* 0x000eb60000000000 */
[----:B--2---:R4:W2:Y:S01]  /*1450*/  SYNCS.EXCH.64 URZ, [UR4+0x4c0], UR6 ;  /* 0x0004c00604ff75b2 */ /* 0x0048a20008000100 */
[----:B------:R4:W3:Y:S01]  /*1460*/  SYNCS.EXCH.64 URZ, [UR4+0x4e0], UR8 ;  /* 0x0004e00804ff75b2 */ /* 0x0008e20008000100 */
[----:B------:R4:W1:Y:S01]  /*1470*/  SYNCS.EXCH.64 URZ, [UR4+0x4c8], UR6 ;  /* 0x0004c80604ff75b2 */ /* 0x0008620008000100 */
[----:B------:R4:W1:Y:S01]  /*1480*/  SYNCS.EXCH.64 URZ, [UR4+0x4e8], UR8 ;  /* 0x0004e80804ff75b2 */ /* 0x0008620008000100 */
[----:B------:R4:W1:Y:S01]  /*1490*/  SYNCS.EXCH.64 URZ, [UR4+0x4d0], UR6 ;  /* 0x0004d00604ff75b2 */ /* 0x0008620008000100 */
[----:B------:R4:W1:Y:S01]  /*14a0*/  SYNCS.EXCH.64 URZ, [UR4+0x4f0], UR8 ;  /* 0x0004f00804ff75b2 */ /* 0x0008620008000100 */
[----:B------:R4:W1:Y:S01]  /*14b0*/  SYNCS.EXCH.64 URZ, [UR4+0x4d8], UR6 ;  /* 0x0004d80604ff75b2 */ /* 0x0008620008000100 */
[----:B------:R4:W1:Y:S02]  /*14c0*/  SYNCS.EXCH.64 URZ, [UR4+0x4f8], UR8 ;  /* 0x0004f80804ff75b2 */ /* 0x0008640008000100 */
[----:B----4-:R-:W-:Y:S01]  /*14d0*/  NOP ;  /* 0x0000000000007918 */ /* 0x010fe20000000000 */
.L_x_14:
[----:B------:R-:W4:Y:S01]  /*14e0*/  SHFL.IDX PT, R0, R81, RZ, 0x1f ;  /* 0x00001fff51007589 */ /* 0x000f2200000e0000 */
[----:B------:R-:W-:Y:S01]  /*14f0*/  ISETP.NE.OR P1, PT, RZ, UR13, !P1 ;  /* 0x0000000dff007c0c */ /* 0x000fe2000cf25670 */
[----:B------:R-:W-:Y:S01]  /*1500*/  NOP ;  /* 0x0000000000007918 */ /* 0x000fe20000000000 */
[----:B----4-:R-:W-:-:S13]  /*1510*/  ISETP.NE.AND P0, PT, R0, 0x3, PT ;  /* 0x000000030000780c */ /* 0x010fda0003f05270 */
[----:B------:R-:W-:Y:S05]  /*1520*/  @P0 BRA `(.L_x_15) ;  /* 0x0000000000380947 */ /* 0x000fea0003800000 */
[----:B--2---:R-:W2:Y:S01]  /*1530*/  S2UR UR5, SR_CgaCtaId ;  /* 0x00000000000579c3 */ /* 0x004ea20000008800 */
[----:B---3--:R-:W-:Y:S01]  /*1540*/  UMOV UR4, 0x400 ;  /* 0x0000040000047882 */ /* 0x008fe20000000000 */
[----:B------:R-:W-:Y:S01]  /*1550*/  UMOV UR6, 0x20 ;  /* 0x0000002000067882 */ /* 0x000fe20000000000 */
[----:B------:R-:W-:Y:S01]  /*1560*/  ELECT P0, URZ, PT ;  /* 0x0000000000ff782f */ /* 0x000fe20003800000 */
[----:B------:R-:W-:-:S04]  /*1570*/  UIADD3 UR6, UPT, UPT, -UR6, 0x100000, URZ ;  /* 0x0010000006067890 */ /* 0x000fc8000fffe1ff */
[----:B------:R-:W-:Y:S02]  /*1580*/  USHF.L.U32 UR7, UR6, 0xb, URZ ;  /* 0x0000000b06077899 */ /* 0x000fe400080006ff */
[----:B------:R-:W-:Y:S02]  /*1590*/  USHF.L.U32 UR6, UR6, 0x1, URZ ;  /* 0x0000000106067899 */ /* 0x000fe400080006ff */
[----:B--2---:R-:W-:Y:S01]  /*15a0*/  ULEA UR4, UR5, UR4, 0x18 ;  /* 0x0000000405047291 */ /* 0x004fe2000f8ec0ff */
[----:B------:R-:W2:Y:S11]  /*15b0*/  FENCE.VIEW.ASYNC.S ;  /* 0x00000000000073c6 */ /* 0x000eb60000000000 */
[----:B--2---:R4:W2:Y:S01]  /*15c0*/  SYNCS.EXCH.64 URZ, [UR4+0x500], UR6 ;  /* 0x0005000604ff75b2 */ /* 0x0048a20008000100 */
[----:B------:R4:W3:Y:S01]  /*15d0*/  SYNCS.EXCH.64 URZ, [UR4+0x510], UR6 ;  /* 0x0005100604ff75b2 */ /* 0x0008e20008000100 */
[----:B------:R4:W1:Y:S01]  /*15e0*/  SYNCS.EXCH.64 URZ, [UR4+0x508], UR6 ;  /* 0x0005080604ff75b2 */ /* 0x0008620008000100 */
[----:B------:R4:W1:Y:S02]  /*15f0*/  SYNCS.EXCH.64 URZ, [UR4+0x518], UR6 ;  /* 0x0005180604ff75b2 */ /* 0x0008640008000100 */
[----:B----4-:R-:W-:Y:S01]  /*1600*/  NOP ;  /* 0x0000000000007918 */ /* 0x010fe20000000000 */
.L_x_15:
[----:B---3--:R-:W3:Y:S01]  /*1610*/  S2UR UR7, SR_CgaCtaId ;  /* 0x00000000000779c3 */ /* 0x008ee20000008800 */
[----:B------:R-:W-:Y:S01]  /*1620*/  VOTEU.ALL UP0, P1 ;  /* 0x0000000000ff7886 */ /* 0x000fe20000800000 */
[----:B--2---:R-:W-:Y:S01]  /*1630*/  UMOV UR4, 0x20 ;  /* 0x0000002000047882 */ /* 0x004fe20000000000 */
[----:B------:R-:W-:Y:S01]  /*1640*/  NOP ;  /* 0x0000000000007918 */ /* 0x000fe20000000000 */
[----:B------:R-:W-:Y:S01]  /*1650*/  LOP3.LUT R0, R69, 0x1f, RZ, 0xc0, !PT ;  /* 0x0000001f45007812 */ /* 0x000fe200078ec0ff */
[----:B------:R-:W-:Y:S01]  /*1660*/  UISETP.NE.AND UP4, UPT, UR13, URZ, UPT ;  /* 0x000000ff0d00728c */ /* 0x000fe2000bf85270 */
[----:B------:R-:W-:Y:S01]  /*1670*/  @!UP0 UMOV UR6, 0x400 ;  /* 0x0000040000068882 */ /* 0x000fe20000000000 */
[----:B------:R-:W-:-:S04]  /*1680*/  @!UP0 UIADD3 UR4, UPT, UPT, -UR4, 0x100000, URZ ;  /* 0x0010000004048890 */ /* 0x000fc8000fffe1ff */
[----:B------:R-:W-:Y:S02]  /*1690*/  @!UP0 USHF.L.U32 UR5, UR4, 0xb, URZ ;  /* 0x0000000b04058899 */ /* 0x000fe400080006ff */
[----:B------:R-:W-:Y:S02]  /*16a0*/  @!UP0 USHF.L.U32 UR4, UR4, 0x1, URZ ;  /* 0x0000000104048899 */ /* 0x000fe400080006ff */
[----:B---3--:R-:W-:Y:S01]  /*16b0*/  @!UP0 ULEA UR6, UR7, UR6, 0x18 ;  /* 0x0000000607068291 */ /* 0x008fe2000f8ec0ff */
[----:B------:R-:W2:Y:S01]  /*16c0*/  LDCU UR7, c[0x0][0x36c] ;  /* 0x00006d80ff0777ac */ /* 0x000ea20008000800 */
[----:B------:R-:W-:Y:S01]  /*16d0*/  VOTEU.ALL UP0, P1 ;  /* 0x0000000000ff7886 */ /* 0x000fe20000800000 */
[----:B------:R-:W3:Y:S09]  /*16e0*/  FENCE.VIEW.ASYNC.S ;  /* 0x00000000000073c6 */ /* 0x000ef20000000000 */
[----:B---3--:R3:W4:Y:S01]  /*16f0*/  @!UP0 SYNCS.EXCH.64 URZ, [UR6+0x520], UR4 ;  /* 0x0005200406ff85b2 */ /* 0x0087220008000100 */
[----:B--2---:R-:W-:-:S09]  /*1700*/  UISETP.EQ.U32.AND UP5, UPT, UR7, 0x1, UPT ;  /* 0x000000010700788c */ /* 0x004fd2000bfa2070 */
[----:B---3--:R-:W-:Y:S05]  /*1710*/  BRA.U !UP5, `(.L_x_16) ;  /* 0x000000010d087547 */ /* 0x008fea000b800000 */
[----:B-1--4-:R-:W-:Y:S01]  /*1720*/  UCGABAR_ARV ;  /* 0x00000000000079c7 */ /* 0x012fe20008000000 */
[----:B------:R-:W-:Y:S05]  /*1730*/  BRA `(.L_x_17) ;  /* 0x0000000000047947 */ /* 0x000fea0003800000 */
.L_x_16:
[----:B-1--4-:R-:W-:Y:S01]  /*1740*/  NOP ;  /* 0x0000000000007918 */ /* 0x012fe20000000000 */
.L_x_17:
[----:B------:R-:W1:Y:S01]  /*1750*/  S2UR UR19, SR_CTAID.X ;  /* 0x00000000001379c3 */ /* 0x000e620000002500 */
[----:B------:R-:W-:-:S05]  /*1760*/  CS2R.32 R3, SR_CgaSize ;  /* 0x0000000000037805 */ /* 0x000fca0000008a00 */
[----:B------:R-:W-:-:S05]  /*1770*/  IMAD R3, R3, -0xa0, RZ ;  /* 0xffffff6003037824 */ /* 0x000fca00078e02ff */
[----:B------:R-:W-:-:S14]  /*1780*/  R2UR UR5, R3 ;  /* 0x00000000030572ca */ /* 0x000fdc00000e0000 */
[----:B------:R-:W2:Y:S01]  /*1790*/  LDCU UR5, c[0x0][UR5+0x2b0] ;  /* 0x00005600050577ac */ /* 0x000ea20008000800 */
[----:B------:R-:W-:-:S05]  /*17a0*/  CS2R.32 R3, SR_CgaSize ;  /* 0x0000000000037805 */ /* 0x000fca0000008a00 */
[----:B------:R-:W-:-:S05]  /*17b0*/  IMAD R3, R3, -0xa0, RZ ;  /* 0xffffff6003037824 */ /* 0x000fca00078e02ff */
[----:B------:R-:W-:-:S14]  /*17c0*/  R2UR UR4, R3 ;  /* 0x00000000030472ca */ /* 0x000fdc00000e0000 */
[----:B------:R-:W3:Y:S01]  /*17d0*/  LDCU UR4, c[0x0][UR4+0x2b4] ;  /* 0x00005680040477ac */ /* 0x000ee20008000800 */
[----:B------:R-:W4:Y:S01]  /*17e0*/  S2UR UR7, SR_CTAID.Y ;  /* 0x00000000000779c3 */ /* 0x000f220000002600 */
[----:B------:R-:W3:Y:S01]  /*17f0*/  LDCU UR18, c[0x0][0xb24] ;  /* 0x00016480ff1277ac */ /* 0x000ee20008000800 */
[----:B------:R-:W-:-:S05]  /*1800*/  CS2R.32 R3, SR_CgaSize ;  /* 0x0000000000037805 */ /* 0x000fca0000008a00 */
[----:B------:R-:W-:-:S05]  /*1810*/  IMAD R3, R3, -0xa0, RZ ;  /* 0xffffff6003037824 */ /* 0x000fca00078e02ff */
[----:B------:R-:W-:-:S14]  /*1820*/  R2UR UR58, R3 ;  /* 0x00000000033a72ca */ /* 0x000fdc00000e0000 */
[----:B------:R-:W3:Y:S01]  /*1830*/  LDCU UR58, c[0x0][UR58+0x2a0] ;  /* 0x000054003a3a77ac */ /* 0x000ee20008000800 */
[----:B------:R-:W3:Y:S01]  /*1840*/  S2UR UR8, SR_CgaCtaId ;  /* 0x00000000000879c3 */ /* 0x000ee20000008800 */
[----:B------:R-:W-:-:S05]  /*1850*/  CS2R.32 R3, SR_CgaSize ;  /* 0x0000000000037805 */ /* 0x000fca0000008a00 */
[----:B------:R-:W-:-:S05]  /*1860*/  IMAD R3, R3, -0xa0, RZ ;  /* 0xffffff6003037824 */ /* 0x000fca00078e02ff */
[----:B------:R-:W-:-:S14]  /*1870*/  R2UR UR55, R3 ;  /* 0x00000000033772ca */ /* 0x000fdc00000e0000 */
[----:B------:R-:W3:Y:S01]  /*1880*/  LDCU UR55, c[0x0][UR55+0x2a4] ;  /* 0x00005480373777ac */ /* 0x000ee20008000800 */
[----:B------:R-:W-:Y:S01]  /*1890*/  UISETP.GT.U32.AND UP0, UPT, UR27, 0xffff, UPT ;  /* 0x0000ffff1b00788c */ /* 0x000fe2000bf04070 */
[----:B------:R-:W-:Y:S01]  /*18a0*/  UMOV UR30, 0x5 ;  /* 0x00000005001e7882 */ /* 0x000fe20000000000 */
[----:B-1----:R-:W-:Y:S01]  /*18b0*/  I2FP.F32.U32 R3, UR19 ;  /* 0x0000001300037c45 */ /* 0x002fe20008201000 */
[----:B------:R-:W1:Y:S01]  /*18c0*/  S2UR UR36, SR_CTAID.Z ;  /* 0x00000000002479c3 */ /* 0x000e620000002700 */
[----:B------:R-:W1:Y:S03]  /*18d0*/  LDCU UR40, c[0x0][0xb24] ;  /* 0x00016480ff2877ac */ /* 0x000e660008000800 */
[----:B--2---:R-:W-:Y:S01]  /*18e0*/  FMUL R3, R3, UR5 ;  /* 0x0000000503037c20 */ /* 0x004fe20008400000 */
[----:B------:R-:W-:Y:S01]  /*18f0*/  USEL UR5, UR27, 0xffff, !UP0 ;  /* 0x0000ffff1b057887 */ /* 0x000fe2000c000000 */
[----:B----4-:R-:W-:Y:S01]  /*1900*/  I2FP.F32.U32 R2, UR7 ;  /* 0x0000000700027c45 */ /* 0x010fe20008201000 */
[----:B------:R-:W2:Y:S03]  /*1910*/  LDCU UR26, c[0x0][0xb30] ;  /* 0x00016600ff1a77ac */ /* 0x000ea60008000800 */
[----:B------:R-:W4:Y:S01]  /*1920*/  F2I.U32.TRUNC.NTZ R3, R3 ;  /* 0x0000000300037305 */ /* 0x000f22000020f000 */
[----:B---3--:R-:W-:Y:S01]  /*1930*/  FMUL R2, R2, UR4 ;  /* 0x0000000402027c20 */ /* 0x008fe20008400000 */
[----:B------:R-:W-:-:S02]  /*1940*/  ULOP3.LUT UR24, UR5, 0xffff, URZ, 0xc0, !UPT ;  /* 0x0000ffff05187892 */ /* 0x000fc4000f8ec0ff */
[----:B------:R-:W-:Y:S02]  /*1950*/  USHF.L.U32 UR28, UR8, 0x9, URZ ;  /* 0x00000009081c7899 */ /* 0x000fe400080006ff */
[----:B------:R-:W-:Y:S02]  /*1960*/  UISETP.GE.AND UP2, UPT, UR18, 0x1, UPT ;  /* 0x000000011200788c */ /* 0x000fe4000bf46270 */
[----:B------:R-:W3:Y:S01]  /*1970*/  F2I.U32.TRUNC.NTZ R2, R2 ;  /* 0x0000000200027305 */ /* 0x000ee2000020f000 */
[----:B------:R-:W-:Y:S01]  /*1980*/  UMOV UR45, UR7 ;  /* 0x00000007002d7c82 */ /* 0x000fe20008000000 */
[----:B------:R-:W-:Y:S01]  /*1990*/  UMOV UR46, UR19 ;  /* 0x00000013002e7c82 */ /* 0x000fe20008000000 */
[----:B----4-:R-:W-:Y:S02]  /*19a0*/  R2UR UR4, R3 ;  /* 0x00000000030472ca */ /* 0x010fe400000e0000 */
[----:B------:R-:W-:Y:S02]  /*19b0*/  PRMT R3, RZ, 0x7610, R3 ;  /* 0x00007610ff037816 */ /* 0x000fe40000000003 */
[----:B---3--:R-:W-:-:S02]  /*19c0*/  R2UR UR6, R2 ;  /* 0x00000000020672ca */ /* 0x008fc400000e0000 */
[----:B------:R-:W-:-:S07]  /*19d0*/  PRMT R2, RZ, 0x7610, R2 ;  /* 0x00007610ff027816 */ /* 0x000fce0000000002 */
[----:B------:R-:W-:-:S04]  /*19e0*/  UIADD3 UR5, UPT, UPT, -UR4, URZ, URZ ;  /* 0x000000ff04057290 */ /* 0x000fc8000fffe1ff */
[----:B------:R-:W-:Y:S02]  /*19f0*/  UIMAD UR58, UR58, UR5, UR19 ;  /* 0x000000053a3a72a4 */ /* 0x000fe4000f8e0213 */
[----:B------:R-:W-:-:S04]  /*1a00*/  UIADD3 UR4, UPT, UPT, -UR6, URZ, URZ ;  /* 0x000000ff06047290 */ /* 0x000fc8000fffe1ff */
[----:B------:R-:W-:Y:S01]  /*1a10*/  UIMAD UR55, UR55, UR4, UR7 ;  /* 0x00000004373772a4 */ /* 0x000fe2000f8e0207 */
[----:B-12---:R-:W-:Y:S11]  /*1a20*/  BRA.U UP4, `(.L_x_18) ;  /* 0x00000001043c7547 */ /* 0x006ff6000b800000 */
[----:B------:R-:W-:Y:S02]  /*1a30*/  UISETP.GT.U32.AND UP0, UPT, UR58, 0x1, UPT ;  /* 0x000000013a00788c */ /* 0x000fe4000bf04070 */
[----:B------:R-:W-:Y:S02]  /*1a40*/  ULOP3.LUT UR4, UR58, 0xfffffffe, URZ, 0xc0, !UPT ;  /* 0xfffffffe3a047892 */ /* 0x000fe4000f8ec0ff */
[----:B------:R-:W-:Y:S02]  /*1a50*/  UISETP.NE.AND UP1, UPT, UR55, URZ, UP0 ;  /* 0x000000ff3700728c */ /* 0x000fe40008725270 */
[----:B------:R-:W-:Y:S02]  /*1a60*/  UISETP.NE.AND UP0, UPT, UR55, 0x1, UP0 ;  /* 0x000000013700788c */ /* 0x000fe40008705270 */
[----:B------:R-:W-:Y:S02]  /*1a70*/  USEL UR7, URZ, 0x1, UP1 ;  /* 0x00000001ff077887 */ /* 0x000fe40008800000 */
[----:B------:R-:W-:-:S02]  /*1a80*/  USEL UR6, URZ, 0x4, UP0 ;  /* 0x00000004ff067887 */ /* 0x000fc40008000000 */
[----:B------:R-:W-:Y:S02]  /*1a90*/  USEL UR5, URZ, 0x2, UP1 ;  /* 0x00000002ff057887 */ /* 0x000fe40008800000 */
[----:B------:R-:W-:Y:S02]  /*1aa0*/  ULEA UR4, UR55, UR4, 0x1 ;  /* 0x0000000437047291 */ /* 0x000fe4000f8e08ff */
[----:B------:R-:W-:Y:S02]  /*1ab0*/  USEL UR8, URZ, 0x8, UP0 ;  /* 0x00000008ff087887 */ /* 0x000fe40008000000 */
[----:B------:R-:W-:-:S03]  /*1ac0*/  UIADD3 UR5, UPT, UPT, UR5, UR6, UR7 ;  /* 0x0000000605057290 */ /* 0x000fc6000fffe007 */
[----:B------:R-:W-:Y:S01]  /*1ad0*/  UMOV UR6, 0x3 ;  /* 0x0000000300067882 */ /* 0x000fe20000000000 */
[----:B------:R-:W-:Y:S02]  /*1ae0*/  UIADD3 UR5, UPT, UPT, UR5, UR8, URZ ;  /* 0x0000000805057290 */ /* 0x000fe4000fffe0ff */
[----:B------:R-:W-:-:S04]  /*1af0*/  USHF.L.U32 UR4, UR6, UR4, URZ ;  /* 0x0000000406047299 */ /* 0x000fc800080006ff */
[----:B------:R-:W-:Y:S02]  /*1b00*/  MOV R3, UR5 ;  /* 0x0000000500037c02 */ /* 0x000fe40008000f00 */
[----:B------:R-:W-:Y:S02]  /*1b10*/  MOV R2, UR4 ;  /* 0x0000000400027c02 */ /* 0x000fe40008000f00 */
.L_x_18:
[----:B------:R-:W-:Y:S05]  /*1b20*/  BRA.U !UP2, `(.L_x_19) ;  /* 0x000000010ad07547 */ /* 0x000fea000b800000 */
[----:B------:R-:W1:Y:S01]  /*1b30*/  LDCU.128 UR20, c[0x0][0xb10] ;  /* 0x00016200ff1477ac */ /* 0x000e620008000c00 */
[----:B------:R-:W2:Y:S01]  /*1b40*/  LDCU UR12, c[0x0][0x370] ;  /* 0x00006e00ff0c77ac */ /* 0x000ea20008000800 */
[----:B------:R-:W3:Y:S01]  /*1b50*/  LDCU UR5, c[0x0][0x374] ;  /* 0x00006e80ff0577ac */ /* 0x000ee20008000800 */
[----:B------:R-:W4:Y:S01]  /*1b60*/  LDCU UR25, c[0x0][0xb0c] ;  /* 0x00016180ff1977ac */ /* 0x000f220008000800 */
[----:B------:R-:W4:Y:S01]  /*1b70*/  LDCU UR4, c[0x0][0xb20] ;  /* 0x00016400ff0477ac */ /* 0x000f220008000800 */
[----:B------:R-:W4:Y:S01]  /*1b80*/  LDCU.64 UR16, c[0x0][0xb28] ;  /* 0x00016500ff1077ac */ /* 0x000f220008000a00 */
[----:B-1----:R-:W-:Y:S02]  /*1b90*/  UISETP.NE.AND UP0, UPT, UR22, 0x1, UPT ;  /* 0x000000011600788c */ /* 0x002fe4000bf05270 */
[----:B---3--:R-:W-:Y:S02]  /*1ba0*/  UIMAD.WIDE.U32 UR6, UR5, UR23, URZ ;  /* 0x00000017050672a5 */ /* 0x008fe4000f8e00ff */
[----:B--2---:R-:W-:-:S02]  /*1bb0*/  UIMAD.WIDE.U32 UR8, UR12, UR20, URZ ;  /* 0x000000140c0872a5 */ /* 0x004fc4000f8e00ff */
[----:B----4-:R-:W-:Y:S02]  /*1bc0*/  UISETP.NE.AND UP1, UPT, UR25, 0x1, UPT ;  /* 0x000000011900788c */ /* 0x010fe4000bf25270 */
[----:B------:R-:W-:Y:S01]  /*1bd0*/  UISETP.NE.AND UP2, UPT, UR18, 0x1, UPT ;  /* 0x000000011200788c */ /* 0x000fe2000bf45270 */
[----:B------:R-:W-:Y:S02]  /*1be0*/  UMOV UR6, UR7 ;  /* 0x0000000700067c82 */ /* 0x000fe40008000000 */
[----:B------:R-:W-:Y:S01]  /*1bf0*/  UMOV UR8, UR9 ;  /* 0x0000000900087c82 */ /* 0x000fe20008000000 */
[----:B------:R-:W-:Y:S02]  /*1c00*/  @UP0 USHF.R.U32.HI UR5, URZ, UR4, UR6 ;  /* 0x00000004ff050299 */ /* 0x000fe40008011606 */
[----:B------:R-:W-:Y:S02]  /*1c10*/  UIMAD.WIDE.U32 UR14, UR45, UR23, URZ ;  /* 0x000000172d0e72a5 */ /* 0x000fe4000f8e00ff */
[----:B------:R-:W-:-:S02]  /*1c20*/  UIMAD.WIDE.U32 UR6, UR5, UR16, URZ ;  /* 0x00000010050672a5 */ /* 0x000fc4000f8e00ff */
[----:B------:R-:W-:Y:S02]  /*1c30*/  @UP1 USHF.R.U32.HI UR12, URZ, UR21, UR8 ;  /* 0x00000015ff0c1299 */ /* 0x000fe40008011608 */
[----:B------:R-:W-:Y:S02]  /*1c40*/  UIMAD.WIDE.U32 UR10, UR19, UR20, URZ ;  /* 0x00000014130a72a5 */ /* 0x000fe4000f8e00ff */
[----:B------:R-:W-:Y:S01]  /*1c50*/  UIMAD.WIDE.U32 UR8, UR12, UR16, URZ ;  /* 0x000000100c0872a5 */ /* 0x000fe2000f8e00ff */
[----:B------:R-:W-:Y:S01]  /*1c60*/  UMOV UR14, UR15 ;  /* 0x0000000f000e7c82 */ /* 0x000fe20008000000 */
[----:B------:R-:W-:Y:S01]  /*1c70*/  UMOV UR6, UR7 ;  /* 0x0000000700067c82 */ /* 0x000fe20008000000 */
[----:B------:R-:W-:Y:S02]  /*1c80*/  USHF.R.U32.HI UR14, URZ, UR4, UR14 ;  /* 0x00000004ff0e7299 */ /* 0x000fe4000801160e */
[----:B------:R-:W-:Y:S01]  /*1c90*/  @UP2 USHF.R.U32.HI UR5, URZ, UR17, UR6 ;  /* 0x00000011ff052299 */ /* 0x000fe20008011606 */
[----:B------:R-:W-:-:S02]  /*1ca0*/  UMOV UR10, UR11 ;  /* 0x0000000b000a7c82 */ /* 0x000fc40008000000 */
[----:B------:R-:W-:Y:S01]  /*1cb0*/  UMOV UR6, UR9 ;  /* 0x0000000900067c82 */ /* 0x000fe20008000000 */
[----:B------:R-:W-:Y:S02]  /*1cc0*/  USHF.R.U32.HI UR10, URZ, UR21, UR10 ;  /* 0x00000015ff0a7299 */ /* 0x000fe4000801160a */
[----:B------:R-:W-:Y:S02]  /*1cd0*/  @UP2 USHF.R.U32.HI UR12, URZ, UR17, UR6 ;  /* 0x00000011ff0c2299 */ /* 0x000fe40008011606 */
[----:B------:R-:W-:Y:S02]  /*1ce0*/  USEL UR4, UR45, UR14, !UP0 ;  /* 0x0000000e2d047287 */ /* 0x000fe4000c000000 */
[----:B------:R-:W-:Y:S02]  /*1cf0*/  UIMAD UR6, UR5, UR18, URZ ;  /* 0x00000012050672a4 */ /* 0x000fe4000f8e02ff */
[----:B------:R-:W-:Y:S02]  /*1d00*/  USEL UR5, UR19, UR10, !UP1 ;  /* 0x0000000a13057287 */ /* 0x000fe4000c800000 */
[----:B------:R-:W-:-:S02]  /*1d10*/  UIMAD UR8, UR12, UR18, URZ ;  /* 0x000000120c0872a4 */ /* 0x000fc4000f8e02ff */
[----:B------:R-:W-:Y:S02]  /*1d20*/  UISETP.GE.AND UP0, UPT, UR4, UR6, UPT ;  /* 0x000000060400728c */ /* 0x000fe4000bf06270 */
[----:B------:R-:W-:Y:S02]  /*1d30*/  UIMAD.WIDE.U32 UR6, UR4, UR16, URZ ;  /* 0x00000010040672a5 */ /* 0x000fe4000f8e00ff */
[----:B------:R-:W-:Y:S02]  /*1d40*/  UISETP.GE.OR UP0, UPT, UR5, UR8, UP0 ;  /* 0x000000080500728c */ /* 0x000fe40008706670 */
[----:B------:R-:W-:Y:S02]  /*1d50*/  UIMAD.WIDE.U32 UR8, UR5, UR16, URZ ;  /* 0x00000010050872a5 */ /* 0x000fe4000f8e00ff */
[----:B------:R-:W-:Y:S02]  /*1d60*/  USHF.R.U32.HI UR7, URZ, UR17, UR7 ;  /* 0x00000011ff077299 */ /* 0x000fe40008011607 */
[----:B------:R-:W-:-:S02]  /*1d70*/  UIADD3 UR10, UPT, UPT, -UR4, URZ, URZ ;  /* 0x000000ff040a7290 */ /* 0x000fc4000fffe1ff */
[----:B------:R-:W-:Y:S02]  /*1d80*/  USEL UR7, UR4, UR7, !UP2 ;  /* 0x0000000704077287 */ /* 0x000fe4000d000000 */
[----:B------:R-:W-:Y:S01]  /*1d90*/  UIADD3 UR46, UPT, UPT, -UR5, URZ, URZ ;  /* 0x000000ff052e7290 */ /* 0x000fe2000fffe1ff */
[----:B------:R-:W-:Y:S01]  /*1da0*/  @!UP0 UMOV UR6, UR9 ;  /* 0x0000000900068c82 */ /* 0x000fe20008000000 */
[----:B------:R-:W-:Y:S02]  /*1db0*/  UIADD3 UR8, UPT, UPT, -UR7, URZ, URZ ;  /* 0x000000ff07087290 */ /* 0x000fe4000fffe1ff */
[----:B------:R-:W-:Y:S02]  /*1dc0*/  @!UP0 USHF.R.U32.HI UR6, URZ, UR17, UR6 ;  /* 0x00000011ff068299 */ /* 0x000fe40008011606 */
[----:B------:R-:W-:Y:S02]  /*1dd0*/  UIMAD UR8, UR18, UR8, UR4 ;  /* 0x00000008120872a4 */ /* 0x000fe4000f8e0204 */
[----:B------:R-:W-:-:S02]  /*1de0*/  @!UP0 USEL UR6, UR5, UR6, !UP2 ;  /* 0x0000000605068287 */ /* 0x000fc4000d000000 */
[----:B------:R-:W-:Y:S02]  /*1df0*/  UIMAD UR45, UR22, UR10, UR45 ;  /* 0x0000000a162d72a4 */ /* 0x000fe4000f8e022d */
[----:B------:R-:W-:Y:S02]  /*1e00*/  @!UP0 UIADD3 UR7, UPT, UPT, UR7, -UR6, URZ ;  /* 0x8000000607078290 */ /* 0x000fe4000fffe0ff */
[----:B------:R-:W-:Y:S02]  /*1e10*/  @!UP0 UIMAD UR6, UR8, UR12, UR6 ;  /* 0x0000000c080682a4 */ /* 0x000fe4000f8e0206 */
[----:B------:R-:W-:Y:S02]  /*1e20*/  @!UP0 UIMAD UR4, UR7, UR18, UR5 ;  /* 0x00000012070482a4 */ /* 0x000fe4000f8e0205 */
[----:B------:R-:W-:Y:S02]  /*1e30*/  UIMAD UR46, UR25, UR46, UR19 ;  /* 0x0000002e192e72a4 */ /* 0x000fe4000f8e0213 */
[----:B------:R-:W-:Y:S01]  /*1e40*/  UIMAD UR45, UR4, UR22, UR45 ;  /* 0x00000016042d72a4 */ /* 0x000fe2000f8e022d */
[----:B------:R-:W-:-:S02]  /*1e50*/  @!UP0 UMOV UR5, UR6 ;  /* 0x0000000600058c82 */ /* 0x000fc40008000000 */
[----:B------:R-:W-:-:S12]  /*1e60*/  UIMAD UR46, UR5, UR25, UR46 ;  /* 0x00000019052e72a4 */ /* 0x000fd8000f8e022e */
.L_x_19:
[----:B------:R-:W-:Y:S02]  /*1e70*/  UISETP.NE.AND UP1, UPT, UR26, 0x1, UPT ;  /* 0x000000011a00788c */ /* 0x000fe4000bf25270 */
[----:B------:R-:W-:Y:S02]  /*1e80*/  UISETP.NE.AND UP0, UPT, UR13, 0x2, UPT ;  /* 0x000000020d00788c */ /* 0x000fe4000bf05270 */
[----:B------:R-:W-:Y:S02]  /*1e90*/  ULOP3.LUT UR28, UR28, 0x400, URZ, 0xc0, !UPT ;  /* 0x000004001c1c7892 */ /* 0x000fe4000f8ec0ff */
[----:B------:R-:W-:-:S03]  /*1ea0*/  USHF.L.U32 UR24, UR30, UR24, URZ ;  /* 0x000000181e187299 */ /* 0x000fc600080006ff */
[----:B------:R-:W-:Y:S09]  /*1eb0*/  BRA.U UP1, `(.L_x_20) ;  /* 0x0000000101447547 */ /* 0x000ff2000b800000 */
[----:B------:R-:W1:Y:S01]  /*1ec0*/  LDCU.128 UR8, c[0x0][0xb10] ;  /* 0x00016200ff0877ac */ /* 0x000e620008000c00 */
[----:B------:R-:W2:Y:S01]  /*1ed0*/  LDCU UR12, c[0x0][0xb0c] ;  /* 0x00016180ff0c77ac */ /* 0x000ea20008000800 */
[----:B------:R-:W3:Y:S01]  /*1ee0*/  LDCU UR14, c[0x0][0xb20] ;  /* 0x00016400ff0e77ac */ /* 0x000ee20008000800 */
[----:B-1----:R-:W-:Y:S02]  /*1ef0*/  UIMAD.WIDE.U32 UR6, UR46, UR8, URZ ;  /* 0x000000082e0672a5 */ /* 0x002fe4000f8e00ff */
[----:B------:R-:W-:Y:S02]  /*1f00*/  UIMAD.WIDE.U32 UR4, UR45, UR11, URZ ;  /* 0x0000000b2d0472a5 */ /* 0x000fe4000f8e00ff */
[----:B--2---:R-:W-:Y:S02]  /*1f10*/  UISETP.NE.AND UP2, UPT, UR12, 0x1, UPT ;  /* 0x000000010c00788c */ /* 0x004fe4000bf45270 */
[----:B------:R-:W-:Y:S01]  /*1f20*/  UISETP.NE.AND UP1, UPT, UR10, 0x1, UPT ;  /* 0x000000010a00788c */ /* 0x000fe2000bf25270 */
[----:B------:R-:W-:-:S02]  /*1f30*/  UMOV UR6, UR7 ;  /* 0x0000000700067c82 */ /* 0x000fc40008000000 */
[----:B------:R-:W-:Y:S01]  /*1f40*/  UMOV UR4, UR5 ;  /* 0x0000000500047c82 */ /* 0x000fe20008000000 */
[----:B------:R-:W-:Y:S02]  /*1f50*/  USHF.R.U32.HI UR6, URZ, UR9, UR6 ;  /* 0x00000009ff067299 */ /* 0x000fe40008011606 */
[----:B---3--:R-:W-:Y:S02]  /*1f60*/  USHF.R.U32.HI UR4, URZ, UR14, UR4 ;  /* 0x0000000eff047299 */ /* 0x008fe40008011604 */
[----:B------:R-:W-:Y:S02]  /*1f70*/  USEL UR5, UR46, UR6, !UP2 ;  /* 0x000000062e057287 */ /* 0x000fe4000d000000 */
[----:B------:R-:W-:-:S04]  /*1f80*/  USEL UR4, UR45, UR4, !UP1 ;  /* 0x000000042d047287 */ /* 0x000fc8000c800000 */
[----:B------:R-:W-:Y:S02]  /*1f90*/  UIADD3 UR6, UPT, UPT, -UR4, UR5, URZ ;  /* 0x0000000504067290 */ /* 0x000fe4000fffe1ff */
[----:B------:R-:W-:Y:S02]  /*1fa0*/  UIADD3 UR4, UPT, UPT, UR4, -UR5, URZ ;  /* 0x8000000504047290 */ /* 0x000fe4000fffe0ff */
[----:B------:R-:W-:Y:S02]  /*1fb0*/  UIMAD UR45, UR6, UR10, UR45 ;  /* 0x0000000a062d72a4 */ /* 0x000fe4000f8e022d */
[----:B------:R-:W-:-:S12]  /*1fc0*/  UIMAD UR46, UR4, UR12, UR46 ;  /* 0x0000000c042e72a4 */ /* 0x000fd8000f8e022e */
.L_x_20:
[----:B------:R-:W-:Y:S05]  /*1fd0*/  BRA.U !UP5, `(.L_x_21) ;  /* 0x000000010d0c7547 */ /* 0x000fea000b800000 */
[----:B------:R-:W-:Y:S01]  /*1fe0*/  UCGABAR_WAIT ;  /* 0x0000000000007dc7 */ /* 0x000fe20008000000 */
[----:B------:R-:W-:Y:S01]  /*1ff0*/  CCTL.IVALL ;  /* 0x00000000ff00798f */ /* 0x000fe20002000000 */
[----:B------:R-:W-:Y:S05]  /*2000*/  BRA `(.L_x_22) ;  /* 0x0000000000047947 */ /* 0x000fea0003800000 */
.L_x_21:
[----:B------:R-:W-:Y:S06]  /*2010*/  BAR.SYNC.DEFER_BLOCKING 0x0 ;  /* 0x0000000000007b1d */ /* 0x000fec0000010000 */
.L_x_22:
[----:B------:R-:W-:Y:S05]  /*2020*/  BRA.U UP0, `(.L_x_23) ;  /* 0x0000003900707547 */ /* 0x000fea000b800000 */
[----:B------:R-:W1:Y:S01]  /*2030*/  LDCU UR6, c[0x0][0x38c] ;  /* 0x00007180ff0677ac */ /* 0x000e620008000800 */
[----:B------:R-:W2:Y:S01]  /*2040*/  S2UR UR8, SR_CgaCtaId ;  /* 0x00000000000879c3 */ /* 0x000ea20000008800 */
[----:B------:R-:W-:Y:S01]  /*2050*/  PLOP3.LUT P1, PT, PT, PT, UP3, 0x80, 0x8 ;  /* 0x000000000008781c */ /* 0x000fe20003f2f038 */
[----:B------:R-:W-:Y:S01]  /*2060*/  IMAD.MOV.U32 R12, RZ, RZ, 0x1 ;  /* 0x00000001ff0c7424 */ /* 0x000fe200078e00ff */
[----:B------:R-:W-:Y:S01]  /*2070*/  USHF.L.U32 UR47, UR19, 0x6, URZ ;  /* 0x00000006132f7899 */ /* 0x000fe200080006ff */
[----:B------:R-:W-:Y:S01]  /*2080*/  ISETP.NE.AND P2, PT, R0, RZ, P3 ;  /* 0x000000ff0000720c */ /* 0x000fe20001f45270 */
[----:B------:R-:W-:Y:S01]  /*2090*/  UMOV UR7, 0x400 ;  /* 0x0000040000077882 */ /* 0x000fe20000000000 */
[----:B------:R-:W-:Y:S01]  /*20a0*/  UISETP.NE.AND UP1, UPT, UR13, URZ, UPT ;  /* 0x000000ff0d00728c */ /* 0x000fe2000bf25270 */
[----:B------:R-:W-:Y:S01]  /*20b0*/  PLOP3.LUT P1, PT, P1, PT, PT, 0x8, 0x80 ;  /* 0x000000000080781c */ /* 0x000fe20000f2e170 */
[----:B------:R-:W-:Y:S01]  /*20c0*/  USHF.L.U32 UR44, UR19, 0x5, URZ ;  /* 0x00000005132c7899 */ /* 0x000fe200080006ff */
[----:B------:R-:W-:Y:S01]  /*20d0*/  CS2R R10, SRZ ;  /* 0x00000000000a7805 */ /* 0x000fe2000001ff00 */
[----:B------:R-:W-:Y:S01]  /*20e0*/  ULOP3.LUT UR47, UR47, 0x40, URZ, 0xc0, !UPT ;  /* 0x000000402f2f7892 */ /* 0x000fe2000f8ec0ff */
[----:B------:R-:W-:Y:S01]  /*20f0*/  IMAD.MOV.U32 R9, RZ, RZ, RZ ;  /* 0x000000ffff097224 */ /* 0x000fe200078e00ff */
[----:B------:R-:W3:Y:S01]  /*2100*/  LDCU UR39, c[0x0][0x370] ;  /* 0x00006e00ff2777ac */ /* 0x000ee20008000800 */
[----:B------:R-:W-:Y:S01]  /*2110*/  IMAD.MOV.U32 R8, RZ, RZ, 0x1 ;  /* 0x00000001ff087424 */ /* 0x000fe200078e00ff */
[----:B------:R-:W4:Y:S01]  /*2120*/  LDCU.64 UR26, c[0x0][0x348] ;  /* 0x00006900ff1a77ac */ /* 0x000f220008000a00 */
[----:B-1----:R-:W-:-:S02]  /*2130*/  UIADD3 UR5, UPT, UPT, UR6, 0x1f, URZ ;  /* 0x0000001f06057890 */ /* 0x002fc4000fffe0ff */
[----:B------:R-:W-:Y:S02]  /*2140*/  UIADD3 UR49, UPT, UPT, UR6, 0x3e, URZ ;  /* 0x0000003e06317890 */ /* 0x000fe4000fffe0ff */
[----:B------:R-:W-:Y:S02]  /*2150*/  USHF.R.S32.HI UR4, URZ, 0x1f, UR5 ;  /* 0x0000001fff047899 */ /* 0x000fe40008011405 */
[----:B--2---:R-:W-:Y:S02]  /*2160*/  ULEA UR13, UR8, UR7, 0x18 ;  /* 0x00000007080d7291 */ /* 0x004fe4000f8ec0ff */
[----:B------:R-:W-:Y:S02]  /*2170*/  ULEA.HI UR4, UR4, UR5, URZ, 0x5 ;  /* 0x0000000504047291 */ /* 0x000fe4000f8f28ff */
[----:B------:R-:W-:Y:S02]  /*2180*/  UIADD3 UR5, UPT, UPT, UR6, -0x1, URZ ;  /* 0xffffffff06057890 */ /* 0x000fe4000fffe0ff */
[----:B------:R-:W-:-:S02]  /*2190*/  USHF.R.S32.HI UR42, URZ, 0x5, UR4 ;  /* 0x00000005ff2a7899 */ /* 0x000fc40008011404 */
[----:B------:R-:W-:Y:S02]  /*21a0*/  UISETP.GE.U32.AND UP2, UPT, UR5, -0x3f, UPT ;  /* 0xffffffc10500788c */ /* 0x000fe4000bf46070 */
[----:B------:R-:W-:Y:S01]  /*21b0*/  UISETP.LT.U32.AND UP0, UPT, UR42, 0x48, UPT ;  /* 0x000000482a00788c */ /* 0x000fe2000bf01070 */
[----:B------:R-:W1:Y:S03]  /*21c0*/  LDCU UR38, c[0x0][0x374] ;  /* 0x00006e80ff2677ac */ /* 0x000e660008000800 */
[----:B------:R-:W-:Y:S02]  /*21d0*/  USEL UR41, UR42, 0x48, UP0 ;  /* 0x000000482a297887 */ /* 0x000fe40008000000 */
[----:B------:R-:W-:Y:S02]  /*21e0*/  ULOP3.LUT UR44, UR44, 0x20, URZ, 0xc0, !UPT ;  /* 0x000000202c2c7892 */ /* 0x000fe4000f8ec0ff */
[----:B------:R-:W-:-:S02]  /*21f0*/  UIADD3 UR4, UPT, UPT, UR41, -0x1, URZ ;  /* 0xffffffff29047890 */ /* 0x000fc4000fffe0ff */
[----:B------:R-:W-:Y:S02]  /*2200*/  @UP2 UIADD3 UR4, UPT, UPT, UR41, URZ, URZ ;  /* 0x000000ff29042290 */ /* 0x000fe4000fffe0ff */
[----:B------:R-:W-:Y:S02]  /*2210*/  USEL UR21, UR34, 0x2, UP1 ;  /* 0x0000000222157887 */ /* 0x000fe40008800000 */
[----:B------:R-:W-:Y:S02]  /*2220*/  UIADD3 UR30, UPT, UPT, UR13, 0x2800, UR28 ;  /* 0x000028000d1e7890 */ /* 0x000fe4000fffe01c */
[----:B------:R-:W-:Y:S02]  /*2230*/  ULEA.HI UR47, UR28, UR47, URZ, 0x1b ;  /* 0x0000002f1c2f7291 */ /* 0x000fe4000f8fd8ff */
[----:B------:R-:W-:Y:S02]  /*2240*/  UIADD3 UR48, UPT, UPT, UR42, -UR41, URZ ;  /* 0x800000292a307290 */ /* 0x000fe4000fffe0ff */
[----:B------:R-:W-:-:S02]  /*2250*/  UIADD3 UR29, UPT, UPT, UR4, 0x1, URZ ;  /* 0x00000001041d7890 */ /* 0x000fc4000fffe0ff */
[----:B------:R-:W-:Y:S01]  /*2260*/  UIADD3 UR43, UPT, UPT, -UR4, URZ, URZ ;  /* 0x000000ff042b7290 */ /* 0x000fe2000fffe1ff */
[----:B-1-34-:R-:W-:-:S11]  /*2270*/  UMOV UR6, URZ ;  /* 0x000000ff00067c82 */ /* 0x01afd60008000000 */
.L_x_43:
[----:B------:R-:W1:Y:S02]  /*2280*/  S2UR UR4, SR_CgaCtaId ;  /* 0x00000000000479c3 */ /* 0x000e640000008800 */
[----:B-1----:R-:W-:-:S09]  /*2290*/  UISETP.NE.AND UP0, UPT, UR4, URZ, UPT ;  /* 0x000000ff0400728c */ /* 0x002fd2000bf05270 */
[----:B------:R-:W-:Y:S05]  /*22a0*/  BRA.U UP0, `(.L_x_24) ;  /* 0x0000000100287547 */ /* 0x000fea000b800000 */
[----:B------:R-:W-:Y:S02]  /*22b0*/  LEA R0, R9, UR13, 0x3 ;  /* 0x0000000d09007c11 */ /* 0x000fe4000f8e18ff */
[----:B------:R-:W-:-:S04]  /*22c0*/  SHF.L.U32 R2, R8, 0x1f, RZ ;  /* 0x0000001f08027819 */ /* 0x000fc800000006ff */
[----:B------:R-:W1:Y:S02]  /*22d0*/  SYNCS.PHASECHK.TRANS64.TRYWAIT P0, [R0+URZ+0x510], R2 ;  /* 0x00051002000075a7 */ /* 0x000e6400080011ff */
[----:B-1----:R-:W-:Y:S05]  /*22e0*/  @!P0 BRA `(.L_x_25) ;  /* 0x0000007800348947 */ /* 0x002fea0003800000 */
.L_x_182:
[----:B------:R-:W-:Y:S01]  /*22f0*/  VIADD R9, R9, 0x1 ;  /* 0x0000000109097836 */ /* 0x000fe20000000000 */
[----:B------:R1:W-:Y:S04]  /*2300*/  SYNCS.ARRIVE.TRANS64.A1T0 RZ, [R0+URZ+0x500], RZ ;  /* 0x000500ff00ff79a7 */ /* 0x0003e800081000ff */
[----:B------:R-:W-:-:S04]  /*2310*/  ISETP.NE.AND P0, PT, R9, 0x2, PT ;  /* 0x000000020900780c */ /* 0x000fc80003f05270 */
[----:B------:R-:W-:Y:S02]  /*2320*/  SEL R9, R9, RZ, P0 ;  /* 0x000000ff09097207 */ /* 0x000fe40000000000 */
[----:B-1----:R-:W-:-:S04]  /*2330*/  SEL R0, RZ, 0x1, P0 ;  /* 0x00000001ff007807 */ /* 0x002fc80000000000 */
[----:B------:R-:W-:-:S07]  /*2340*/  LOP3.LUT R8, R8, R0, RZ, 0x3c, !PT ;  /* 0x0000000008087212 */ /* 0x000fce00078e3cff */
.L_x_24:
[----:B------:R-:W-:Y:S01]  /*2350*/  ULEA UR4, UR6, UR13, 0x3 ;  /* 0x0000000d06047291 */ /* 0x000fe2000f8e18ff */
[----:B------:R-:W-:Y:S01]  /*2360*/  SHF.L.U32 R0, R12, 0x1f, RZ ;  /* 0x0000001f0c007819 */ /* 0x000fe200000006ff */
[----:B------:R-:W-:Y:S02]  /*2370*/  UISETP.GE.U32.AND UP0, UPT, UR49, 0x3f, UPT ;  /* 0x0000003f3100788c */ /* 0x000fe4000bf06070 */
[----:B------:R-:W-:Y:S01]  /*2380*/  ULEA UR11, UR45, UR44, 0x6 ;  /* 0x0000002c2d0b7291 */ /* 0x000fe2000f8e30ff */
[----:B------:R-:W-:-:S04]  /*2390*/  UMOV UR7, URZ ;  /* 0x000000ff00077c82 */ /* 0x000fc80008000000 */
[----:B------:R1:W2:Y:S01]  /*23a0*/  SYNCS.PHASECHK.TRANS64.TRYWAIT P0, [UR4+0x240], R0 ;  /* 0x00024000ff0075a7 */ /* 0x0002a20008001104 */
[----:B------:R-:W-:-:S04]  /*23b0*/  ULEA.HI UR4, UR46, UR46, URZ, 0x1 ;  /* 0x0000002e2e047291 */ /* 0x000fc8000f8f08ff */
[----:B------:R-:W-:-:S04]  /*23c0*/  USHF.L.U32 UR4, UR4, 0x6, URZ ;  /* 0x0000000604047899 */ /* 0x000fc800080006ff */
[----:B------:R-:W-:-:S04]  /*23d0*/  ULOP3.LUT UR35, UR4, 0xffffff80, URZ, 0xc0, !UPT ;  /* 0xffffff8004237892 */ /* 0x000fc8000f8ec0ff */
[----:B------:R-:W-:Y:S01]  /*23e0*/  UIADD3 UR35, UPT, UPT, UR47, UR35, URZ ;  /* 0x000000232f237290 */ /* 0x000fe2000fffe0ff */
[----:B------:R-:W-:Y:S11]  /*23f0*/  BRA.U !UP0, `(.L_x_26) ;  /* 0x0000000108c47547 */ /* 0x000ff6000b800000 */
[----:B------:R-:W-:Y:S01]  /*2400*/  UMOV UR16, UR43 ;  /* 0x0000002b00107c82 */ /* 0x000fe20008000000 */
[----:B------:R-:W-:Y:S01]  /*2410*/  UMOV UR4, UR6 ;  /* 0x0000000600047c82 */ /* 0x000fe20008000000 */
[----:B------:R-:W-:-:S05]  /*2420*/  UMOV UR34, URZ ;  /* 0x000000ff00227c82 */ /* 0x000fca0008000000 */
.L_x_32:
[----:B------:R-:W-:Y:S01]  /*2430*/  ULEA UR33, UR4, UR13, 0x3 ;  /* 0x0000000d04217291 */ /* 0x000fe2000f8e18ff */
[----:B------:R-:W-:Y:S01]  /*2440*/  @P3 MOV R2, 0x1800 ;  /* 0x0000180000023802 */ /* 0x000fe20000000f00 */
[----:B--234-:R-:W-:Y:S10]  /*2450*/  @P0 BRA `(.L_x_27) ;  /* 0x00000000000c0947 */ /* 0x01cff40003800000 */
[----:B------:R-:W-:-:S04]  /*2460*/  SHF.L.U32 R3, R12, 0x1f, RZ ;  /* 0x0000001f0c037819 */ /* 0x000fc800000006ff */
[----:B------:R-:W2:Y:S02]  /*2470*/  SYNCS.PHASECHK.TRANS64.TRYWAIT P0, [UR33+0x240], R3 ;  /* 0x00024003ff0075a7 */ /* 0x000ea40008001121 */
[----:B--2---:R-:W-:Y:S05]  /*2480*/  @!P0 BRA `(.L_x_28) ;  /* 0x0000007400e08947 */ /* 0x004fea0003800000 */
.L_x_27:
[----:B------:R2:W-:Y:S01]  /*2490*/  @P3 SYNCS.ARRIVE.TRANS64 RZ, [UR33], R2 ;  /* 0x00000002ffff39a7 */ /* 0x0005e20008000021 */
[----:B------:R-:W-:Y:S02]  /*24a0*/  ULOP3.LUT UR5, UR21, 0x2, URZ, 0xfc, !UPT ;  /* 0x0000000215057892 */ /* 0x000fe4000f8efcff */
[----:B------:R-:W-:Y:S02]  /*24b0*/  UIADD3 UR16, UPT, UPT, UR16, 0x1, URZ ;  /* 0x0000000110107890 */ /* 0x000fe4000fffe0ff */
[----:B------:R-:W-:Y:S02]  /*24c0*/  UISETP.NE.AND UP0, UPT, UR5, 0x2, UPT ;  /* 0x000000020500788c */ /* 0x000fe4000bf05270 */
[----:B------:R-:W-:-:S07]  /*24d0*/  UISETP.NE.AND UP2, UPT, UR16, 0x1, UPT ;  /* 0x000000011000788c */ /* 0x000fce000bf45270 */
[----:B------:R-:W-:Y:S05]  /*24e0*/  BRA.U UP0, `(.L_x_29) ;  /* 0x0000000100047547 */ /* 0x000fea000b800000 */
[----:B------:R-:W-:Y:S05]  /*24f0*/  BPT.TRAP 0x1 ;  /* 0x000000040000795c */ /* 0x000fea0000300000 */
.L_x_29:
[----:B------:R-:W-:Y:S04]  /*2500*/  BSSY.RECONVERGENT B0, `(.L_x_30) ;  /* 0x0000003000007945 */ /* 0x000fe80003800200 */
[----:B------:R-:W-:Y:S05]  /*2510*/  @!P2 BRA `(.L_x_31) ;  /* 0x000000000004a947 */ /* 0x000fea0003800000 */
[----:B------:R-:W-:Y:S05]  /*2520*/  BPT.TRAP 0x1 ;  /* 0x000000040000795c */ /* 0x000fea0000300000 */
.L_x_31:
[----:B------:R-:W-:Y:S05]  /*2530*/  BSYNC.RECONVERGENT B0 ;  /* 0x0000000000007941 */ /* 0x000fea0003800200 */
.L_x_30:
[----:B------:R-:W-:Y:S02]  /*2540*/  UIADD3 UR5, UPT, UPT, UR4, 0x1, URZ ;  /* 0x0000000104057890 */ /* 0x000fe4000fffe0ff */
[----:B------:R-:W-:Y:S02]  /*2550*/  ULEA UR32, UR4, UR28, 0xb ;  /* 0x0000001c04207291 */ /* 0x000fe4000f8e58ff */
[----:B------:R-:W-:Y:S02]  /*2560*/  UISETP.NE.AND UP0, UPT, UR5, 0x48, UPT ;  /* 0x000000480500788c */ /* 0x000fe4000bf05270 */
[----:B------:R-:W-:Y:S02]  /*2570*/  UIADD3 UR14, UP1, UPT, UR26, 0x80, URZ ;  /* 0x000000801a0e7890 */ /* 0x000fe4000ff3e0ff */
[----:B------:R-:W-:Y:S02]  /*2580*/  USEL UR7, URZ, 0x1, UP0 ;  /* 0x00000001ff077887 */ /* 0x000fe40008000000 */
[----:B------:R-:W-:-:S02]  /*2590*/  USEL UR6, UR5, URZ, UP0 ;  /* 0x000000ff05067287 */ /* 0x000fc40008000000 */
[----:B------:R-:W-:Y:S02]  /*25a0*/  ULEA UR8, UR4, UR13, 0xa ;  /* 0x0000000d04087291 */ /* 0x000fe4000f8e50ff */
[----:B------:R-:W-:Y:S01]  /*25b0*/  ULEA UR5, UR6, UR13, 0x3 ;  /* 0x0000000d06057291 */ /* 0x000fe2000f8e18ff */
[----:B------:R-:W-:Y:S01]  /*25c0*/  LOP3.LUT R12, R12, UR7, RZ, 0x3c, !PT ;  /* 0x000000070c0c7c12 */ /* 0x000fe2000f8e3cff */
[----:B------:R-:W-:Y:S02]  /*25d0*/  UIADD3 UR4, UP0, UPT, UR26, 0x180, URZ ;  /* 0x000001801a047890 */ /* 0x000fe4000ff1e0ff */
[----:B------:R-:W-:Y:S01]  /*25e0*/  ULOP3.LUT UR33, UR33, 0xfefffff8, URZ, 0xc0, !UPT ;  /* 0xfefffff821217892 */ /* 0x000fe2000f8ec0ff */
[----:B-1----:R-:W-:Y:S01]  /*25f0*/  SHF.L.U32 R0, R12, 0x1f, RZ ;  /* 0x0000001f0c007819 */ /* 0x002fe200000006ff */
[----:B------:R-:W-:Y:S02]  /*2600*/  UIADD3.X UR15, UPT, UPT, URZ, UR27, URZ, UP1, !UPT ;  /* 0x0000001bff0f7290 */ /* 0x000fe40008ffe4ff */
[----:B------:R-:W-:Y:S01]  /*2610*/  UIADD3 UR32, UPT, UPT, UR13, 0x2800, UR32 ;  /* 0x000028000d207890 */ /* 0x000fe2000fffe020 */
[----:B------:R3:W4:Y:S01]  /*2620*/  SYNCS.PHASECHK.TRANS64.TRYWAIT P0, [UR5+0x240], R0 ;  /* 0x00024000ff0075a7 */ /* 0x0007220008001105 */
[----:B------:R-:W-:-:S02]  /*2630*/  UPRMT UR7, URZ, 0x5410, UR24 ;  /* 0x00005410ff077896 */ /* 0x000fc40008000018 */
[----:B------:R-:W-:Y:S02]  /*2640*/  UIADD3 UR8, UPT, UPT, UR8, 0x26800, URZ ;  /* 0x0002680008087890 */ /* 0x000fe4000fffe0ff */
[----:B------:R-:W-:Y:S01]  /*2650*/  UIADD3.X UR5, UPT, UPT, URZ, UR27, URZ, UP0, !UPT ;  /* 0x0000001bff057290 */ /* 0x000fe200087fe4ff */
[----:B------:R-:W-:Y:S01]  /*2660*/  UMOV UR18, 0x0 ;  /* 0x0000000000127882 */ /* 0x000fe20000000000 */
[----:B------:R-:W-:Y:S01]  /*2670*/  UMOV UR19, 0x10000000 ;  /* 0x1000000000137882 */ /* 0x000fe20000000000 */
[----:B------:R-:W-:Y:S01]  /*2680*/  UMOV UR10, UR34 ;  /* 0x00000022000a7c82 */ /* 0x000fe20008000000 */
[----:B------:R-:W-:Y:S01]  /*2690*/  UMOV UR12, UR36 ;  /* 0x00000024000c7c82 */ /* 0x000fe20008000000 */
[----:B------:R-:W-:Y:S01]  /*26a0*/  UMOV UR9, UR33 ;  /* 0x0000002100097c82 */ /* 0x000fe20008000000 */
[----:B------:R1:W-:Y:S03]  /*26b0*/  UTMALDG.3D.MULTICAST.2CTA [UR32], [UR14], UR7, desc[UR18] ;  /* 0x000012200e0073b4 */ /* 0x0003e60008211807 */
[----:B------:R2:W-:Y:S01]  /*26c0*/  UTMALDG.3D.2CTA [UR8], [UR4], desc[UR18] ;  /* 0x00001208040075b4 */ /* 0x0005e20008211000 */
[----:B-1----:R-:W-:Y:S01]  /*26d0*/  UIADD3 UR34, UPT, UPT, UR34, 0x20, URZ ;  /* 0x0000002022227890 */ /* 0x002fe2000fffe0ff */
[----:B------:R-:W-:Y:S01]  /*26e0*/  UMOV UR7, UR29 ;  /* 0x0000001d00077c82 */ /* 0x000fe20008000000 */
[----:B--2---:R-:W-:Y:S01]  /*26f0*/  UMOV UR4, UR6 ;  /* 0x0000000600047c82 */ /* 0x004fe20008000000 */
[----:B------:R-:W-:Y:S09]  /*2700*/  BRA.U UP2, `(.L_x_32) ;  /* 0xfffffffd02487547 */ /* 0x000ff2000b83ffff */
.L_x_26:
[----:B------:R-:W-:Y:S01]  /*2710*/  ULEA UR4, UR6, UR13, 0x3 ;  /* 0x0000000d06047291 */ /* 0x000fe2000f8e18ff */
[----:B-1-3--:R-:W-:Y:S01]  /*2720*/  SHF.L.U32 R0, R12, 0x1f, RZ ;  /* 0x0000001f0c007819 */ /* 0x00afe200000006ff */
[----:B------:R-:W-:Y:S01]  /*2730*/  @!P1 SYNCS.ARRIVE.TRANS64.A1T0 RZ, [UR13+0x498], RZ ;  /* 0x000498ffffff99a7 */ /* 0x000fe2000810000d */
[----:B------:R-:W-:-:S06]  /*2740*/  UISETP.GT.AND UP0, UPT, UR42, UR41, UPT ;  /* 0x000000292a00728c */ /* 0x000fcc000bf04270 */
[----:B--2-4-:R1:W2:Y:S03]  /*2750*/  SYNCS.PHASECHK.TRANS64.TRYWAIT P0, [UR4+0x240], R0 ;  /* 0x00024000ff0075a7 */ /* 0x0142a60008001104 */
[----:B------:R-:W-:Y:S05]  /*2760*/  BRA.U !UP0, `(.L_x_33) ;  /* 0x0000000108c07547 */ /* 0x000fea000b800000 */
[----:B------:R-:W-:Y:S01]  /*2770*/  UIADD3 UR25, UPT, UPT, UR48, UR7, URZ ;  /* 0x0000000730197290 */ /* 0x000fe2000fffe0ff */
[----:B------:R-:W-:-:S11]  /*2780*/  UMOV UR4, UR6 ;  /* 0x0000000600047c82 */ /* 0x000fd60008000000 */
.L_x_39:
[----:B------:R-:W-:Y:S01]  /*2790*/  ULEA UR17, UR4, UR13, 0x3 ;  /* 0x0000000d04117291 */ /* 0x000fe2000f8e18ff */
[----:B--2---:R-:W-:Y:S01]  /*27a0*/  @P3 MOV R2, 0x1800 ;  /* 0x0000180000023802 */ /* 0x004fe20000000f00 */
[----:B--2-4-:R-:W-:Y:S10]  /*27b0*/  @P0 BRA `(.L_x_34) ;  /* 0x00000000000c0947 */ /* 0x014ff40003800000 */
[----:B------:R-:W-:-:S04]  /*27c0*/  SHF.L.U32 R3, R12, 0x1f, RZ ;  /* 0x0000001f0c037819 */ /* 0x000fc800000006ff */
[----:B------:R-:W2:Y:S02]  /*27d0*/  SYNCS.PHASECHK.TRANS64.TRYWAIT P0, [UR17+0x240], R3 ;  /* 0x00024003ff0075a7 */ /* 0x000ea40008001111 */
[----:B--2---:R-:W-:Y:S05]  /*27e0*/  @!P0 BRA `(.L_x_35) ;  /* 0x0000007400208947 */ /* 0x004fea0003800000 */
.L_x_34:
[----:B------:R2:W-:Y:S01]  /*27f0*/  @P3 SYNCS.ARRIVE.TRANS64 RZ, [UR17], R2 ;  /* 0x00000002ffff39a7 */ /* 0x0005e20008000011 */
[----:B------:R-:W-:-:S04]  /*2800*/  ULOP3.LUT UR5, UR21, 0x2, URZ, 0xfc, !UPT ;  /* 0x0000000215057892 */ /* 0x000fc8000f8efcff */
[----:B------:R-:W-:-:S09]  /*2810*/  UISETP.NE.AND UP0, UPT, UR5, 0x2, UPT ;  /* 0x000000020500788c */ /* 0x000fd2000bf05270 */
[----:B------:R-:W-:Y:S05]  /*2820*/  BRA.U UP0, `(.L_x_36) ;  /* 0x0000000100047547 */ /* 0x000fea000b800000 */
[----:B------:R-:W-:Y:S05]  /*2830*/  BPT.TRAP 0x1 ;  /* 0x000000040000795c */ /* 0x000fea0000300000 */
.L_x_36:
[----:B------:R-:W-:Y:S04]  /*2840*/  BSSY.RECONVERGENT B0, `(.L_x_37) ;  /* 0x0000003000007945 */ /* 0x000fe80003800200 */
[----:B------:R-:W-:Y:S05]  /*2850*/  @!P2 BRA `(.L_x_38) ;  /* 0x000000000004a947 */ /* 0x000fea0003800000 */
[----:B------:R-:W-:Y:S05]  /*2860*/  BPT.TRAP 0x1 ;  /* 0x000000040000795c */ /* 0x000fea0000300000 */
.L_x_38:
[----:B------:R-:W-:Y:S05]  /*2870*/  BSYNC.RECONVERGENT B0 ;  /* 0x0000000000007941 */ /* 0x000fea0003800200 */
.L_x_37:
[----:B------:R-:W-:Y:S02]  /*2880*/  UIADD3 UR5, UPT, UPT, UR4, 0x1, URZ ;  /* 0x0000000104057890 */ /* 0x000fe4000fffe0ff */
[----:B------:R-:W-:Y:S02]  /*2890*/  UIADD3 UR14, UP1, UPT, UR26, 0x80, URZ ;  /* 0x000000801a0e7890 */ /* 0x000fe4000ff3e0ff */
[----:B------:R-:W-:Y:S02]  /*28a0*/  UISETP.NE.AND UP0, UPT, UR5, 0x48, UPT ;  /* 0x000000480500788c */ /* 0x000fe4000bf05270 */
[----:B------:R-:W-:Y:S02]  /*28b0*/  ULEA UR16, UR4, UR30, 0xb ;  /* 0x0000001e04107291 */ /* 0x000fe4000f8e58ff */
[----:B------:R-:W-:Y:S02]  /*28c0*/  USEL UR8, URZ, 0x1, UP0 ;  /* 0x00000001ff087887 */ /* 0x000fe40008000000 */
[----:B------:R-:W-:-:S02]  /*28d0*/  USEL UR6, UR5, URZ, UP0 ;  /* 0x000000ff05067287 */ /* 0x000fc40008000000 */
[----:B------:R-:W-:Y:S02]  /*28e0*/  UIADD3 UR22, UP0, UPT, UR26, 0x180, URZ ;  /* 0x000001801a167890 */ /* 0x000fe4000ff1e0ff */
[----:B------:R-:W-:Y:S01]  /*28f0*/  LOP3.LUT R12, R12, UR8, RZ, 0x3c, !PT ;  /* 0x000000080c0c7c12 */ /* 0x000fe2000f8e3cff */
[----:B------:R-:W-:Y:S02]  /*2900*/  ULEA UR8, UR4, UR13, 0xa ;  /* 0x0000000d04087291 */ /* 0x000fe4000f8e50ff */
[----:B------:R-:W-:Y:S01]  /*2910*/  ULEA UR5, UR6, UR13, 0x3 ;  /* 0x0000000d06057291 */ /* 0x000fe2000f8e18ff */
[----:B-1----:R-:W-:Y:S01]  /*2920*/  SHF.L.U32 R0, R12, 0x1f, RZ ;  /* 0x0000001f0c007819 */ /* 0x002fe200000006ff */
[----:B------:R-:W-:Y:S02]  /*2930*/  USHF.L.U32 UR18, UR7, 0x5, URZ ;  /* 0x0000000507127899 */ /* 0x000fe400080006ff */
[----:B------:R-:W-:Y:S02]  /*2940*/  ULOP3.LUT UR17, UR17, 0xfefffff8, URZ, 0xc0, !UPT ;  /* 0xfefffff811117892 */ /* 0x000fe4000f8ec0ff */
[----:B------:R-:W-:-:S02]  /*2950*/  UIADD3.X UR15, UPT, UPT, URZ, UR27, URZ, UP1, !UPT ;  /* 0x0000001bff0f7290 */ /* 0x000fc40008ffe4ff */
[----:B------:R-:W-:Y:S01]  /*2960*/  UPRMT UR4, URZ, 0x5410, UR24 ;  /* 0x00005410ff047896 */ /* 0x000fe20008000018 */
[----:B------:R3:W4:Y:S01]  /*2970*/  SYNCS.PHASECHK.TRANS64.TRYWAIT P0, [UR5+0x240], R0 ;  /* 0x00024000ff0075a7 */ /* 0x0007220008001105 */
[----:B------:R-:W-:Y:S02]  /*2980*/  UIADD3 UR8, UPT, UPT, UR8, 0x26800, URZ ;  /* 0x0002680008087890 */ /* 0x000fe4000fffe0ff */
[----:B------:R-:W-:Y:S01]  /*2990*/  UIADD3.X UR23, UPT, UPT, URZ, UR27, URZ, UP0, !UPT ;  /* 0x0000001bff177290 */ /* 0x000fe200087fe4ff */
[----:B------:R-:W-:Y:S01]  /*29a0*/  UMOV UR32, 0x0 ;  /* 0x0000000000207882 */ /* 0x000fe20000000000 */
[----:B------:R-:W-:Y:S01]  /*29b0*/  UMOV UR33, 0x10000000 ;  /* 0x1000000000217882 */ /* 0x000fe20000000000 */
[----:B------:R-:W-:Y:S01]  /*29c0*/  UMOV UR19, UR35 ;  /* 0x0000002300137c82 */ /* 0x000fe20008000000 */
[----:B------:R-:W-:Y:S01]  /*29d0*/  UMOV UR20, UR36 ;  /* 0x0000002400147c82 */ /* 0x000fe20008000000 */
[----:B------:R-:W-:Y:S01]  /*29e0*/  UMOV UR12, UR36 ;  /* 0x00000024000c7c82 */ /* 0x000fe20008000000 */
[----:B------:R-:W-:Y:S01]  /*29f0*/  UMOV UR9, UR17 ;  /* 0x0000001100097c82 */ /* 0x000fe20008000000 */
[----:B------:R-:W-:Y:S01]  /*2a00*/  UMOV UR10, UR18 ;  /* 0x00000012000a7c82 */ /* 0x000fe20008000000 */
[----:B------:R1:W-:Y:S01]  /*2a10*/  UTMALDG.3D.MULTICAST.2CTA [UR16], [UR14], UR4, desc[UR32] ;  /* 0x000020100e0073b4 */ /* 0x0003e20008211804 */
[----:B------:R-:W-:-:S04]  /*2a20*/  UIADD3 UR7, UPT, UPT, UR7, 0x1, URZ ;  /* 0x0000000107077890 */ /* 0x000fc8000fffe0ff */
[----:B------:R-:W-:Y:S01]  /*2a30*/  UISETP.NE.AND UP0, UPT, UR7, UR25, UPT ;  /* 0x000000190700728c */ /* 0x000fe2000bf05270 */
[----:B------:R3:W-:Y:S01]  /*2a40*/  UTMALDG.3D.2CTA [UR8], [UR22], desc[UR32] ;  /* 0x00002008160075b4 */ /* 0x0007e20008211000 */
[----:B-1----:R-:W-:-:S07]  /*2a50*/  UMOV UR4, UR6 ;  /* 0x0000000600047c82 */ /* 0x002fce0008000000 */
[----:B---3--:R-:W-:Y:S05]  /*2a60*/  BRA.U UP0, `(.L_x_39) ;  /* 0xfffffffd00487547 */ /* 0x008fea000b83ffff */
.L_x_33:
[C---:B------:R-:W-:Y:S01]  /*2a70*/  LEA R3, R11.reuse, UR13, 0x3 ;  /* 0x0000000d0b037c11 */ /* 0x040fe2000f8e18ff */
[----:B------:R-:W-:Y:S01]  /*2a80*/  NOP ;  /* 0x0000000000007918 */ /* 0x000fe20000000000 */
[----:B-1----:R-:W-:Y:S02]  /*2a90*/  SHF.L.U32 R0, R10, 0x1f, RZ ;  /* 0x0000001f0a007819 */ /* 0x002fe400000006ff */
[----:B------:R-:W-:Y:S02]  /*2aa0*/  LEA R4, R11, UR13, 0x4 ;  /* 0x0000000d0b047c11 */ /* 0x000fe4000f8e20ff */
[----:B--2-4-:R-:W1:Y:S02]  /*2ab0*/  SYNCS.PHASECHK.TRANS64.TRYWAIT P0, [R3+URZ+0x4a0], R0 ;  /* 0x0004a000030075a7 */ /* 0x014e6400080011ff */
[----:B-1----:R-:W-:Y:S05]  /*2ac0*/  @!P0 BRA `(.L_x_40) ;  /* 0x0000007000808947 */ /* 0x002fea0003800000 */
.L_x_185:
[----:B------:R-:W2:Y:S01]  /*2ad0*/  LDS.128 R4, [R4+0x530] ;  /* 0x0005300004047984 */ /* 0x000ea20000000c00 */
[----:B------:R-:W-:Y:S01]  /*2ae0*/  UISETP.GE.AND UP0, UPT, UR40, 0x1, UPT ;  /* 0x000000012800788c */ /* 0x000fe2000bf06270 */
[----:B------:R-:W-:Y:S01]  /*2af0*/  @!PT LDS RZ, [RZ] ;  /* 0x00000000fffff984 */ /* 0x000fe20000000800 */
[----:B------:R-:W-:Y:S01]  /*2b00*/  @!PT LDS RZ, [RZ] ;  /* 0x00000000fffff984 */ /* 0x000fe20000000800 */
[----:B------:R-:W-:Y:S01]  /*2b10*/  @!PT LDS RZ, [RZ] ;  /* 0x00000000fffff984 */ /* 0x000fe20000000800 */
[----:B------:R-:W-:Y:S01]  /*2b20*/  @!PT LDS RZ, [RZ] ;  /* 0x00000000fffff984 */ /* 0x000fe20000000800 */
[----:B------:R3:W-:Y:S06]  /*2b30*/  MEMBAR.ALL.CTA ;  /* 0x0000000000007992 */ /* 0x0007ec0000008000 */
[----:B---3--:R-:W3:Y:S01]  /*2b40*/  FENCE.VIEW.ASYNC.S ;  /* 0x00000000000073c6 */ /* 0x008ee20000000000 */
[----:B--2---:R-:W-:-:S13]  /*2b50*/  LOP3.LUT P0, RZ, R6, 0x1, RZ, 0xc0, !PT ;  /* 0x0000000106ff7812 */ /* 0x004fda000780c0ff */
[----:B---3--:R-:W-:Y:S01]  /*2b60*/  VOTEU.ANY UP1, P0 ;  /* 0x0000000000ff7886 */ /* 0x008fe20000020100 */
[----:B------:R-:W-:-:S13]  /*2b70*/  PLOP3.LUT P0, PT, PT, PT, UP1, 0x80, 0x8 ;  /* 0x000000000008781c */ /* 0x000fda0003f0f018 */
[----:B-1----:R-:W-:Y:S02]  /*2b80*/  @P0 LOP3.LUT R0, R5, 0xffff, RZ, 0xc0, !PT ;  /* 0x0000ffff05000812 */ /* 0x002fe400078ec0ff */
[----:B------:R-:W-:Y:S02]  /*2b90*/  @P0 MOV R2, R4 ;  /* 0x0000000400020202 */ /* 0x000fe40000000f00 */
[----:B------:R-:W-:Y:S01]  /*2ba0*/  @P0 R2UR UR5, R0 ;  /* 0x00000000000502ca */ /* 0x000fe200000e0000 */
[----:B------:R-:W-:Y:S01]  /*2bb0*/  VIADD R0, R3, 0x4b0 ;  /* 0x000004b003007836 */ /* 0x000fe20000000000 */
[----:B------:R-:W-:Y:S02]  /*2bc0*/  @P0 SHF.R.U32.HI R4, RZ, 0x10, R5 ;  /* 0x00000010ff040819 */ /* 0x000fe40000011605 */
[----:B------:R-:W-:Y:S02]  /*2bd0*/  @P0 R2UR UR7, R2 ;  /* 0x00000000020702ca */ /* 0x000fe400000e0000 */
[----:B------:R-:W-:-:S02]  /*2be0*/  PRMT R0, RZ, 0x654, R0 ;  /* 0x00000654ff007816 */ /* 0x000fc40000000000 */
[----:B------:R-:W-:Y:S02]  /*2bf0*/  @P0 R2UR UR4, R4 ;  /* 0x00000000040402ca */ /* 0x000fe400000e0000 */
[----:B------:R1:W-:Y:S03]  /*2c00*/  SYNCS.ARRIVE.TRANS64.RED.A1T0 RZ, [R0+URZ], RZ ;  /* 0x000000ff00ff79a7 */ /* 0x0003e600081004ff */
[----:B------:R-:W-:-:S04]  /*2c10*/  @UP1 UMOV UR31, UR5 ;  /* 0x00000005001f1c82 */ /* 0x000fc80008000000 */
[----:B------:R-:W-:-:S04]  /*2c20*/  @UP1 UMOV UR37, UR7 ;  /* 0x0000000700251c82 */ /* 0x000fc80008000000 */
[----:B------:R-:W-:Y:S01]  /*2c30*/  @UP1 UMOV UR36, UR4 ;  /* 0x0000000400241c82 */ /* 0x000fe20008000000 */
[----:B------:R-:W-:Y:S05]  /*2c40*/  BRA.U !UP0, `(.L_x_41) ;  /* 0x0000000108d47547 */ /* 0x000fea000b800000 */
[----:B------:R-:W2:Y:S01]  /*2c50*/  LDCU.128 UR16, c[0x0][0xb10] ;  /* 0x00016200ff1077ac */ /* 0x000ea20008000c00 */
[----:B------:R-:W3:Y:S01]  /*2c60*/  LDCU UR12, c[0x0][0xb20] ;  /* 0x00016400ff0c77ac */ /* 0x000ee20008000800 */
[----:B------:R-:W4:Y:S01]  /*2c70*/  LDCU UR20, c[0x0][0xb0c] ;  /* 0x00016180ff1477ac */ /* 0x000f220008000800 */
[----:B------:R-:W1:Y:S01]  /*2c80*/  LDCU.64 UR8, c[0x0][0xb28] ;  /* 0x00016500ff0877ac */ /* 0x000e620008000a00 */
[----:B------:R-:W-:Y:S02]  /*2c90*/  UISETP.NE.AND UP3, UPT, UR40, 0x1, UPT ;  /* 0x000000012800788c */ /* 0x000fe4000bf65270 */
[----:B--2---:R-:W-:Y:S02]  /*2ca0*/  UIMAD.WIDE.U32 UR10, UR38, UR19, URZ ;  /* 0x00000013260a72a5 */ /* 0x004fe4000f8e00ff */
[----:B------:R-:W-:Y:S02]  /*2cb0*/  UIMAD.WIDE.U32 UR4, UR39, UR16, URZ ;  /* 0x00000010270472a5 */ /* 0x000fe4000f8e00ff */
[----:B------:R-:W-:-:S02]  /*2cc0*/  UISETP.NE.AND UP0, UPT, UR18, 0x1, UPT ;  /* 0x000000011200788c */ /* 0x000fc4000bf05270 */
[----:B------:R-:W-:Y:S01]  /*2cd0*/  UIMAD.WIDE.U32 UR22, UR31, UR19, URZ ;  /* 0x000000131f1672a5 */ /* 0x000fe2000f8e00ff */
[----:B------:R-:W-:Y:S02]  /*2ce0*/  UMOV UR10, UR11 ;  /* 0x0000000b000a7c82 */ /* 0x000fe40008000000 */
[----:B------:R-:W-:Y:S01]  /*2cf0*/  UMOV UR4, UR5 ;  /* 0x0000000500047c82 */ /* 0x000fe20008000000 */
[----:B---3--:R-:W-:Y:S02]  /*2d00*/  USHF.R.U32.HI UR10, URZ, UR12, UR10 ;  /* 0x0000000cff0a7299 */ /* 0x008fe4000801160a */
[----:B----4-:R-:W-:Y:S02]  /*2d10*/  UISETP.NE.AND UP2, UPT, UR20, 0x1, UPT ;  /* 0x000000011400788c */ /* 0x010fe4000bf45270 */
[----:B------:R-:W-:Y:S02]  /*2d20*/  USHF.R.U32.HI UR4, URZ, UR17, UR4 ;  /* 0x00000011ff047299 */ /* 0x000fe40008011604 */
[----:B------:R-:W-:-:S02]  /*2d30*/  USEL UR5, UR38, UR10, !UP0 ;  /* 0x0000000a26057287 */ /* 0x000fc4000c000000 */
[----:B------:R-:W-:Y:S02]  /*2d40*/  USEL UR7, UR39, UR4, !UP2 ;  /* 0x0000000427077287 */ /* 0x000fe4000d000000 */
[----:B-1----:R-:W-:Y:S01]  /*2d50*/  UIMAD.WIDE.U32 UR10, UR5, UR8, URZ ;  /* 0x00000008050a72a5 */ /* 0x002fe2000f8e00ff */
[----:B------:R-:W-:Y:S01]  /*2d60*/  UMOV UR4, UR23 ;  /* 0x0000001700047c82 */ /* 0x000fe20008000000 */
[----:B------:R-:W-:Y:S02]  /*2d70*/  UIMAD.WIDE.U32 UR14, UR37, UR16, URZ ;  /* 0x00000010250e72a5 */ /* 0x000fe4000f8e00ff */
[----:B------:R-:W-:-:S03]  /*2d80*/  UIMAD.WIDE.U32 UR22, UR7, UR8, URZ ;  /* 0x00000008071672a5 */ /* 0x000fc6000f8e00ff */
[----:B------:R-:W-:Y:S01]  /*2d90*/  UMOV UR10, UR11 ;  /* 0x0000000b000a7c82 */ /* 0x000fe20008000000 */
[----:B------:R-:W-:Y:S02]  /*2da0*/  USHF.R.U32.HI UR4, URZ, UR12, UR4 ;  /* 0x0000000cff047299 */ /* 0x000fe40008011604 */
[----:B------:R-:W-:Y:S01]  /*2db0*/  @UP3 USHF.R.U32.HI UR5, URZ, UR9, UR10 ;  /* 0x00000009ff053299 */ /* 0x000fe2000801160a */
[----:B------:R-:W-:Y:S01]  /*2dc0*/  UMOV UR14, UR15 ;  /* 0x0000000f000e7c82 */ /* 0x000fe20008000000 */
[----:B------:R-:W-:Y:S01]  /*2dd0*/  UMOV UR22, UR23 ;  /* 0x0000001700167c82 */ /* 0x000fe20008000000 */
[----:B------:R-:W-:Y:S02]  /*2de0*/  USHF.R.U32.HI UR17, URZ, UR17, UR14 ;  /* 0x00000011ff117299 */ /* 0x000fe4000801160e */
[----:B------:R-:W-:Y:S02]  /*2df0*/  USEL UR4, UR31, UR4, !UP0 ;  /* 0x000000041f047287 */ /* 0x000fe4000c000000 */
[----:B------:R-:W-:-:S02]  /*2e00*/  @UP3 USHF.R.U32.HI UR7, URZ, UR9, UR22 ;  /* 0x00000009ff073299 */ /* 0x000fc40008011616 */
[----:B------:R-:W-:Y:S02]  /*2e10*/  UIMAD UR10, UR40, UR5, URZ ;  /* 0x00000005280a72a4 */ /* 0x000fe4000f8e02ff */
[----:B------:R-:W-:Y:S02]  /*2e20*/  USEL UR5, UR37, UR17, !UP2 ;  /* 0x0000001125057287 */ /* 0x000fe4000d000000 */
[----:B------:R-:W-:Y:S02]  /*2e30*/  UIMAD UR12, UR40, UR7, URZ ;  /* 0x00000007280c72a4 */ /* 0x000fe4000f8e02ff */
[----:B------:R-:W-:Y:S02]  /*2e40*/  UISETP.GE.AND UP0, UPT, UR4, UR10, UPT ;  /* 0x0000000a0400728c */ /* 0x000fe4000bf06270 */
[----:B------:R-:W-:Y:S02]  /*2e50*/  UIMAD.WIDE.U32 UR10, UR4, UR8, URZ ;  /* 0x00000008040a72a5 */ /* 0x000fe4000f8e00ff */
[----:B------:R-:W-:-:S02]  /*2e60*/  UISETP.GE.OR UP0, UPT, UR5, UR12, UP0 ;  /* 0x0000000c0500728c */ /* 0x000fc40008706670 */
[----:B------:R-:W-:Y:S02]  /*2e70*/  UIMAD.WIDE.U32 UR14, UR5, UR8, URZ ;  /* 0x00000008050e72a5 */ /* 0x000fe4000f8e00ff */
[----:B------:R-:W-:Y:S01]  /*2e80*/  UIADD3 UR12, UPT, UPT, -UR5, URZ, URZ ;  /* 0x000000ff050c7290 */ /* 0x000fe2000fffe1ff */
[----:B------:R-:W-:Y:S01]  /*2e90*/  UMOV UR10, UR11 ;  /* 0x0000000b000a7c82 */ /* 0x000fe20008000000 */
[----:B------:R-:W-:Y:S02]  /*2ea0*/  UIADD3 UR11, UPT, UPT, -UR4, URZ, URZ ;  /* 0x000000ff040b7290 */ /* 0x000fe4000fffe1ff */
[----:B------:R-:W-:-:S03]  /*2eb0*/  USHF.R.U32.HI UR10, URZ, UR9, UR10 ;  /* 0x00000009ff0a7299 */ /* 0x000fc6000801160a */
[----:B------:R-:W-:Y:S01]  /*2ec0*/  @!UP0 UMOV UR8, UR15 ;  /* 0x0000000f00088c82 */ /* 0x000fe20008000000 */
[----:B------:R-:W-:Y:S02]  /*2ed0*/  UIMAD UR11, UR18, UR11, UR31 ;  /* 0x0000000b120b72a4 */ /* 0x000fe4000f8e021f */
[----:B------:R-:W-:Y:S02]  /*2ee0*/  USEL UR10, UR4, UR10, !UP3 ;  /* 0x0000000a040a7287 */ /* 0x000fe4000d800000 */
[----:B------:R-:W-:Y:S02]  /*2ef0*/  @!UP0 USHF.R.U32.HI UR8, URZ, UR9, UR8 ;  /* 0x00000009ff088299 */ /* 0x000fe40008011608 */
[----:B------:R-:W-:Y:S02]  /*2f00*/  UIADD3 UR9, UPT, UPT, -UR10, URZ, URZ ;  /* 0x000000ff0a097290 */ /* 0x000fe4000fffe1ff */
[----:B------:R-:W-:Y:S02]  /*2f10*/  @!UP0 USEL UR8, UR5, UR8, !UP3 ;  /* 0x0000000805088287 */ /* 0x000fe4000d800000 */
[----:B------:R-:W-:-:S02]  /*2f20*/  UIMAD UR9, UR40, UR9, UR4 ;  /* 0x00000009280972a4 */ /* 0x000fc4000f8e0204 */
[----:B------:R-:W-:Y:S02]  /*2f30*/  @!UP0 UIADD3 UR10, UPT, UPT, UR10, -UR8, URZ ;  /* 0x800000080a0a8290 */ /* 0x000fe4000fffe0ff */
[----:B------:R-:W-:Y:S02]  /*2f40*/  @!UP0 UIMAD UR8, UR9, UR7, UR8 ;  /* 0x00000007090882a4 */ /* 0x000fe4000f8e0208 */
[----:B------:R-:W-:Y:S02]  /*2f50*/  @!UP0 UIMAD UR4, UR40, UR10, UR5 ;  /* 0x0000000a280482a4 */ /* 0x000fe4000f8e0205 */
[----:B------:R-:W-:Y:S02]  /*2f60*/  UIMAD UR7, UR20, UR12, UR37 ;  /* 0x0000000c140772a4 */ /* 0x000fe4000f8e0225 */
[----:B------:R-:W-:Y:S01]  /*2f70*/  UIMAD UR31, UR4, UR18, UR11 ;  /* 0x00000012041f72a4 */ /* 0x000fe2000f8e020b */
[----:B------:R-:W-:Y:S02]  /*2f80*/  @!UP0 UMOV UR5, UR8 ;  /* 0x0000000800058c82 */ /* 0x000fe40008000000 */
[----:B------:R-:W-:-:S12]  /*2f90*/  UIMAD UR37, UR5, UR20, UR7 ;  /* 0x00000014052572a4 */ /* 0x000fd8000f8e0207 */
.L_x_41:
[----:B------:R-:W2:Y:S02]  /*2fa0*/  LDCU UR4, c[0x0][0xb30] ;  /* 0x00016600ff0477ac */ /* 0x000ea40008000800 */
[----:B--2---:R-:W-:-:S09]  /*2fb0*/  UISETP.NE.AND UP0, UPT, UR4, 0x1, UPT ;  /* 0x000000010400788c */ /* 0x004fd2000bf05270 */
[----:B------:R-:W-:Y:S05]  /*2fc0*/  BRA.U UP0, `(.L_x_42) ;  /* 0x0000000100447547 */ /* 0x000fea000b800000 */
[----:B------:R-:W2:Y:S01]  /*2fd0*/  LDCU.128 UR16, c[0x0][0xb10] ;  /* 0x00016200ff1077ac */ /* 0x000ea20008000c00 */
[----:B------:R-:W3:Y:S01]  /*2fe0*/  LDCU UR10, c[0x0][0xb0c] ;  /* 0x00016180ff0a77ac */ /* 0x000ee20008000800 */
[----:B------:R-:W4:Y:S01]  /*2ff0*/  LDCU UR7, c[0x0][0xb20] ;  /* 0x00016400ff0777ac */ /* 0x000f220008000800 */
[----:B--2---:R-:W-:Y:S02]  /*3000*/  UIMAD.WIDE.U32 UR8, UR37, UR16, URZ ;  /* 0x00000010250872a5 */ /* 0x004fe4000f8e00ff */
[----:B------:R-:W-:Y:S02]  /*3010*/  UIMAD.WIDE.U32 UR4, UR31, UR19, URZ ;  /* 0x000000131f0472a5 */ /* 0x000fe4000f8e00ff */
[----:B---3--:R-:W-:Y:S02]  /*3020*/  UISETP.NE.AND UP2, UPT, UR10, 0x1, UPT ;  /* 0x000000010a00788c */ /* 0x008fe4000bf45270 */
[----:B------:R-:W-:Y:S01]  /*3030*/  UISETP.NE.AND UP0, UPT, UR18, 0x1, UPT ;  /* 0x000000011200788c */ /* 0x000fe2000bf05270 */
[----:B------:R-:W-:-:S02]  /*3040*/  UMOV UR8, UR9 ;  /* 0x0000000900087c82 */ /* 0x000fc40008000000 */
[----:B------:R-:W-:Y:S01]  /*3050*/  UMOV UR4, UR5 ;  /* 0x0000000500047c82 */ /* 0x000fe20008000000 */
[----:B------:R-:W-:Y:S02]  /*3060*/  USHF.R.U32.HI UR17, URZ, UR17, UR8 ;  /* 0x00000011ff117299 */ /* 0x000fe40008011608 */
[----:B----4-:R-:W-:Y:S02]  /*3070*/  USHF.R.U32.HI UR4, URZ, UR7, UR4 ;  /* 0x00000007ff047299 */ /* 0x010fe40008011604 */
[----:B------:R-:W-:Y:S02]  /*3080*/  USEL UR5, UR37, UR17, !UP2 ;  /* 0x0000001125057287 */ /* 0x000fe4000d000000 */
[----:B------:R-:W-:-:S04]  /*3090*/  USEL UR4, UR31, UR4, !UP0 ;  /* 0x000000041f047287 */ /* 0x000fc8000c000000 */
[----:B------:R-:W-:Y:S02]  /*30a0*/  UIADD3 UR7, UPT, UPT, UR5, -UR4, URZ ;  /* 0x8000000405077290 */ /* 0x000fe4000fffe0ff */
[----:B------:R-:W-:Y:S02]  /*30b0*/  UIADD3 UR4, UPT, UPT, -UR5, UR4, URZ ;  /* 0x0000000405047290 */ /* 0x000fe4000fffe1ff */
[----:B------:R-:W-:Y:S02]  /*30c0*/  UIMAD UR31, UR7, UR18, UR31 ;  /* 0x00000012071f72a4 */ /* 0x000fe4000f8e021f */
[----:B------:R-:W-:-:S12]  /*30d0*/  UIMAD UR37, UR4, UR10, UR37 ;  /* 0x0000000a042572a4 */ /* 0x000fd8000f8e0225 */
.L_x_42:
[----:B------:R-:W-:Y:S01]  /*30e0*/  VIADD R11, R11, 0x1 ;  /* 0x000000010b0b7836 */ /* 0x000fe20000000000 */
[----:B------:R-:W-:Y:S01]  /*30f0*/  PLOP3.LUT P1, PT, PT, PT, PT, 0x80, 0x8 ;  /* 0x000000000008781c */ /* 0x000fe20003f2f070 */
[----:B------:R-:W-:Y:S02]  /*3100*/  UIADD3 UR46, UPT, UPT, UR37, UR58, URZ ;  /* 0x0000003a252e7290 */ /* 0x000fe4000fffe0ff */
[----:B------:R-:W-:Y:S01]  /*3110*/  UIADD3 UR45, UPT, UPT, UR31, UR55, URZ ;  /* 0x000000371f2d7290 */ /* 0x000fe2000fffe0ff */
[----:B------:R-:W-:-:S04]  /*3120*/  ISETP.NE.AND P0, PT, R11, 0x2, PT ;  /* 0x000000020b00780c */ /* 0x000fc80003f05270 */
[----:B-1----:R-:W-:Y:S02]  /*3130*/  SEL R0, RZ, 0x1, P0 ;  /* 0x00000001ff007807 */ /* 0x002fe40000000000 */
[----:B------:R-:W-:Y:S02]  /*3140*/  SEL R11, R11, RZ, P0 ;  /* 0x000000ff0b0b7207 */ /* 0x000fe40000000000 */
[----:B------:R-:W-:Y:S01]  /*3150*/  LOP3.LUT R10, R10, R0, RZ, 0x3c, !PT ;  /* 0x000000000a0a7212 */ /* 0x000fe200078e3cff */
[----:B------:R-:W-:Y:S06]  /*3160*/  BRA.U UP1, `(.L_x_43) ;  /* 0xfffffff101447547 */ /* 0x000fec000b83ffff */
[----:B------:R-:W-:Y:S01]  /*3170*/  UIADD3 UR13, UPT, UPT, UR13, 0x240, URZ ;  /* 0x000002400d0d7890 */ /* 0x000fe2000fffe0ff */
[----:B------:R-:W-:-:S03]  /*3180*/  SHF.L.U32 R2, R12, 0x1f, RZ ;  /* 0x0000001f0c027819 */ /* 0x000fc600000006ff */
[----:B------:R-:W-:-:S09]  /*3190*/  ULEA UR4, UR6, UR13, 0x3 ;  /* 0x0000000d06047291 */ /* 0x000fd2000f8e18ff */
[----:B------:R-:W1:Y:S02]  /*31a0*/  SYNCS.PHASECHK.TRANS64.TRYWAIT P0, [UR4], R2 ;  /* 0x00000002ff0075a7 */ /* 0x000e640008001104 */
[----:B-1----:R-:W-:Y:S05]  /*31b0*/  @!P0 BRA `(.L_x_44) ;  /* 0x0000006800d88947 */ /* 0x002fea0003800000 */
.L_x_187:
[----:B------:R-:W-:-:S04]  /*31c0*/  UIADD3 UR4, UPT, UPT, UR6, 0x1, URZ ;  /* 0x0000000106047890 */ /* 0x000fc8000fffe0ff */
[----:B------:R-:W-:-:S04]  /*31d0*/  UISETP.NE.AND UP0, UPT, UR4, 0x48, UPT ;  /* 0x000000480400788c */ /* 0x000fc8000bf05270 */
[----:B------:R-:W-:Y:S02]  /*31e0*/  USEL UR6, URZ, 0x1, UP0 ;  /* 0x00000001ff067887 */ /* 0x000fe40008000000 */
[----:B------:R-:W-:-:S04]  /*31f0*/  USEL UR4, UR4, URZ, UP0 ;  /* 0x000000ff04047287 */ /* 0x000fc80008000000 */
[----:B------:R-:W-:Y:S01]  /*3200*/  ULEA UR5, UR4, UR13, 0x3 ;  /* 0x0000000d04057291 */ /* 0x000fe2000f8e18ff */
[----:B-1----:R-:W-:-:S04]  /*3210*/  LOP3.LUT R2, R12, UR6, RZ, 0x3c, !PT ;  /* 0x000000060c027c12 */ /* 0x002fc8000f8e3cff */
[----:B------:R-:W-:-:S04]  /*3220*/  SHF.L.U32 R3, R2, 0x1f, RZ ;  /* 0x0000001f02037819 */ /* 0x000fc800000006ff */
[----:B------:R-:W1:Y:S02]  /*3230*/  SYNCS.PHASECHK.TRANS64.TRYWAIT P0, [UR5], R3 ;  /* 0x00000003ff0075a7 */ /* 0x000e640008001105 */
[----:B-1----:R-:W-:Y:S05]  /*3240*/  @!P0 BRA `(.L_x_45) ;  /* 0x0000006800cc8947 */ /* 0x002fea0003800000 */
.L_x_189:
[----:B------:R-:W-:-:S04]  /*3250*/  UIADD3 UR4, UPT, UPT, UR4, 0x1, URZ ;  /* 0x0000000104047890 */ /* 0x000fc8000fffe0ff */
[----:B------:R-:W-:-:S04]  /*3260*/  UISETP.NE.AND UP0, UPT, UR4, 0x48, UPT ;  /* 0x000000480400788c */ /* 0x000fc8000bf05270 */
[----:B------:R-:W-:Y:S02]  /*3270*/  USEL UR6, URZ, 0x1, UP0 ;  /* 0x00000001ff067887 */ /* 0x000fe40008000000 */
[----:B------:R-:W-:-:S04]  /*3280*/  USEL UR4, UR4, URZ, UP0 ;  /* 0x000000ff04047287 */ /* 0x000fc80008000000 */
[----:B------:R-:W-:Y:S01]  /*3290*/  ULEA UR5, UR4, UR13, 0x3 ;  /* 0x0000000d04057291 */ /* 0x000fe2000f8e18ff */
[----:B------:R-:W-:-:S04]  /*32a0*/  LOP3.LUT R2, R2, UR6, RZ, 0x3c, !PT ;  /* 0x0000000602027c12 */ /* 0x000fc8000f8e3cff */
[----:B-1----:R-:W-:-:S04]  /*32b0*/  SHF.L.U32 R3, R2, 0x1f, RZ ;  /* 0x0000001f02037819 */ /* 0x002fc800000006ff */
[----:B------:R-:W1:Y:S02]  /*32c0*/  SYNCS.PHASECHK.TRANS64.TRYWAIT P0, [UR5], R3 ;  /* 0x00000003ff0075a7 */ /* 0x000e640008001105 */
[----:B-1----:R-:W-:Y:S05]  /*32d0*/  @!P0 BRA `(.L_x_46) ;  /* 0x0000006800c08947 */ /* 0x002fea0003800000 */
.L_x_191:
        /* <DEDUP_REMOVED lines=9> */
.L_x_193:
        /* <DEDUP_REMOVED lines=9> */
.L_x_195:
        /* <DEDUP_REMOVED lines=9> */
.L_x_197:
        /* <DEDUP_REMOVED lines=9> */
.L_x_199:
        /* <DEDUP_REMOVED lines=9> */
.L_x_201:
        /* <DEDUP_REMOVED lines=9> */
.L_x_203:
        /* <DEDUP_REMOVED lines=9> */
.L_x_205:
        /* <DEDUP_REMOVED lines=9> */
.L_x_207:
        /* <DEDUP_REMOVED lines=9> */
.L_x_209:
        /* <DEDUP_REMOVED lines=9> */
.L_x_211:
        /* <DEDUP_REMOVED lines=9> */
.L_x_213:
        /* <DEDUP_REMOVED lines=9> */
.L_x_215:
        /* <DEDUP_REMOVED lines=9> */
.L_x_217:
        /* <DEDUP_REMOVED lines=9> */
.L_x_219:
        /* <DEDUP_REMOVED lines=9> */
.L_x_221:
        /* <DEDUP_REMOVED lines=9> */
.L_x_223:
        /* <DEDUP_REMOVED lines=9> */
.L_x_225:
        /* <DEDUP_REMOVED lines=9> */
.L_x_227:
        /* <DEDUP_REMOVED lines=9> */
.L_x_229:
        /* <DEDUP_REMOVED lines=9> */
.L_x_231:
        /* <DEDUP_REMOVED lines=9> */
.L_x_233:
        /* <DEDUP_REMOVED lines=9> */
.L_x_235:
        /* <DEDUP_REMOVED lines=9> */
.L_x_237:
        /* <DEDUP_REMOVED lines=9> */
.L_x_239:
        /* <DEDUP_REMOVED lines=9> */
.L_x_241:
        /* <DEDUP_REMOVED lines=9> */
.L_x_243:
        /* <DEDUP_REMOVED lines=9> */
.L_x_245:
        /* <DEDUP_REMOVED lines=9> */
.L_x_247:
        /* <DEDUP_REMOVED lines=9> */
.L_x_249:
        /* <DEDUP_REMOVED lines=9> */
.L_x_251:
        /* <DEDUP_REMOVED lines=9> */
.L_x_253:
        /* <DEDUP_REMOVED lines=9> */
.L_x_255:
        /* <DEDUP_REMOVED lines=9> */
.L_x_257:
        /* <DEDUP_REMOVED lines=9> */
.L_x_259:
        /* <DEDUP_REMOVED lines=9> */
.L_x_261:
        /* <DEDUP_REMOVED lines=9> */
.L_x_263:
        /* <DEDUP_REMOVED lines=9> */
.L_x_265:
        /* <DEDUP_REMOVED lines=9> */
.L_x_267:
        /* <DEDUP_REMOVED lines=9> */
.L_x_269:
        /* <DEDUP_REMOVED lines=9> */
.L_x_271:
        /* <DEDUP_REMOVED lines=9> */
.L_x_273:
        /* <DEDUP_REMOVED lines=9> */
.L_x_275:
        /* <DEDUP_REMOVED lines=9> */
.L_x_277:
        /* <DEDUP_REMOVED lines=9> */
.L_x_279:
        /* <DEDUP_REMOVED lines=9> */
.L_x_281:
        /* <DEDUP_REMOVED lines=9> */
.L_x_283:
        /* <DEDUP_REMOVED lines=9> */
.L_x_285:
        /* <DEDUP_REMOVED lines=9> */
.L_x_287:
        /* <DEDUP_REMOVED lines=9> */
.L_x_289:
        /* <DEDUP_REMOVED lines=9> */
.L_x_291:
        /* <DEDUP_REMOVED lines=9> */
.L_x_293:
        /* <DEDUP_REMOVED lines=9> */
.L_x_295:
        /* <DEDUP_REMOVED lines=9> */
.L_x_297:
        /* <DEDUP_REMOVED lines=9> */
.L_x_299:
        /* <DEDUP_REMOVED lines=9> */
.L_x_301:
        /* <DEDUP_REMOVED lines=9> */
.L_x_303:
        /* <DEDUP_REMOVED lines=9> */
.L_x_305:
        /* <DEDUP_REMOVED lines=9> */
.L_x_307:
        /* <DEDUP_REMOVED lines=9> */
.L_x_309:
        /* <DEDUP_REMOVED lines=9> */
.L_x_311:
        /* <DEDUP_REMOVED lines=9> */
.L_x_313:
        /* <DEDUP_REMOVED lines=9> */
.L_x_315:
        /* <DEDUP_REMOVED lines=9> */
.L_x_317:
        /* <DEDUP_REMOVED lines=9> */
.L_x_319:
        /* <DEDUP_REMOVED lines=9> */
.L_x_321:
        /* <DEDUP_REMOVED lines=9> */
.L_x_323:
        /* <DEDUP_REMOVED lines=9> */
.L_x_325:
        /* <DEDUP_REMOVED lines=9> */
.L_x_327:
[----:B------:R-:W-:-:S04]  /*5920*/  UIADD3 UR4, UPT, UPT, UR4, 0x1, URZ ;  /* 0x0000000104047890 */ /* 0x000fc8000fffe0ff */
[----:B------:R-:W-:-:S04]  /*5930*/  UISETP.NE.AND UP0, UPT, UR4, 0x48, UPT ;  /* 0x000000480400788c */ /* 0x000fc8000bf05270 */
[----:B------:R-:W-:Y:S02]  /*5940*/  USEL UR5, URZ, 0x1, UP0 ;  /* 0x00000001ff057887 */ /* 0x000fe40008000000 */
[----:B------:R-:W-:-:S04]  /*5950*/  USEL UR4, UR4, URZ, UP0 ;  /* 0x000000ff04047287 */ /* 0x000fc80008000000 */
[----:B------:R-:W-:Y:S01]  /*5960*/  ULEA UR4, UR4, UR13, 0x3 ;  /* 0x0000000d04047291 */ /* 0x000fe2000f8e18ff */
[----:B------:R-:W-:-:S04]  /*5970*/  LOP3.LUT R2, R2, UR5, RZ, 0x3c, !PT ;  /* 0x0000000502027c12 */ /* 0x000fc8000f8e3cff */
[----:B------:R-:W-:Y:S01]  /*5980*/  SHF.L.U32 R2, R2, 0x1f, RZ ;  /* 0x0000001f02027819 */ /* 0x000fe200000006ff */
[----:B-1----:R-:W-:-:S07]  /*5990*/  IMAD.U32 R0, RZ, RZ, UR4 ;  /* 0x00000004ff007e24 */ /* 0x002fce000f8e00ff */
.L_x_115:
[----:B-1----:R1:W2:Y:S02]  /*59a0*/  SYNCS.PHASECHK.TRANS64.TRYWAIT P0, [R0+URZ], R2 ;  /* 0x00000002000075a7 */ /* 0x0022a400080011ff */
[----:B--2---:R-:W-:Y:S05]  /*59b0*/  @!P0 NANOSLEEP.SYNCS 0x989680 ;  /* 0x009896800000895d */ /* 0x004fea0003900000 */
[----:B------:R-:W2:Y:S02]  /*59c0*/  @!P0 SYNCS.PHASECHK.TRANS64 P0, [R0+URZ], R2 ;  /* 0x00000002000085a7 */ /* 0x000ea400080010ff */
[----:B--2---:R-:W-:Y:S05]  /*59d0*/  @P0 EXIT ;  /* 0x000000000000094d */ /* 0x004fea0003800000 */
[----:B------:R-:W-:Y:S05]  /*59e0*/  BRA `(.L_x_115) ;  /* 0xfffffffc00ec7947 */ /* 0x000fea000383ffff */
.L_x_23:
[----:B------:R-:W1:Y:S02]  /*59f0*/  S2UR UR4, SR_CgaCtaId ;  /* 0x00000000000479c3 */ /* 0x000e640000008800 */
[----:B-1----:R-:W-:-:S04]  /*5a00*/  UISETP.NE.AND UP0, UPT, UR4, URZ, UPT ;  /* 0x000000ff0400728c */ /* 0x002fc8000bf05270 */
[----:B------:R-:W-:-:S09]  /*5a10*/  UISETP.NE.OR UP0, UPT, UR13, 0x1, UP0 ;  /* 0x000000010d00788c */ /* 0x000fd20008705670 */
[----:B------:R-:W-:Y:S05]  /*5a20*/  BRA.U UP0, `(.L_x_116) ;  /* 0x00000005004c7547 */ /* 0x000fea000b800000 */
[----:B------:R-:W1:Y:S01]  /*5a30*/  S2UR UR5, SR_CgaCtaId ;  /* 0x00000000000579c3 */ /* 0x000e620000008800 */
[----:B------:R-:W-:Y:S01]  /*5a40*/  UMOV UR4, 0x400 ;  /* 0x0000040000047882 */ /* 0x000fe20000000000 */
[----:B------:R-:W-:Y:S01]  /*5a50*/  ISETP.GE.U32.AND P2, PT, R0, 0x4, PT ;  /* 0x000000040000780c */ /* 0x000fe20003f46070 */
[----:B------:R-:W-:Y:S01]  /*5a60*/  IMAD.MOV.U32 R12, RZ, RZ, 0x1 ;  /* 0x00000001ff0c7424 */ /* 0x000fe200078e00ff */
[----:B------:R-:W-:Y:S02]  /*5a70*/  CS2R R10, SRZ ;  /* 0x00000000000a7805 */ /* 0x000fe4000001ff00 */
[----:B------:R-:W-:Y:S01]  /*5a80*/  CS2R R8, SRZ ;  /* 0x0000000000087805 */ /* 0x000fe2000001ff00 */
[----:B-1----:R-:W-:-:S03]  /*5a90*/  ULEA UR6, UR5, UR4, 0x18 ;  /* 0x0000000405067291 */ /* 0x002fc6000f8ec0ff */
[----:B------:R-:W-:-:S09]  /*5aa0*/  UMOV UR5, URZ ;  /* 0x000000ff00057c82 */ /* 0x000fd20008000000 */
.L_x_120:
[----:B------:R-:W-:Y:S02]  /*5ab0*/  LEA R2, R8, UR6, 0x3 ;  /* 0x0000000608027c11 */ /* 0x000fe4000f8e18ff */
[----:B------:R-:W-:-:S03]  /*5ac0*/  SHF.L.U32 R4, R9, 0x1f, RZ ;  /* 0x0000001f09047819 */ /* 0x000fc600000006ff */
[----:B------:R-:W-:Y:S01]  /*5ad0*/  VIADD R5, R2, 0x510 ;  /* 0x0000051002057836 */ /* 0x000fe20000000000 */
[----:B------:R-:W1:Y:S02]  /*5ae0*/  SYNCS.PHASECHK.TRANS64.TRYWAIT P0, [R2+URZ+0x500], R4 ;  /* 0x00050004020075a7 */ /* 0x000e6400080011ff */
[----:B-1----:R-:W-:Y:S05]  /*5af0*/  @!P0 BRA `(.L_x_117) ;  /* 0x0000005c00308947 */ /* 0x002fea0003800000 */
.L_x_328:
[----:B------:R-:W-:Y:S01]  /*5b00*/  ULEA UR4, UR5, UR6, 0x3 ;  /* 0x0000000605047291 */ /* 0x000fe2000f8e18ff */
[----:B-1----:R-:W-:Y:S01]  /*5b10*/  PRMT R2, RZ, 0x654, R5 ;  /* 0x00000654ff027816 */ /* 0x002fe20000000005 */
[----:B------:R-:W-:Y:S01]  /*5b20*/  @!P2 IMAD.MOV.U32 R4, RZ, RZ, 0x10 ;  /* 0x00000010ff04a424 */ /* 0x000fe200078e00ff */
[----:B------:R-:W-:Y:S01]  /*5b30*/  SHF.L.U32 R5, R12, 0x1f, RZ ;  /* 0x0000001f0c057819 */ /* 0x000fe200000006ff */
[----:B------:R-:W-:Y:S01]  /*5b40*/  UIADD3 UR7, UPT, UPT, UR4, 0x4a0, URZ ;  /* 0x000004a004077890 */ /* 0x000fe2000fffe0ff */
[----:B------:R1:W-:Y:S05]  /*5b50*/  SYNCS.ARRIVE.TRANS64.RED.A1T0 RZ, [R2+URZ], RZ ;  /* 0x000000ff02ff79a7 */ /* 0x0003ea00081004ff */
[----:B------:R-:W-:Y:S01]  /*5b60*/  IMAD.U32 R6, RZ, RZ, UR7 ;  /* 0x00000007ff067e24 */ /* 0x000fe2000f8e00ff */
[----:B------:R-:W2:Y:S04]  /*5b70*/  SYNCS.PHASECHK.TRANS64.TRYWAIT P0, [UR4+0x4b0], R5 ;  /* 0x0004b005ff0075a7 */ /* 0x000ea80008001104 */
[----:B------:R-:W-:Y:S01]  /*5b80*/  PRMT R6, R0, 0x654, R6 ;  /* 0x0000065400067816 */ /* 0x000fe20000000006 */
[----:B-12---:R-:W-:Y:S06]  /*5b90*/  @!P0 BRA `(.L_x_118) ;  /* 0x0000005c001c8947 */ /* 0x006fec0003800000 */
.L_x_330:
[----:B------:R-:W-:Y:S01]  /*5ba0*/  ULEA UR8, UR5, UR6, 0x4 ;  /* 0x0000000605087291 */ /* 0x000fe2000f8e20ff */
[----:B------:R-:W-:Y:S01]  /*5bb0*/  SEL R3, R6, R3, !P2 ;  /* 0x0000000306037207 */ /* 0x000fe20005000000 */
[----:B------:R-:W-:Y:S01]  /*5bc0*/  UIADD3 UR9, UPT, UPT, UR4, 0x4a0, URZ ;  /* 0x000004a004097890 */ /* 0x000fe2000fffe0ff */
[----:B-1----:R-:W-:Y:S01]  /*5bd0*/  LEA R2, R11, UR6, 0x3 ;  /* 0x000000060b027c11 */ /* 0x002fe2000f8e18ff */
[----:B------:R-:W-:Y:S01]  /*5be0*/  UIADD3 UR8, UPT, UPT, UR8, 0x530, URZ ;  /* 0x0000053008087890 */ /* 0x000fe2000fffe0ff */
[----:B------:R1:W-:Y:S01]  /*5bf0*/  @!P2 SYNCS.ARRIVE.TRANS64.RED RZ, [R3+URZ], R4 ;  /* 0x0000000403ffa9a7 */ /* 0x0003e200080004ff */
[----:B------:R-:W-:Y:S01]  /*5c00*/  UIADD3 UR4, UPT, UPT, UR5, 0x1, URZ ;  /* 0x0000000105047890 */ /* 0x000fe2000fffe0ff */
[----:B------:R-:W-:-:S03]  /*5c10*/  VIADD R8, R8, 0x1 ;  /* 0x0000000108087836 */ /* 0x000fc60000000000 */
[----:B------:R-:W-:Y:S02]  /*5c20*/  UISETP.NE.AND UP0, UPT, UR4, 0x2, UPT ;  /* 0x000000020400788c */ /* 0x000fe4000bf05270 */
[----:B------:R-:W-:Y:S01]  /*5c30*/  ISETP.NE.AND P0, PT, R8, 0x2, PT ;  /* 0x000000020800780c */ /* 0x000fe20003f05270 */
[----:B------:R-:W-:Y:S06]  /*5c40*/  UGETNEXTWORKID.BROADCAST [UR8], [UR9] ;  /* 0x00000000080073ca */ /* 0x000fec0008000100 */
[----:B------:R-:W-:Y:S02]  /*5c50*/  USEL UR7, URZ, 0x1, UP0 ;  /* 0x00000001ff077887 */ /* 0x000fe40008000000 */
[----:B------:R-:W-:-:S04]  /*5c60*/  USEL UR5, UR4, URZ, UP0 ;  /* 0x000000ff04057287 */ /* 0x000fc80008000000 */
[----:B------:R-:W-:Y:S02]  /*5c70*/  LOP3.LUT R12, R12, UR7, RZ, 0x3c, !PT ;  /* 0x000000070c0c7c12 */ /* 0x000fe4000f8e3cff */
[----:B-1----:R-:W-:-:S04]  /*5c80*/  SHF.L.U32 R4, R10, 0x1f, RZ ;  /* 0x0000001f0a047819 */ /* 0x002fc800000006ff */
[----:B------:R-:W1:Y:S02]  /*5c90*/  SYNCS.PHASECHK.TRANS64.TRYWAIT P1, [R2+URZ+0x4a0], R4 ;  /* 0x0004a004020075a7 */ /* 0x000e6400080211ff */
[----:B-1----:R-:W-:Y:S05]  /*5ca0*/  @!P1 BRA `(.L_x_119) ;  /* 0x0000005800f09947 */ /* 0x002fea0003800000 */
.L_x_331:
[C---:B-1----:R-:W-:Y:S01]  /*5cb0*/  LEA R4, R11.reuse, UR6, 0x4 ;  /* 0x000000060b047c11 */ /* 0x042fe2000f8e20ff */
[----:B------:R-:W-:Y:S01]  /*5cc0*/  VIADD R2, R2, 0x4b0 ;  /* 0x000004b002027836 */ /* 0x000fe20000000000 */
[----:B------:R-:W-:Y:S01]  /*5cd0*/  SEL R8, R8, RZ, P0 ;  /* 0x000000ff08087207 */ /* 0x000fe20000000000 */
[----:B------:R-:W-:-:S03]  /*5ce0*/  VIADD R11, R11, 0x1 ;  /* 0x000000010b0b7836 */ /* 0x000fc60000000000 */
[----:B------:R-:W1:Y:S01]  /*5cf0*/  LDS.128 R4, [R4+0x530] ;  /* 0x0005300004047984 */ /* 0x000e620000000c00 */
[----:B------:R-:W-:Y:S02]  /*5d00*/  PRMT R2, RZ, 0x654, R2 ;  /* 0x00000654ff027816 */ /* 0x000fe40000000002 */
[C---:B------:R-:W-:Y:S01]  /*5d10*/  ISETP.NE.AND P1, PT, R11.reuse, 0x2, PT ;  /* 0x000000020b00780c */ /* 0x040fe20003f25270 */
[----:B------:R-:W-:Y:S01]  /*5d20*/  @!PT LDS RZ, [RZ] ;  /* 0x00000000fffff984 */ /* 0x000fe20000000800 */
[----:B------:R-:W-:Y:S01]  /*5d30*/  @!PT LDS RZ, [RZ] ;  /* 0x00000000fffff984 */ /* 0x000fe20000000800 */
[----:B------:R-:W-:Y:S01]  /*5d40*/  @!PT LDS RZ, [RZ] ;  /* 0x00000000fffff984 */ /* 0x000fe20000000800 */
[----:B------:R-:W-:Y:S01]  /*5d50*/  @!PT LDS RZ, [RZ] ;  /* 0x00000000fffff984 */ /* 0x000fe20000000800 */
[----:B------:R2:W-:Y:S06]  /*5d60*/  MEMBAR.ALL.CTA ;  /* 0x0000000000007992 */ /* 0x0005ec0000008000 */
[----:B--2---:R-:W2:Y:S01]  /*5d70*/  FENCE.VIEW.ASYNC.S ;  /* 0x00000000000073c6 */ /* 0x004ea20000000000 */
[----:B------:R-:W-:Y:S01]  /*5d80*/  SEL R11, R11, RZ, P1 ;  /* 0x000000ff0b0b7207 */ /* 0x000fe20000800000 */
[----:B--2---:R2:W-:Y:S01]  /*5d90*/  SYNCS.ARRIVE.TRANS64.RED.A1T0 RZ, [R2+URZ], RZ ;  /* 0x000000ff02ff79a7 */ /* 0x0045e200081004ff */
[----:B-1----:R-:W-:-:S02]  /*5da0*/  LOP3.LUT P3, RZ, R6, 0x1, RZ, 0xc0, !PT ;  /* 0x0000000106ff7812 */ /* 0x002fc4000786c0ff */
[----:B------:R-:W-:-:S04]  /*5db0*/  SEL R4, RZ, 0x1, P1 ;  /* 0x00000001ff047807 */ /* 0x000fc80000800000 */
[----:B------:R-:W-:Y:S02]  /*5dc0*/  LOP3.LUT R10, R10, R4, RZ, 0x3c, !PT ;  /* 0x000000040a0a7212 */ /* 0x000fe400078e3cff */
[----:B--2---:R-:W-:-:S04]  /*5dd0*/  SEL R2, RZ, 0x1, P0 ;  /* 0x00000001ff027807 */ /* 0x004fc80000000000 */
[----:B------:R-:W-:Y:S01]  /*5de0*/  LOP3.LUT R9, R9, R2, RZ, 0x3c, !PT ;  /* 0x0000000209097212 */ /* 0x000fe200078e3cff */
[----:B------:R-:W-:Y:S06]  /*5df0*/  @P3 BRA `(.L_x_120) ;  /* 0xfffffffc002c3947 */ /* 0x000fec000383ffff */
[----:B------:R-:W-:Y:S01]  /*5e00*/  ULEA UR4, UR5, UR6, 0x3 ;  /* 0x0000000605047291 */ /* 0x000fe2000f8e18ff */
[----:B------:R-:W-:-:S08]  /*5e10*/  SHF.L.U32 R2, R12, 0x1f, RZ ;  /* 0x0000001f0c027819 */ /* 0x000fd000000006ff */
[----:B------:R-:W1:Y:S02]  /*5e20*/  SYNCS.PHASECHK.TRANS64 P0, [UR4+0x4b0], R2 ;  /* 0x0004b002ff0075a7 */ /* 0x000e640008001004 */
[----:B-1----:R-:W-:Y:S05]  /*5e30*/  @P0 BRA `(.L_x_121) ;  /* 0x0000000000080947 */ /* 0x002fea0003800000 */
[----:B------:R-:W1:Y:S02]  /*5e40*/  SYNCS.PHASECHK.TRANS64.TRYWAIT P0, [UR4+0x4b0], R2 ;  /* 0x0004b002ff0075a7 */ /* 0x000e640008001104 */
[----:B-1----:R-:W-:Y:S05]  /*5e50*/  @!P0 BRA `(.L_x_122) ;  /* 0x0000005800988947 */ /* 0x002fea0003800000 */
.L_x_121:
[----:B------:R-:W-:-:S04]  /*5e60*/  UIADD3 UR7, UPT, UPT, UR5, 0x1, URZ ;  /* 0x0000000105077890 */ /* 0x000fc8000fffe0ff */
[----:B------:R-:W-:-:S04]  /*5e70*/  UISETP.NE.AND UP0, UPT, UR7, 0x2, UPT ;  /* 0x000000020700788c */ /* 0x000fc8000bf05270 */
[----:B------:R-:W-:Y:S02]  /*5e80*/  USEL UR8, URZ, 0x1, UP0 ;  /* 0x00000001ff087887 */ /* 0x000fe40008000000 */
[----:B------:R-:W-:-:S04]  /*5e90*/  USEL UR7, UR7, URZ, UP0 ;  /* 0x000000ff07077287 */ /* 0x000fc80008000000 */
[----:B------:R-:W-:Y:S01]  /*5ea0*/  ULEA UR7, UR7, UR6, 0x3 ;  /* 0x0000000607077291 */ /* 0x000fe2000f8e18ff */
[----:B-1----:R-:W-:-:S04]  /*5eb0*/  LOP3.LUT R2, R12, UR8, RZ, 0x3c, !PT ;  /* 0x000000080c027c12 */ /* 0x002fc8000f8e3cff */
[----:B------:R-:W-:-:S04]  /*5ec0*/  SHF.L.U32 R0, R2, 0x1f, RZ ;  /* 0x0000001f02007819 */ /* 0x000fc800000006ff */
[----:B------:R-:W1:Y:S02]  /*5ed0*/  SYNCS.PHASECHK.TRANS64 P0, [UR7+0x4b0], R0 ;  /* 0x0004b000ff0075a7 */ /* 0x000e640008001007 */
[----:B-1----:R-:W-:Y:S05]  /*5ee0*/  @P0 EXIT ;  /* 0x000000000000094d */ /* 0x002fea0003800000 */
[----:B------:R-:W-:Y:S02]  /*5ef0*/  SHF.L.U32 R2, R2, 0x1f, RZ ;  /* 0x0000001f02027819 */ /* 0x000fe400000006ff */
[----:B------:R-:W-:-:S07]  /*5f00*/  MOV R0, UR7 ;  /* 0x0000000700007c02 */ /* 0x000fce0008000f00 */
.L_x_123:
[----:B-1----:R1:W2:Y:S02]  /*5f10*/  SYNCS.PHASECHK.TRANS64.TRYWAIT P0, [R0+URZ+0x4b0], R2 ;  /* 0x0004b002000075a7 */ /* 0x0022a400080011ff */
[----:B--2---:R-:W-:Y:S05]  /*5f20*/  @!P0 NANOSLEEP.SYNCS 0x989680 ;  /* 0x009896800000895d */ /* 0x004fea0003900000 */
[----:B------:R-:W2:Y:S02]  /*5f30*/  @!P0 SYNCS.PHASECHK.TRANS64 P0, [R0+URZ+0x4b0], R2 ;  /* 0x0004b002000085a7 */ /* 0x000ea400080010ff */
[----:B--2---:R-:W-:Y:S05]  /*5f40*/  @P0 EXIT ;  /* 0x000000000000094d */ /* 0x004fea0003800000 */
[----:B------:R-:W-:Y:S05]  /*5f50*/  BRA `(.L_x_123) ;  /* 0xfffffffc00ec7947 */ /* 0x000fea000383ffff */
.L_x_116:
[----:B------:R-:W-:Y:S05]  /*5f60*/  BRA.U UP4, `(.L_x_124) ;  /* 0x0000001104887547 */ /* 0x000fea000b800000 */
[----:B------:R-:W1:Y:S01]  /*5f70*/  S2UR UR7, SR_CgaCtaId ;  /* 0x00000000000779c3 */ /* 0x000e620000008800 */
[----:B------:R-:W-:Y:S01]  /*5f80*/  UMOV UR4, 0x40 ;  /* 0x0000004000047882 */ /* 0x000fe20000000000 */
[----:B------:R-:W-:Y:S01]  /*5f90*/  NOP ;  /* 0x0000000000007918 */ /* 0x000fe20000000000 */
[----:B------:R-:W-:Y:S01]  /*5fa0*/  UMOV UR6, 0x400 ;  /* 0x0000040000067882 */ /* 0x000fe20000000000 */
[----:B-1----:R-:W-:Y:S02]  /*5fb0*/  ULEA UR5, UR7, UR4, 0x18 ;  /* 0x0000000407057291 */ /* 0x002fe4000f8ec0ff */
[----:B------:R-:W-:-:S07]  /*5fc0*/  ULEA UR6, UR7, UR6, 0x18 ;  /* 0x0000000607067291 */ /* 0x000fce000f8ec0ff */
[----:B------:R-:W1:Y:S02]  /*5fd0*/  LDS.U8 R0, [UR5+0x1c] ;  /* 0x00001c05ff007984 */ /* 0x000e640008000000 */
[----:B-1----:R-:W-:-:S13]  /*5fe0*/  ISETP.NE.AND P0, PT, R0, RZ, PT ;  /* 0x000000ff0000720c */ /* 0x002fda0003f05270 */
[----:B------:R-:W-:Y:S05]  /*5ff0*/  @P0 BRA `(.L_x_125) ;  /* 0x0000000400080947 */ /* 0x000fea0003800000 */
[----:B------:R-:W-:Y:S02]  /*6000*/  UISETP.NE.U32.AND UP1, UPT, UR27, 0x1, UPT ;  /* 0x000000011b00788c */ /* 0x000fe4000bf25070 */
[----:B------:R-:W-:-:S07]  /*6010*/  UIADD3 UR7, UPT, UPT, UR5, 0x8, URZ ;  /* 0x0000000805077890 */ /* 0x000fce000fffe0ff */
[----:B------:R-:W-:Y:S05]  /*6020*/  BRA.U !UP1, `(.L_x_126) ;  /* 0x00000001099c7547 */ /* 0x000fea000b800000 */
[----:B------:R-:W-:Y:S01]  /*6030*/  ELECT P0, URZ, PT ;  /* 0x0000000000ff782f */ /* 0x000fe20003800000 */
[----:B------:R-:W-:-:S12]  /*6040*/  BSSY B0, `(.L_x_126) ;  /* 0x0000025000007945 */ /* 0x000fd80003800000 */
[----:B------:R-:W-:Y:S05]  /*6050*/  @!P0 BRA `(.L_x_127) ;  /* 0x00000000008c8947 */ /* 0x000fea0003800000 */
[----:B------:R-:W-:-:S05]  /*6060*/  UMOV UR4, 0x10 ;  /* 0x0000001000047882 */ /* 0x000fca0000000000 */
[----:B------:R-:W-:Y:S04]  /*6070*/  DEPBAR.LE SB1, 0x36 ;  /* 0x00009d800000791a */ /* 0x000fe80000000000 */
[----:B------:R-:W1:Y:S02]  /*6080*/  UTCATOMSWS.2CTA.FIND_AND_SET.ALIGN UP0, UR4, UR4 ;  /* 0x00000004000475e3 */ /* 0x000e640008200800 */
[----:B-1----:R-:W-:Y:S01]  /*6090*/  MOV R10, UR4 ;  /* 0x00000004000a7c02 */ /* 0x002fe20008000f00 */
[----:B------:R-:W-:Y:S06]  /*60a0*/  BRA.U UP0, `(.L_x_128) ;  /* 0x0000000100187547 */ /* 0x000fec000b800000 */
.L_x_129:
[----:B------:R-:W-:Y:S05]  /*60b0*/  NANOSLEEP 0x64 ;  /* 0x000000640000795d */ /* 0x000fea0003800000 */
[----:B------:R-:W-:-:S05]  /*60c0*/  UMOV UR4, 0x10 ;  /* 0x0000001000047882 */ /* 0x000fca0000000000 */
[----:B------:R-:W-:Y:S04]  /*60d0*/  DEPBAR.LE SB1, 0x36 ;  /* 0x00009d800000791a */ /* 0x000fe80000000000 */
[----:B------:R-:W1:Y:S02]  /*60e0*/  UTCATOMSWS.2CTA.FIND_AND_SET.ALIGN UP0, UR4, UR4 ;  /* 0x00000004000475e3 */ /* 0x000e640008200800 */
[----:B-1----:R-:W-:Y:S01]  /*60f0*/  MOV R10, UR4 ;  /* 0x00000004000a7c02 */ /* 0x002fe20008000f00 */
[----:B------:R-:W-:Y:S05]  /*6100*/  BRA.U !UP0, `(.L_x_129) ;  /* 0xfffffffd08e87547 */ /* 0x000fea000b83ffff */
.L_x_128:
[----:B------:R-:W1:Y:S01]  /*6110*/  LDS R6, [UR5+0x10] ;  /* 0x00001005ff067984 */ /* 0x000e620008000800 */
[----:B------:R-:W-:Y:S01]  /*6120*/  IMAD.U32 R0, RZ, RZ, UR6 ;  /* 0x00000006ff007e24 */ /* 0x000fe2000f8e00ff */
[----:B------:R-:W-:-:S03]  /*6130*/  MOV R4, UR29 ;  /* 0x0000001d00047c02 */ /* 0x000fc60008000f00 */
[----:B------:R-:W-:Y:S01]  /*6140*/  VIADD R0, R0, 0x550 ;  /* 0x0000055000007836 */ /* 0x000fe20000000000 */
[----:B-1----:R-:W-:-:S04]  /*6150*/  SHF.L.U32 R6, R6, 0x1f, RZ ;  /* 0x0000001f06067819 */ /* 0x002fc800000006ff */
[----:B------:R-:W1:Y:S02]  /*6160*/  SYNCS.PHASECHK.TRANS64.TRYWAIT P0, [UR5+0x8], R6 ;  /* 0x00000806ff0075a7 */ /* 0x000e640008001105 */
[----:B-1----:R-:W-:Y:S05]  /*6170*/  @P0 BRA `(.L_x_130) ;  /* 0x0000000000080947 */ /* 0x002fea0003800000 */
[----:B------:R-:W1:Y:S02]  /*6180*/  SYNCS.PHASECHK.TRANS64.TRYWAIT P0, [UR5+0x8], R6 ;  /* 0x00000806ff0075a7 */ /* 0x000e640008001105 */
[----:B-1----:R-:W-:Y:S05]  /*6190*/  @!P0 BRA `(.L_x_131) ;  /* 0x0000005400e08947 */ /* 0x002fea0003800000 */
.L_x_130:
[----:B------:R-:W-:Y:S01]  /*61a0*/  PRMT R4, R4, 0x654, R0 ;  /* 0x0000065404047816 */ /* 0x000fe20000000000 */
[----:B------:R-:W-:Y:S01]  /*61b0*/  HFMA2 R0, -RZ, RZ, 0, 5.9604644775390625e-08 ;  /* 0x00000001ff007431 */ /* 0x000fe200000001ff */
[----:B------:R-:W-:Y:S01]  /*61c0*/  UPRMT UR4, UR29, 0x654, UR7 ;  /* 0x000006541d047896 */ /* 0x000fe20008000007 */
[----:B------:R-:W-:Y:S02]  /*61d0*/  IMAD.MOV.U32 R8, RZ, RZ, 0xffff ;  /* 0x0000ffffff087424 */ /* 0x000fe400078e00ff */
[----:B-1----:R-:W-:Y:S02]  /*61e0*/  IMAD.MOV.U32 R6, RZ, RZ, 0x4 ;  /* 0x00000004ff067424 */ /* 0x002fe400078e00ff */
[----:B------:R-:W-:Y:S01]  /*61f0*/  IMAD.SHL.U32 R9, R10, 0x20, RZ ;  /* 0x000000200a097824 */ /* 0x000fe200078e00ff */
[----:B------:R-:W-:Y:S02]  /*6200*/  MOV R5, UR4 ;  /* 0x0000000400057c02 */ /* 0x000fe40008000f00 */
[-C--:B------:R-:W-:Y:S01]  /*6210*/  SHF.L.U32 R8, R8, R10.reuse, RZ ;  /* 0x0000000a08087219 */ /* 0x080fe200000006ff */
[----:B------:R1:W-:Y:S01]  /*6220*/  SYNCS.ARRIVE.TRANS64.RED RZ, [UR4], R6 ;  /* 0x00000006ffff79a7 */ /* 0x0003e20008000404 */
[----:B------:R-:W-:Y:S01]  /*6230*/  SHF.L.U32 R7, R0, R10, RZ ;  /* 0x0000000a00077219 */ /* 0x000fe200000006ff */
[----:B------:R1:W-:Y:S04]  /*6240*/  STS [UR6+0x550], R9 ;  /* 0x00055009ff007988 */ /* 0x0003e80008000806 */
[----:B------:R1:W-:Y:S04]  /*6250*/  STAS [R4.64], R10 ;  /* 0x0000000a04007dbd */ /* 0x0003e8000c0008ff */
[----:B------:R1:W-:Y:S04]  /*6260*/  ATOMS.OR RZ, [UR5+0x14], R8 ;  /* 0x00001408ffff798c */ /* 0x0003e8000b000005 */
[----:B------:R1:W-:Y:S04]  /*6270*/  ATOMS.OR RZ, [UR5+0x18], R7 ;  /* 0x00001807ffff798c */ /* 0x0003e8000b000005 */
[----:B------:R1:W-:Y:S02]  /*6280*/  ATOMS.XOR RZ, [UR5+0x10], R0 ;  /* 0x00001000ffff798c */ /* 0x0003e4000b800005 */
.L_x_127:
[----:B------:R-:W-:Y:S05]  /*6290*/  BSYNC B0 ;  /* 0x0000000000007941 */ /* 0x000fea0003800000 */
.L_x_126:
[----:B------:R-:W-:Y:S05]  /*62a0*/  BRA.U UP1, `(.L_x_132) ;  /* 0x00000001016c7547 */ /* 0x000fea000b800000 */
[----:B------:R-:W-:-:S03]  /*62b0*/  UMOV UR4, 0xffffffff ;  /* 0xffffffff00047882 */ /* 0x000fc60000000000 */
[----:B------:R-:W-:Y:S05]  /*62c0*/  BRA.DIV UR4, `(.L_x_133) ;  /* 0x0000005604ac7947 */ /* 0x000fea000b800000 */
[----:B------:R-:W-:-:S13]  /*62d0*/  ELECT P0, URZ, PT ;  /* 0x0000000000ff782f */ /* 0x000fda0003800000 */
.L_x_335:
[----:B------:R-:W-:Y:S05]  /*62e0*/  @!P0 BRA `(.L_x_132) ;  /* 0x00000000005c8947 */ /* 0x000fea0003800000 */
[----:B-1----:R-:W1:Y:S02]  /*62f0*/  LDS R4, [UR5+0x10] ;  /* 0x00001005ff047984 */ /* 0x002e640008000800 */
[----:B-1----:R-:W-:-:S04]  /*6300*/  SHF.L.U32 R4, R4, 0x1f, RZ ;  /* 0x0000001f04047819 */ /* 0x002fc800000006ff */
[----:B------:R-:W1:Y:S02]  /*6310*/  SYNCS.PHASECHK.TRANS64.TRYWAIT P0, [UR5+0x8], R4 ;  /* 0x00000804ff0075a7 */ /* 0x000e640008001105 */
[----:B-1----:R-:W-:Y:S05]  /*6320*/  @P0 BRA `(.L_x_134) ;  /* 0x0000000000080947 */ /* 0x002fea0003800000 */
[----:B------:R-:W1:Y:S02]  /*6330*/  SYNCS.PHASECHK.TRANS64.TRYWAIT P0, [UR5+0x8], R4 ;  /* 0x00000804ff0075a7 */ /* 0x000e640008001105 */
[----:B-1----:R-:W-:Y:S05]  /*6340*/  @!P0 BRA `(.L_x_135) ;  /* 0x0000005400b08947 */ /* 0x002fea0003800000 */
.L_x_134:
[----:B------:R-:W2:Y:S01]  /*6350*/  LDS R6, [UR6+0x550] ;  /* 0x00055006ff067984 */ /* 0x000ea20008000800 */
[----:B-1----:R-:W-:Y:S02]  /*6360*/  HFMA2 R0, -RZ, RZ, 0, 5.9604644775390625e-08 ;  /* 0x00000001ff007431 */ /* 0x002fe400000001ff */
[----:B------:R-:W-:Y:S01]  /*6370*/  IMAD.MOV.U32 R4, RZ, RZ, 0xffff ;  /* 0x0000ffffff047424 */ /* 0x000fe200078e00ff */
[----:B------:R-:W-:Y:S01]  /*6380*/  UPRMT UR4, UR29, 0x654, UR7 ;  /* 0x000006541d047896 */ /* 0x000fe20008000007 */
[----:B--2---:R-:W-:-:S03]  /*6390*/  IMAD.SHL.U32 R5, R6, 0x20, RZ ;  /* 0x0000002006057824 */ /* 0x004fc600078e00ff */
[-C--:B------:R-:W-:Y:S02]  /*63a0*/  SHF.L.U32 R4, R4, R6.reuse, RZ ;  /* 0x0000000604047219 */ /* 0x080fe400000006ff */
[----:B------:R-:W-:Y:S01]  /*63b0*/  SHF.L.U32 R6, R0, R6, RZ ;  /* 0x0000000600067219 */ /* 0x000fe200000006ff */
[----:B------:R2:W-:Y:S04]  /*63c0*/  STS [UR6+0x550], R5 ;  /* 0x00055005ff007988 */ /* 0x0005e80008000806 */
[----:B------:R2:W-:Y:S04]  /*63d0*/  ATOMS.OR RZ, [UR5+0x14], R4 ;  /* 0x00001404ffff798c */ /* 0x0005e8000b000005 */
[----:B------:R2:W-:Y:S01]  /*63e0*/  ATOMS.OR RZ, [UR5+0x18], R6 ;  /* 0x00001806ffff798c */ /* 0x0005e2000b000005 */
[----:B------:R-:W-:Y:S03]  /*63f0*/  SYNCS.ARRIVE.TRANS64.RED.A1T0 RZ, [UR4], RZ ;  /* 0x000000ffffff79a7 */ /* 0x000fe60008100404 */
[----:B------:R2:W-:Y:S01]  /*6400*/  ATOMS.XOR RZ, [UR5+0x10], R0 ;  /* 0x00001000ffff798c */ /* 0x0005e2000b800005 */
[----:B------:R-:W-:Y:S05]  /*6410*/  BRA `(.L_x_132) ;  /* 0x0000000000107947 */ /* 0x000fea0003800000 */
.L_x_125:
[----:B------:R-:W-:Y:S02]  /*6420*/  MOV R0, 0xffffffff ;  /* 0xffffffff00007802 */ /* 0x000fe40000000f00 */
[----:B------:R-:W-:-:S03]  /*6430*/  MOV R4, 0x6460 ;  /* 0x0000646000047802 */ /* 0x000fc60000000f00 */
[----:B------:R1:W-:Y:S04]  /*6440*/  STS [UR6+0x550], R0 ;  /* 0x00055000ff007988 */ /* 0x0003e80008000806 */
[----:B-1---5:R-:W-:Y:S05]  /*6450*/  CALL.REL.NOINC `($__internal_1_$__cuda_sm10x_tcgen05_guardrail_trap_phase_invalid_during_alloc) ;  /* 0x0000005800b87944 */ /* 0x022fea0003c00000 */
.L_x_132:
[----:B------:R-:W-:Y:S05]  /*6460*/  WARPSYNC.ALL ;  /* 0x0000000000007948 */ /* 0x000fea0003800000 */
[----:B------:R-:W3:Y:S01]  /*6470*/  S2UR UR4, SR_CgaCtaId ;  /* 0x00000000000479c3 */ /* 0x000ee20000008800 */
[----:B------:R-:W-:Y:S01]  /*6480*/  UMOV UR13, 0x400 ;  /* 0x00000400000d7882 */ /* 0x000fe20000000000 */
[----:B------:R-:W-:-:S06]  /*6490*/  NOP ;  /* 0x0000000000007918 */ /* 0x000fcc0000000000 */
[----:B------:R-:W-:Y:S06]  /*64a0*/  BAR.ARV 0x6, 0xa0 ;  /* 0x0182800000007b1d */ /* 0x000fec0000002000 */
[----:B------:R-:W4:Y:S01]  /*64b0*/  LDCU UR6, c[0x0][0x38c] ;  /* 0x00007180ff0677ac */ /* 0x000f220008000800 */
[----:B------:R-:W-:Y:S01]  /*64c0*/  LOP3.LUT R3, R3, 0xffff, RZ, 0xc0, !PT ;  /* 0x0000ffff03037812 */ /* 0x000fe200078ec0ff */
[----:B-1----:R-:W-:Y:S01]  /*64d0*/  IMAD.MOV.U32 R9, RZ, RZ, 0x1 ;  /* 0x00000001ff097424 */ /* 0x002fe200078e00ff */
[----:B------:R-:W-:Y:S01]  /*64e0*/  LOP3.LUT R2, R2, 0xffff, RZ, 0xc0, !PT ;  /* 0x0000ffff02027812 */ /* 0x000fe200078ec0ff */
[----:B------:R-:W-:Y:S01]  /*64f0*/  IMAD.MOV.U32 R8, RZ, RZ, RZ ;  /* 0x000000ffff087224 */ /* 0x000fe200078e00ff */
[----:B------:R-:W-:Y:S01]  /*6500*/  R2UR UR16, R3 ;  /* 0x00000000031072ca */ /* 0x000fe200000e0000 */
[----:B------:R-:W-:Y:S01]  /*6510*/  UMOV UR20, URZ ;  /* 0x000000ff00147c82 */ /* 0x000fe20008000000 */
[----:B------:R-:W-:-:S02]  /*6520*/  R2UR UR24, R2 ;  /* 0x00000000021872ca */ /* 0x000fc400000e0000 */
[----:B------:R-:W-:Y:S01]  /*6530*/  CS2R R2, SRZ ;  /* 0x0000000000027805 */ /* 0x000fe2000001ff00 */
[----:B------:R-:W-:Y:S01]  /*6540*/  UMOV UR10, URZ ;  /* 0x000000ff000a7c82 */ /* 0x000fe20008000000 */
[----:B---3--:R-:W-:Y:S02]  /*6550*/  ULEA UR13, UR4, UR13, 0x18 ;  /* 0x0000000d040d7291 */ /* 0x008fe4000f8ec0ff */
[----:B------:R-:W-:Y:S02]  /*6560*/  UISETP.NE.AND UP3, UPT, UR27, URZ, UPT ;  /* 0x000000ff1b00728c */ /* 0x000fe4000bf65270 */
[----:B------:R-:W-:Y:S02]  /*6570*/  UIADD3 UR5, UPT, UPT, UR13, 0x2800, URZ ;  /* 0x000028000d057890 */ /* 0x000fe4000fffe0ff */
[----:B------:R-:W-:Y:S02]  /*6580*/  UIADD3 UR4, UPT, UPT, UR13, 0x26800, URZ ;  /* 0x000268000d047890 */ /* 0x000fe4000fffe0ff */
[----:B----4-:R-:W-:Y:S01]  /*6590*/  UIADD3 UR6, UPT, UPT, UR6, 0x1f, URZ ;  /* 0x0000001f06067890 */ /* 0x010fe2000fffe0ff */
[----:B--2---:R-:W1:Y:S01]  /*65a0*/  LDS R0, [UR13+0x550] ;  /* 0x0005500dff007984 */ /* 0x004e620008000800 */
[----:B------:R-:W-:-:S02]  /*65b0*/  USHF.R.U32.HI UR5, URZ, 0x4, UR5 ;  /* 0x00000004ff057899 */ /* 0x000fc40008011605 */
[----:B------:R-:W-:Y:S02]  /*65c0*/  USHF.R.S32.HI UR21, URZ, 0x1f, UR6 ;  /* 0x0000001fff157899 */ /* 0x000fe40008011406 */
[----:B------:R-:W-:Y:S02]  /*65d0*/  USHF.R.U32.HI UR4, URZ, 0x4, UR4 ;  /* 0x00000004ff047899 */ /* 0x000fe40008011604 */
[----:B------:R-:W-:Y:S02]  /*65e0*/  ULEA.HI UR21, UR21, UR6, URZ, 0x5 ;  /* 0x0000000615157291 */ /* 0x000fe4000f8f28ff */
[----:B------:R-:W-:Y:S02]  /*65f0*/  ULOP3.LUT UR5, UR5, 0x3fff, URZ, 0xc0, !UPT ;  /* 0x00003fff05057892 */ /* 0x000fe4000f8ec0ff */
[----:B------:R-:W-:Y:S02]  /*6600*/  USHF.R.S32.HI UR21, URZ, 0x5, UR21 ;  /* 0x00000005ff157899 */ /* 0x000fe40008011415 */
[----:B------:R-:W-:-:S02]  /*6610*/  ULOP3.LUT UR18, UR4, 0x3fff, URZ, 0xc0, !UPT ;  /* 0x00003fff04127892 */ /* 0x000fc4000f8ec0ff */
[----:B------:R-:W-:Y:S02]  /*6620*/  UISETP.LT.AND UP0, UPT, UR21, 0x1, UPT ;  /* 0x000000011500788c */ /* 0x000fe4000bf01270 */
[----:B------:R-:W-:Y:S02]  /*6630*/  ULOP3.LUT UR17, UR5, 0x10000, URZ, 0xfc, !UPT ;  /* 0x0001000005117892 */ /* 0x000fe4000f8efcff */
[----:B------:R-:W-:Y:S02]  /*6640*/  ULOP3.LUT UR18, UR18, 0x10000, URZ, 0xfc, !UPT ;  /* 0x0001000012127892 */ /* 0x000fe4000f8efcff */
[----:B------:R-:W-:Y:S01]  /*6650*/  USEL UR25, UR21, 0x1, !UP0 ;  /* 0x0000000115197887 */ /* 0x000fe2000c000000 */
[----:B------:R-:W-:Y:S01]  /*6660*/  UMOV UR11, URZ ;  /* 0x000000ff000b7c82 */ /* 0x000fe20008000000 */
[----:B------:R-:W-:Y:S01]  /*6670*/  UMOV UR22, 0x0 ;  /* 0x0000000000167882 */ /* 0x000fe20000000000 */
[----:B------:R-:W-:Y:S01]  /*6680*/  UMOV UR23, 0x8100490 ;  /* 0x0810049000177882 */ /* 0x000fe20000000000 */
[----:B-1----:R-:W-:-:S15]  /*6690*/  R2UR UR26, R0 ;  /* 0x00000000001a72ca */ /* 0x002fde00000e0000 */
.L_x_143:
[C---:B------:R-:W-:Y:S02]  /*66a0*/  LEA R0, R8.reuse, UR13, 0x3 ;  /* 0x0000000d08007c11 */ /* 0x040fe4000f8e18ff */
[----:B------:R-:W-:Y:S02]  /*66b0*/  SHF.L.U32 R4, R3, 0x1f, RZ ;  /* 0x0000001f03047819 */ /* 0x000fe400000006ff */
[----:B------:R-:W-:Y:S02]  /*66c0*/  LEA R5, R8, UR13, 0x4 ;  /* 0x0000000d08057c11 */ /* 0x000fe4000f8e20ff */
[----:B------:R-:W1:Y:S02]  /*66d0*/  SYNCS.PHASECHK.TRANS64.TRYWAIT P0, [R0+URZ+0x4a0], R4 ;  /* 0x0004a004000075a7 */ /* 0x000e6400080011ff */
[----:B-1-3--:R-:W-:Y:S05]  /*66e0*/  @!P0 BRA `(.L_x_136) ;  /* 0x0000005000e08947 */ /* 0x00afea0003800000 */
.L_x_336:
[----:B-1----:R-:W1:Y:S01]  /*66f0*/  LDS.128 R4, [R5+0x530] ;  /* 0x0005300005047984 */ /* 0x002e620000000c00 */
[----:B------:R-:W-:Y:S02]  /*6700*/  VIADD R0, R0, 0x4b0 ;  /* 0x000004b000007836 */ /* 0x000fe40000000000 */
[----:B------:R-:W-:Y:S01]  /*6710*/  VIADD R8, R8, 0x1 ;  /* 0x0000000108087836 */ /* 0x000fe20000000000 */
[----:B------:R-:W-:Y:S01]  /*6720*/  @!PT LDS RZ, [RZ] ;  /* 0x00000000fffff984 */ /* 0x000fe20000000800 */
[----:B------:R-:W-:Y:S01]  /*6730*/  @!PT LDS RZ, [RZ] ;  /* 0x00000000fffff984 */ /* 0x000fe20000000800 */
[----:B------:R-:W-:Y:S01]  /*6740*/  @!PT LDS RZ, [RZ] ;  /* 0x00000000fffff984 */ /* 0x000fe20000000800 */
[----:B------:R-:W-:Y:S01]  /*6750*/  @!PT LDS RZ, [RZ] ;  /* 0x00000000fffff984 */ /* 0x000fe20000000800 */
[----:B------:R2:W-:Y:S06]  /*6760*/  MEMBAR.ALL.CTA ;  /* 0x0000000000007992 */ /* 0x0005ec0000008000 */
[----:B--2---:R-:W2:Y:S01]  /*6770*/  FENCE.VIEW.ASYNC.S ;  /* 0x00000000000073c6 */ /* 0x004ea20000000000 */
[----:B------:R-:W-:-:S04]  /*6780*/  PRMT R0, RZ, 0x654, R0 ;  /* 0x00000654ff007816 */ /* 0x000fc80000000000 */
[----:B--2---:R2:W-:Y:S01]  /*6790*/  SYNCS.ARRIVE.TRANS64.RED.A1T0 RZ, [R0+URZ], RZ ;  /* 0x000000ff00ff79a7 */ /* 0x0045e200081004ff */
[----:B-1----:R-:W-:Y:S01]  /*67a0*/  LOP3.LUT P1, RZ, R6, 0x1, RZ, 0xc0, !PT ;  /* 0x0000000106ff7812 */ /* 0x002fe2000782c0ff */
[----:B--2---:R-:W-:-:S12]  /*67b0*/  BRA.U UP3, `(.L_x_137) ;  /* 0x0000000103cc7547 */ /* 0x004fd8000b800000 */
[----:B------:R-:W1:Y:S01]  /*67c0*/  LDCU UR4, c[0x0][0x38c] ;  /* 0x00007180ff0477ac */ /* 0x000e620008000800 */
[----:B------:R-:W-:Y:S02]  /*67d0*/  PLOP3.LUT P2, PT, PT, PT, PT, 0x80, 0x8 ;  /* 0x000000000008781c */ /* 0x000fe40003f4f070 */
[----:B------:R-:W-:Y:S01]  /*67e0*/  SHF.L.U32 R4, R9, 0x1f, RZ ;  /* 0x0000001f09047819 */ /* 0x000fe200000006ff */
[----:B------:R-:W-:Y:S02]  /*67f0*/  ULEA UR19, UR20, UR13, 0x3 ;  /* 0x0000000d14137291 */ /* 0x000fe4000f8e18ff */
[----:B-1----:R-:W-:-:S06]  /*6800*/  UISETP.GE.AND UP0, UPT, UR4, 0x1, UPT ;  /* 0x000000010400788c */ /* 0x002fcc000bf06270 */
[----:B------:R-:W-:-:S05]  /*6810*/  PLOP3.LUT P0, PT, PT, PT, UP0, 0x80, 0x8 ;  /* 0x000000000008781c */ /* 0x000fca0003f0f008 */
[----:B------:R-:W-:-:S08]  /*6820*/  @UP0 ULEA UR4, UR10, UR13, 0x3 ;  /* 0x0000000d0a040291 */ /* 0x000fd0000f8e18ff */
[----:B------:R-:W-:-:S04]  /*6830*/  @P0 SHF.L.U32 R0, R2, 0x1f, RZ ;  /* 0x0000001f02000819 */ /* 0x000fc800000006ff */
[----:B------:R1:W2:Y:S01]  /*6840*/  @P0 SYNCS.PHASECHK.TRANS64.TRYWAIT P2, [UR4], R0 ;  /* 0x00000000ff0005a7 */ /* 0x0002a20008041104 */
[----:B------:R-:W3:Y:S02]  /*6850*/  SYNCS.PHASECHK.TRANS64.TRYWAIT P0, [UR19+0x4e0], R4 ;  /* 0x0004e004ff0075a7 */ /* 0x000ee40008001113 */
[----:B-123--:R-:W-:Y:S05]  /*6860*/  @!P0 BRA `(.L_x_138) ;  /* 0x0000005000948947 */ /* 0x00efea0003800000 */
.L_x_338:
[----:B------:R-:W-:Y:S01]  /*6870*/  UMOV UR14, UR11 ;  /* 0x0000000b000e7c82 */ /* 0x000fe20008000000 */
[----:B------:R-:W-:Y:S05]  /*6880*/  BRA.U !UP0, `(.L_x_139) ;  /* 0x0000000108887547 */ /* 0x000fea000b800000 */
[----:B------:R-:W-:Y:S02]  /*6890*/  UIADD3 UR14, UPT, UPT, UR25, UR11, URZ ;  /* 0x0000000b190e7290 */ /* 0x000fe4000fffe0ff */
[----:B------:R-:W-:Y:S02]  /*68a0*/  ULEA UR15, UR20, UR26, 0x5 ;  /* 0x0000001a140f7291 */ /* 0x000fe4000f8e28ff */
[----:B------:R-:W-:Y:S01]  /*68b0*/  UPLOP3.LUT UP2, UPT, UPT, UPT, UPT, 0x40, 0x4 ;  /* 0x000000000004789c */ /* 0x000fe20003f4e870 */
[----:B------:R-:W-:Y:S01]  /*68c0*/  UMOV UR12, UR21 ;  /* 0x00000015000c7c82 */ /* 0x000fe20008000000 */
[----:B------:R-:W-:-:S09]  /*68d0*/  UMOV UR5, UR10 ;  /* 0x0000000a00057c82 */ /* 0x000fd20008000000 */
.L_x_142:
[----:B--2---:R-:W-:Y:S01]  /*68e0*/  ULEA UR6, UR5, UR13, 0x3 ;  /* 0x0000000d05067291 */ /* 0x004fe2000f8e18ff */
[----:B---3--:R-:W-:Y:S11]  /*68f0*/  @P2 BRA `(.L_x_140) ;  /* 0x00000000000c2947 */ /* 0x008ff60003800000 */
[----:B-1----:R-:W-:Y:S04]  /*6900*/  SHF.L.U32 R4, R2, 0x1f, RZ ;  /* 0x0000001f02047819 */ /* 0x002fe800000006ff */
[----:B------:R-:W1:Y:S02]  /*6910*/  SYNCS.PHASECHK.TRANS64.TRYWAIT P0, [UR6], R4 ;  /* 0x00000004ff0075a7 */ /* 0x000e640008001106 */
[----:B-1----:R-:W-:Y:S05]  /*6920*/  @!P0 BRA `(.L_x_141) ;  /* 0x00000050007c8947 */ /* 0x002fea0003800000 */
.L_x_140:
[----:B------:R-:W-:Y:S01]  /*6930*/  UISETP.NE.AND UP0, UPT, UR12, 0x1, UPT ;  /* 0x000000010c00788c */ /* 0x000fe2000bf05270 */
[----:B------:R-:W-:Y:S01]  /*6940*/  PLOP3.LUT P2, PT, PT, PT, PT, 0x80, 0x8 ;  /* 0x000000000008781c */ /* 0x000fe20003f4f070 */
[----:B------:R-:W-:Y:S02]  /*6950*/  UIADD3 UR4, UPT, UPT, UR5, 0x1, URZ ;  /* 0x0000000105047890 */ /* 0x000fe4000fffe0ff */
[----:B------:R-:W-:Y:S02]  /*6960*/  ULEA UR8, UR5, UR18, 0x6 ;  /* 0x0000001205087291 */ /* 0x000fe4000f8e30ff */
[----:B------:R-:W-:Y:S01]  /*6970*/  UISETP.NE.AND UP1, UPT, UR4, 0x48, UPT ;  /* 0x000000480400788c */ /* 0x000fe2000bf25270 */
[----:B------:R-:W-:Y:S01]  /*6980*/  PLOP3.LUT P0, PT, PT, PT, UP0, 0x80, 0x8 ;  /* 0x000000000008781c */ /* 0x000fe20003f0f008 */
[----:B------:R-:W-:Y:S02]  /*6990*/  UIADD3 UR11, UPT, UPT, UR11, 0x1, URZ ;  /* 0x000000010b0b7890 */ /* 0x000fe4000fffe0ff */
[----:B------:R-:W-:Y:S02]  /*69a0*/  USEL UR7, URZ, 0x1, UP1 ;  /* 0x00000001ff077887 */ /* 0x000fe40008800000 */
[----:B------:R-:W-:Y:S01]  /*69b0*/  USEL UR10, UR4, URZ, UP1 ;  /* 0x000000ff040a7287 */ /* 0x000fe20008800000 */
[----:B------:R-:W-:Y:S01]  /*69c0*/  UMOV UR9, 0xc0004010 ;  /* 0xc000401000097882 */ /* 0x000fe20000000000 */
[----:B------:R-:W-:Y:S02]  /*69d0*/  UIADD3 UR12, UPT, UPT, UR12, -0x1, URZ ;  /* 0xffffffff0c0c7890 */ /* 0x000fe4000fffe0ff */
[----:B------:R-:W-:Y:S01]  /*69e0*/  LOP3.LUT R2, R2, UR7, RZ, 0x3c, !PT ;  /* 0x0000000702027c12 */ /* 0x000fe2000f8e3cff */
[----:B------:R-:W-:Y:S01]  /*69f0*/  @UP0 ULEA UR4, UR10, UR13, 0x3 ;  /* 0x0000000d0a040291 */ /* 0x000fe2000f8e18ff */
[----:B------:R-:W-:Y:S02]  /*6a00*/  UMOV UR7, 0xc0004010 ;  /* 0xc000401000077882 */ /* 0x000fe40000000000 */
[----:B-1----:R-:W-:Y:S01]  /*6a10*/  @P0 SHF.L.U32 R0, R2, 0x1f, RZ ;  /* 0x0000001f02000819 */ /* 0x002fe200000006ff */
[----:B------:R-:W-:Y:S05]  /*6a20*/  UISETP.NE.AND UP0, UPT, UR11, UR14, UPT ;  /* 0x0000000e0b00728c */ /* 0x000fea000bf05270 */
[----:B------:R2:W3:Y:S01]  /*6a30*/  @P0 SYNCS.PHASECHK.TRANS64.TRYWAIT P2, [UR4], R0 ;  /* 0x00000000ff0005a7 */ /* 0x0004e20008041104 */
[----:B------:R-:W-:Y:S02]  /*6a40*/  UIADD3 UR4, UPT, UPT, UR6, 0x240, URZ ;  /* 0x0000024006047890 */ /* 0x000fe4000fffe0ff */
[----:B------:R-:W-:Y:S03]  /*6a50*/  ULEA UR6, UR5, UR17, 0x7 ;  /* 0x0000001105067291 */ /* 0x000fe6000f8e38ff */
[----:B------:R-:W-:Y:S06]  /*6a60*/  UMOV UR5, UR10 ;  /* 0x0000000a00057c82 */ /* 0x000fec0008000000 */
[----:B------:R2:W-:Y:S01]  /*6a70*/  UTCQMMA.2CTA gdesc[UR6], gdesc[UR8], tmem[UR15], tmem[UR22], idesc[UR23], UP2 ;  /* 0x00ff1608060075ea */ /* 0x0005e2000920030f */
[----:B------:R-:W-:Y:S01]  /*6a80*/  UPLOP3.LUT UP2, UPT, UPT, UPT, UPT, 0x80, 0x8 ;  /* 0x000000000008789c */ /* 0x000fe20003f4f070 */
[----:B------:R2:W-:Y:S01]  /*6a90*/  UTCBAR.2CTA.MULTICAST [UR4], URZ, UR16 ;  /* 0x000000ff040073e9 */ /* 0x0005e20008200810 */
[----:B------:R-:W-:Y:S09]  /*6aa0*/  BRA.U UP0, `(.L_x_142) ;  /* 0xfffffffd008c7547 */ /* 0x000ff2000b83ffff */
.L_x_139:
[----:B--2---:R-:W-:Y:S01]  /*6ab0*/  UIADD3 UR4, UPT, UPT, UR19, 0x4c0, URZ ;  /* 0x000004c013047890 */ /* 0x004fe2000fffe0ff */
[----:B------:R-:W-:-:S08]  /*6ac0*/  UMOV UR11, UR14 ;  /* 0x0000000e000b7c82 */ /* 0x000fd00008000000 */
[----:B------:R2:W-:Y:S01]  /*6ad0*/  UTCBAR.2CTA.MULTICAST [UR4], URZ, UR24 ;  /* 0x000000ff040073e9 */ /* 0x0005e20008200818 */
[----:B------:R-:W-:Y:S02]  /*6ae0*/  NOP ;  /* 0x0000000000007918 */ /* 0x000fe40000000000 */
.L_x_137:
[----:B--2---:R-:W-:Y:S01]  /*6af0*/  UIADD3 UR4, UPT, UPT, UR20, 0x1, URZ ;  /* 0x0000000114047890 */ /* 0x004fe2000fffe0ff */
[----:B------:R-:W-:-:S03]  /*6b00*/  ISETP.NE.AND P0, PT, R8, 0x2, PT ;  /* 0x000000020800780c */ /* 0x000fc60003f05270 */
[----:B------:R-:W-:Y:S01]  /*6b10*/  UISETP.NE.AND UP0, UPT, UR4, 0x4, UPT ;  /* 0x000000040400788c */ /* 0x000fe2000bf05270 */
[----:B-1----:R-:W-:Y:S02]  /*6b20*/  SEL R0, RZ, 0x1, P0 ;  /* 0x00000001ff007807 */ /* 0x002fe40000000000 */
[----:B------:R-:W-:Y:S01]  /*6b30*/  SEL R8, R8, RZ, P0 ;  /* 0x000000ff08087207 */ /* 0x000fe20000000000 */
[----:B------:R-:W-:Y:S01]  /*6b40*/  USEL UR5, URZ, 0x1, UP0 ;  /* 0x00000001ff057887 */ /* 0x000fe20008000000 */
[----:B------:R-:W-:Y:S01]  /*6b50*/  LOP3.LUT R3, R3, R0, RZ, 0x3c, !PT ;  /* 0x0000000003037212 */ /* 0x000fe200078e3cff */
[----:B------:R-:W-:-:S04]  /*6b60*/  USEL UR20, UR4, URZ, UP0 ;  /* 0x000000ff04147287 */ /* 0x000fc80008000000 */
[----:B------:R-:W-:Y:S01]  /*6b70*/  LOP3.LUT R9, R9, UR5, RZ, 0x3c, !PT ;  /* 0x0000000509097c12 */ /* 0x000fe2000f8e3cff */
[----:B------:R-:W-:Y:S07]  /*6b80*/  @P1 BRA `(.L_x_143) ;  /* 0xfffffff800c41947 */ /* 0x000fee000383ffff */
[----:B------:R-:W1:Y:S01]  /*6b90*/  S2UR UR8, SR_CgaCtaId ;  /* 0x00000000000879c3 */ /* 0x000e620000008800 */
[----:B------:R-:W-:Y:S01]  /*6ba0*/  ELECT P0, URZ, PT ;  /* 0x0000000000ff782f */ /* 0x000fe20003800000 */
[----:B------:R-:W-:Y:S01]  /*6bb0*/  HFMA2 R0, -RZ, RZ, 0, 5.9604644775390625e-08 ;  /* 0x00000001ff007431 */ /* 0x000fe200000001ff */
[----:B------:R-:W-:-:S05]  /*6bc0*/  UMOV UR4, 0x40 ;  /* 0x0000004000047882 */ /* 0x000fca0000000000 */
[----:B------:R-:W-:Y:S01]  /*6bd0*/  UVIRTCOUNT.DEALLOC.SMPOOL 0x80 ;  /* 0x000000800000784c */ /* 0x000fe20000000000 */
[----:B------:R-:W-:Y:S02]  /*6be0*/  UISETP.NE.AND UP1, UPT, UR27, URZ, UPT ;  /* 0x000000ff1b00728c */ /* 0x000fe4000bf25270 */
[----:B-1----:R-:W-:-:S09]  /*6bf0*/  ULEA UR8, UR8, UR4, 0x18 ;  /* 0x0000000408087291 */ /* 0x002fd2000f8ec0ff */
[----:B------:R1:W-:Y:S01]  /*6c00*/  @P0 STS.U8 [UR8+0x1c], R0 ;  /* 0x00001c00ff000988 */ /* 0x0003e20008000008 */
[----:B------:R-:W-:Y:S05]  /*6c10*/  BRA.U UP1, `(.L_x_144) ;  /* 0x0000000101a07547 */ /* 0x000fea000b800000 */
[----:B------:R-:W-:Y:S01]  /*6c20*/  UIADD3 UR7, UPT, UPT, UR13, 0x4e0, URZ ;  /* 0x000004e00d077890 */ /* 0x000fe2000fffe0ff */
[----:B------:R-:W-:-:S03]  /*6c30*/  SHF.L.U32 R2, R9, 0x1f, RZ ;  /* 0x0000001f09027819 */ /* 0x000fc600000006ff */
[----:B------:R-:W-:-:S09]  /*6c40*/  ULEA UR4, UR20, UR7, 0x3 ;  /* 0x0000000714047291 */ /* 0x000fd2000f8e18ff */
[----:B------:R-:W2:Y:S02]  /*6c50*/  SYNCS.PHASECHK.TRANS64.TRYWAIT P0, [UR4], R2 ;  /* 0x00000002ff0075a7 */ /* 0x000ea40008001104 */
[----:B--2---:R-:W-:Y:S05]  /*6c60*/  @!P0 BRA `(.L_x_145) ;  /* 0x0000004c00c48947 */ /* 0x004fea0003800000 */
.L_x_341:
        /* <DEDUP_REMOVED lines=9> */
.L_x_343:
        /* <DEDUP_REMOVED lines=9> */
.L_x_345:
[----:B------:R-:W-:-:S04]  /*6d90*/  UIADD3 UR4, UPT, UPT, UR4, 0x1, URZ ;  /* 0x0000000104047890 */ /* 0x000fc8000fffe0ff */
[----:B------:R-:W-:-:S04]  /*6da0*/  UISETP.NE.AND UP0, UPT, UR4, 0x4, UPT ;  /* 0x000000040400788c */ /* 0x000fc8000bf05270 */
[----:B------:R-:W-:Y:S02]  /*6db0*/  USEL UR5, URZ, 0x1, UP0 ;  /* 0x00000001ff057887 */ /* 0x000fe40008000000 */
[----:B------:R-:W-:-:S04]  /*6dc0*/  USEL UR4, UR4, URZ, UP0 ;  /* 0x000000ff04047287 */ /* 0x000fc80008000000 */
[----:B------:R-:W-:Y:S01]  /*6dd0*/  ULEA UR4, UR4, UR7, 0x3 ;  /* 0x0000000704047291 */ /* 0x000fe2000f8e18ff */
[----:B------:R-:W-:-:S04]  /*6de0*/  LOP3.LUT R2, R2, UR5, RZ, 0x3c, !PT ;  /* 0x0000000502027c12 */ /* 0x000fc8000f8e3cff */
[----:B------:R-:W-:Y:S01]  /*6df0*/  SHF.L.U32 R2, R2, 0x1f, RZ ;  /* 0x0000001f02027819 */ /* 0x000fe200000006ff */
[----:B-1----:R-:W-:-:S04]  /*6e00*/  IMAD.U32 R0, RZ, RZ, UR4 ;  /* 0x00000004ff007e24 */ /* 0x002fc8000f8e00ff */
[----:B------:R1:W2:Y:S03]  /*6e10*/  SYNCS.PHASECHK.TRANS64.TRYWAIT P0, [R0+URZ], R2 ;  /* 0x00000002000075a7 */ /* 0x0002a600080011ff */
[----:B--2---:R-:W-:Y:S05]  /*6e20*/  @!P0 NANOSLEEP.SYNCS 0x989680 ;  /* 0x009896800000895d */ /* 0x004fea0003900000 */
[----:B------:R-:W2:Y:S02]  /*6e30*/  @!P0 SYNCS.PHASECHK.TRANS64 P0, [R0+URZ], R2 ;  /* 0x00000002000085a7 */ /* 0x000ea400080010ff */
[----:B--2---:R-:W-:Y:S05]  /*6e40*/  @P0 BRA `(.L_x_148) ;  /* 0x0000000000200947 */ /* 0x004fea0003800000 */
.L_x_149:
[----:B--2---:R2:W4:Y:S02]  /*6e50*/  SYNCS.PHASECHK.TRANS64.TRYWAIT P0, [R0+URZ], R2 ;  /* 0x00000002000075a7 */ /* 0x00452400080011ff */
[----:B----4-:R-:W-:Y:S05]  /*6e60*/  @!P0 NANOSLEEP.SYNCS 0x989680 ;  /* 0x009896800000895d */ /* 0x010fea0003900000 */
[----:B------:R-:W4:Y:S02]  /*6e70*/  @!P0 SYNCS.PHASECHK.TRANS64 P0, [R0+URZ], R2 ;  /* 0x00000002000085a7 */ /* 0x000f2400080010ff */
[----:B----4-:R-:W-:Y:S05]  /*6e80*/  @!P0 BRA `(.L_x_149) ;  /* 0xfffffffc00f08947 */ /* 0x010fea000383ffff */
[----:B------:R-:W-:Y:S05]  /*6e90*/  BRA `(.L_x_148) ;  /* 0x00000000000c7947 */ /* 0x000fea0003800000 */
.L_x_144:
[----:B------:R-:W-:-:S04]  /*6ea0*/  UIADD3 UR4, UPT, UPT, UR13, 0x520, URZ ;  /* 0x000005200d047890 */ /* 0x000fc8000fffe0ff */
[----:B------:R-:W-:-:S09]  /*6eb0*/  UPRMT UR4, UR29, 0x654, UR4 ;  /* 0x000006541d047896 */ /* 0x000fd20008000004 */
[----:B------:R-:W-:Y:S03]  /*6ec0*/  SYNCS.ARRIVE.TRANS64.RED.A1T0 RZ, [UR4], RZ ;  /* 0x000000ffffff79a7 */ /* 0x000fe60008100404 */
.L_x_148:
[----:B-12---:R-:W-:Y:S01]  /*6ed0*/  SHF.L.U32 R2, RZ, 0x1f, RZ ;  /* 0x0000001fff027819 */ /* 0x006fe200000006ff */
[----:B------:R-:W-:Y:S01]  /*6ee0*/  UIADD3 UR4, UPT, UPT, UR13, 0x520, URZ ;  /* 0x000005200d047890 */ /* 0x000fe2000fffe0ff */
[----:B------:R-:W-:Y:S02]  /*6ef0*/  PLOP3.LUT P0, PT, PT, PT, UP1, 0x80, 0x8 ;  /* 0x000000000008781c */ /* 0x000fe40003f0f018 */
[----:B------:R-:W1:Y:S02]  /*6f00*/  SYNCS.PHASECHK.TRANS64.TRYWAIT P1, [UR13+0x520], R2 ;  /* 0x00052002ff0075a7 */ /* 0x000e64000802110d */
[----:B-1----:R-:W-:Y:S09]  /*6f10*/  @!P1 BRA `(.L_x_150) ;  /* 0x0000004c00609947 */ /* 0x002ff20003800000 */
.L_x_347:
[----:B------:R-:W-:Y:S01]  /*6f20*/  @!UP1 UPRMT UR4, UR29, 0x654, UR4 ;  /* 0x000006541d049896 */ /* 0x000fe20008000004 */
[----:B------:R-:W-:Y:S01]  /*6f30*/  UMOV UR5, 0xffff ;  /* 0x0000ffff00057882 */ /* 0x000fe20000000000 */
[----:B------:R-:W-:-:S07]  /*6f40*/  UMOV UR6, 0x1 ;  /* 0x0000000100067882 */ /* 0x000fce0000000000 */
[----:B------:R-:W-:Y:S01]  /*6f50*/  @!P0 SYNCS.ARRIVE.TRANS64.RED.A1T0 RZ, [UR4], RZ ;  /* 0x000000ffffff89a7 */ /* 0x000fe20008100404 */
[----:B------:R-:W-:Y:S01]  /*6f60*/  NOP ;  /* 0x0000000000007918 */ /* 0x000fe20000000000 */
[----:B-1----:R-:W1:Y:S01]  /*6f70*/  LDS R0, [UR8+0x14] ;  /* 0x00001408ff007984 */ /* 0x002e620008000800 */
[----:B------:R-:W-:-:S04]  /*6f80*/  ULOP3.LUT UR4, UR26, 0xffff, URZ, 0xc0, !UPT ;  /* 0x0000ffff1a047892 */ /* 0x000fc8000f8ec0ff */
[----:B------:R-:W-:-:S04]  /*6f90*/  USHF.R.U32.HI UR4, URZ, 0x5, UR4 ;  /* 0x00000005ff047899 */ /* 0x000fc80008011604 */
[----:B------:R-:W-:Y:S02]  /*6fa0*/  USHF.L.U32 UR5, UR5, UR4, URZ ;  /* 0x0000000405057299 */ /* 0x000fe400080006ff */
[----:B------:R-:W-:-:S04]  /*6fb0*/  USHF.L.U32 UR4, UR6, UR4, URZ ;  /* 0x0000000406047299 */ /* 0x000fc800080006ff */
[----:B-1----:R-:W-:-:S04]  /*6fc0*/  LOP3.LUT R0, R0, UR5, RZ, 0xc0, !PT ;  /* 0x0000000500007c12 */ /* 0x002fc8000f8ec0ff */
[----:B------:R-:W-:-:S13]  /*6fd0*/  ISETP.NE.AND P0, PT, R0, UR5, PT ;  /* 0x0000000500007c0c */ /* 0x000fda000bf05270 */
[----:B------:R-:W-:Y:S05]  /*6fe0*/  @P0 BRA `(.L_x_151) ;  /* 0x0000000000580947 */ /* 0x000fea0003800000 */
[----:B------:R-:W1:Y:S02]  /*6ff0*/  LDS R0, [UR8+0x18] ;  /* 0x00001808ff007984 */ /* 0x000e640008000800 */
[----:B-1----:R-:W-:-:S04]  /*7000*/  LOP3.LUT R0, R0, UR4, RZ, 0xc0, !PT ;  /* 0x0000000400007c12 */ /* 0x002fc8000f8ec0ff */
[----:B------:R-:W-:-:S13]  /*7010*/  ISETP.NE.AND P0, PT, R0, UR4, PT ;  /* 0x0000000400007c0c */ /* 0x000fda000bf05270 */
[----:B------:R-:W-:Y:S05]  /*7020*/  @P0 BRA `(.L_x_152) ;  /* 0x00000000003c0947 */ /* 0x000fea0003800000 */
[----:B------:R-:W1:Y:S01]  /*7030*/  S2R R2, SR_LANEID ;  /* 0x0000000000027919 */ /* 0x000e620000000000 */
[----:B------:R-:W-:-:S06]  /*7040*/  ULOP3.LUT UR5, URZ, UR5, URZ, 0x33, !UPT ;  /* 0x00000005ff057292 */ /* 0x000fcc000f8e33ff */
[----:B------:R-:W-:-:S04]  /*7050*/  IMAD.U32 R0, RZ, RZ, UR5 ;  /* 0x00000005ff007e24 */ /* 0x000fc8000f8e00ff */
[----:B------:R2:W4:Y:S02]  /*7060*/  REDUX UR7, R0 ;  /* 0x00000000000773c4 */ /* 0x0005240000000000 */
[----:B------:R1:W-:Y:S01]  /*7070*/  UTCATOMSWS.AND URZ, UR5 ;  /* 0x0000000500ff79e3 */ /* 0x0003e20008000000 */
[----:B--2---:R-:W-:Y:S01]  /*7080*/  LOP3.LUT R0, RZ, UR4, RZ, 0x33, !PT ;  /* 0x00000004ff007c12 */ /* 0x004fe2000f8e33ff */
[----:B------:R-:W-:Y:S02]  /*7090*/  VOTEU.ANY UR4, UPT, PT ;  /* 0x0000000000047886 */ /* 0x000fe400038e0100 */
[----:B------:R-:W-:Y:S02]  /*70a0*/  UFLO.U32 UR4, UR4 ;  /* 0x00000004000472bd */ /* 0x000fe400080e0000 */
[----:B------:R-:W2:Y:S04]  /*70b0*/  REDUX UR6, R0 ;  /* 0x00000000000673c4 */ /* 0x000ea80000000000 */
[----:B-1----:R-:W-:-:S02]  /*70c0*/  ISETP.EQ.U32.AND P0, PT, R2, UR4, PT ;  /* 0x0000000402007c0c */ /* 0x002fc4000bf02070 */
[----:B----4-:R-:W-:-:S11]  /*70d0*/  MOV R2, UR7 ;  /* 0x0000000700027c02 */ /* 0x010fd60008000f00 */
[----:B------:R1:W-:Y:S01]  /*70e0*/  @P0 ATOMS.AND RZ, [UR8+0x14], R2 ;  /* 0x00001402ffff098c */ /* 0x0003e2000a800008 */
[----:B--2---:R-:W-:-:S05]  /*70f0*/  IMAD.U32 R0, RZ, RZ, UR6 ;  /* 0x00000006ff007e24 */ /* 0x004fca000f8e00ff */
[----:B------:R1:W-:Y:S01]  /*7100*/  @P0 ATOMS.AND RZ, [UR8+0x18], R0 ;  /* 0x00001800ffff098c */ /* 0x0003e2000a800008 */
[----:B------:R-:W-:Y:S05]  /*7110*/  BRA `(.L_x_153) ;  /* 0x0000000000147947 */ /* 0x000fea0003800000 */
.L_x_152:
[----:B------:R-:W-:Y:S02]  /*7120*/  MOV R2, 0x7140 ;  /* 0x0000714000027802 */ /* 0x000fe40000000f00 */
[----:B---3-5:R-:W-:Y:S05]  /*7130*/  CALL.REL.NOINC `($__internal_0_$__cuda_sm10x_tcgen05_guardrail_trap_col_being_dealloced_not_returned_by_alloc) ;  /* 0x0000004c00747944 */ /* 0x028fea0003c00000 */
[----:B------:R-:W-:Y:S05]  /*7140*/  BRA `(.L_x_153) ;  /* 0x0000000000087947 */ /* 0x000fea0003800000 */
.L_x_151:
[----:B------:R-:W-:Y:S02]  /*7150*/  MOV R2, 0x7170 ;  /* 0x0000717000027802 */ /* 0x000fe40000000f00 */
[----:B---3-5:R-:W-:Y:S05]  /*7160*/  CALL.REL.NOINC `($__internal_2_$__cuda_sm10x_tcgen05_guardrail_trap_unallocated_columns_being_dealloced) ;  /* 0x0000004c00807944 */ /* 0x028fea0003c00000 */
.L_x_153:
[----:B------:R-:W-:Y:S01]  /*7170*/  NOP ;  /* 0x0000000000007918 */ /* 0x000fe20000000000 */
[----:B------:R-:W-:Y:S05]  /*7180*/  EXIT ;  /* 0x000000000000794d */ /* 0x000fea0003800000 */
.L_x_124:
[----:B------:R-:W-:-:S09]  /*7190*/  UISETP.NE.OR UP0, UPT, UR13, 0x3, !UP3 ;  /* 0x000000030d00788c */ /* 0x000fd2000df05670 */
[----:B------:R-:W-:Y:S05]  /*71a0*/  BRA.U UP0, `(.L_x_154) ;  /* 0x0000000d000c7547 */ /* 0x000fea000b800000 */
[----:B------:R-:W1:Y:S01]  /*71b0*/  S2UR UR10, SR_CgaCtaId ;  /* 0x00000000000a79c3 */ /* 0x000e620000008800 */
[----:B------:R-:W2:Y:S01]  /*71c0*/  LDCU UR26, c[0x0][0x370] ;  /* 0x00006e00ff1a77ac */ /* 0x000ea20008000800 */
[----:B------:R-:W-:Y:S02]  /*71d0*/  HFMA2 R13, -RZ, RZ, 0, 0 ;  /* 0x00000000ff0d7431 */ /* 0x000fe400000001ff */
[----:B------:R-:W-:Y:S01]  /*71e0*/  IMAD.MOV.U32 R15, RZ, RZ, 0x1 ;  /* 0x00000001ff0f7424 */ /* 0x000fe200078e00ff */
[----:B------:R-:W-:Y:S01]  /*71f0*/  MOV R12, 0x1000 ;  /* 0x00001000000c7802 */ /* 0x000fe20000000f00 */
[----:B------:R-:W2:Y:S01]  /*7200*/  LDCU.128 UR28, c[0x0][0xb10] ;  /* 0x00016200ff1c77ac */ /* 0x000ea20008000c00 */
[----:B------:R-:W-:Y:S01]  /*7210*/  IMAD.MOV.U32 R14, RZ, RZ, RZ ;  /* 0x000000ffff0e7224 */ /* 0x000fe200078e00ff */
[----:B------:R-:W3:Y:S01]  /*7220*/  LDC.64 R16, c[0x0][0x348] ;  /* 0x0000d200ff107b82 */ /* 0x000ee20000000a00 */
[----:B------:R-:W4:Y:S01]  /*7230*/  LDCU UR25, c[0x0][0x374] ;  /* 0x00006e80ff1977ac */ /* 0x000f220008000800 */
[----:B------:R-:W1:Y:S06]  /*7240*/  LDCU UR16, c[0x0][0xb0c] ;  /* 0x00016180ff1077ac */ /* 0x000e6c0008000800 */
[----:B------:R-:W3:Y:S01]  /*7250*/  LDC.64 R2, c[0x0][0x888] ;  /* 0x00022200ff027b82 */ /* 0x000ee20000000a00 */
[----:B------:R-:W1:Y:S01]  /*7260*/  LDCU UR35, c[0x0][0xb20] ;  /* 0x00016400ff2377ac */ /* 0x000e620008000800 */
[----:B------:R-:W1:Y:S06]  /*7270*/  LDCU UR4, c[0x0][0xb30] ;  /* 0x00016600ff0477ac */ /* 0x000e6c0008000800 */
[----:B------:R-:W3:Y:S01]  /*7280*/  LDC.64 R4, c[0x0][0x890] ;  /* 0x00022400ff047b82 */ /* 0x000ee20000000a00 */
[----:B------:R-:W-:Y:S01]  /*7290*/  UMOV UR17, 0x400 ;  /* 0x0000040000117882 */ /* 0x000fe20000000000 */
[----:B--2---:R-:W-:-:S02]  /*72a0*/  UIMAD.WIDE.U32 UR6, UR26, UR28, URZ ;  /* 0x0000001c1a0672a5 */ /* 0x004fc4000f8e00ff */
[----:B----4-:R-:W-:Y:S02]  /*72b0*/  UIMAD.WIDE.U32 UR8, UR25, UR31, URZ ;  /* 0x0000001f190872a5 */ /* 0x010fe4000f8e00ff */
[----:B-1----:R-:W-:Y:S02]  /*72c0*/  ULEA UR17, UR10, UR17, 0x18 ;  /* 0x000000110a117291 */ /* 0x002fe4000f8ec0ff */
[----:B------:R-:W-:Y:S02]  /*72d0*/  UPLOP3.LUT UP3, UPT, UPT, UPT, UPT, 0x40, 0x4 ;  /* 0x000000000004789c */ /* 0x000fe40003f6e870 */
[----:B------:R-:W-:Y:S01]  /*72e0*/  UIADD3 UR27, UPT, UPT, UR17, 0x480, URZ ;  /* 0x00000480111b7890 */ /* 0x000fe2000fffe0ff */
[----:B------:R-:W-:Y:S01]  /*72f0*/  UMOV UR6, UR7 ;  /* 0x0000000700067c82 */ /* 0x000fe20008000000 */
[----:B------:R-:W-:Y:S01]  /*7300*/  UMOV UR32, UR9 ;  /* 0x0000000900207c82 */ /* 0x000fe20008000000 */
[----:B------:R-:W-:Y:S02]  /*7310*/  UISETP.GE.AND UP0, UPT, UR40, 0x1, UPT ;  /* 0x000000012800788c */ /* 0x000fe4000bf06270 */
[----:B------:R-:W-:Y:S01]  /*7320*/  UISETP.NE.AND UP4, UPT, UR40, 0x1, UPT ;  /* 0x000000012800788c */ /* 0x000fe2000bf85270 */
[----:B------:R-:W1:Y:S01]  /*7330*/  LDCU.64 UR14, c[0x0][0xb28] ;  /* 0x00016500ff0e77ac */ /* 0x000e620008000a00 */
[----:B------:R-:W-:-:S02]  /*7340*/  UISETP.NE.AND UP6, UPT, UR16, 0x1, UPT ;  /* 0x000000011000788c */ /* 0x000fc4000bfc5270 */
[----:B------:R-:W-:Y:S02]  /*7350*/  UISETP.NE.AND UP5, UPT, UR30, 0x1, UPT ;  /* 0x000000011e00788c */ /* 0x000fe4000bfa5270 */
[----:B------:R-:W-:Y:S02]  /*7360*/  UPRMT UR27, UR10, 0x654, UR27 ;  /* 0x000006540a1b7896 */ /* 0x000fe4000800001b */
[----:B------:R-:W-:Y:S02]  /*7370*/  USHF.R.U32.HI UR33, URZ, UR29, UR6 ;  /* 0x0000001dff217299 */ /* 0x000fe40008011606 */
[----:B------:R-:W-:Y:S02]  /*7380*/  USHF.R.U32.HI UR32, URZ, UR35, UR32 ;  /* 0x00000023ff207299 */ /* 0x000fe40008011620 */
[----:B------:R-:W-:-:S11]  /*7390*/  UISETP.NE.AND UP2, UPT, UR4, 0x1, UPT ;  /* 0x000000010400788c */ /* 0x000fd6000bf45270 */
.L_x_162:
[C---:B------:R-:W-:Y:S02]  /*73a0*/  LEA R7, R14.reuse, UR17, 0x3 ;  /* 0x000000110e077c11 */ /* 0x040fe4000f8e18ff */
[----:B------:R-:W-:Y:S02]  /*73b0*/  SHF.L.U32 R0, R13, 0x1f, RZ ;  /* 0x0000001f0d007819 */ /* 0x000fe400000006ff */
[----:B------:R-:W-:Y:S02]  /*73c0*/  LEA R8, R14, UR17, 0x4 ;  /* 0x000000110e087c11 */ /* 0x000fe4000f8e20ff */
[----:B--2---:R-:W2:Y:S02]  /*73d0*/  SYNCS.PHASECHK.TRANS64.TRYWAIT P0, [R7+URZ+0x4a0], R0 ;  /* 0x0004a000070075a7 */ /* 0x004ea400080011ff */
[----:B--2---:R-:W-:Y:S05]  /*73e0*/  @!P0 BRA `(.L_x_155) ;  /* 0x0000004800448947 */ /* 0x004fea0003800000 */
.L_x_348:
[----:B------:R-:W4:Y:S01]  /*73f0*/  LDS.128 R8, [R8+0x530] ;  /* 0x0005300008087984 */ /* 0x000f220000000c00 */
[----:B------:R-:W-:Y:S01]  /*7400*/  UISETP.GE.AND UP0, UPT, UR40, 0x1, UPT ;  /* 0x000000012800788c */ /* 0x000fe2000bf06270 */
[----:B------:R-:W-:Y:S01]  /*7410*/  @!PT LDS RZ, [RZ] ;  /* 0x00000000fffff984 */ /* 0x000fe20000000800 */
[----:B------:R-:W-:Y:S01]  /*7420*/  @!PT LDS RZ, [RZ] ;  /* 0x00000000fffff984 */ /* 0x000fe20000000800 */
[----:B------:R-:W-:Y:S01]  /*7430*/  @!PT LDS RZ, [RZ] ;  /* 0x00000000fffff984 */ /* 0x000fe20000000800 */
[----:B------:R-:W-:Y:S01]  /*7440*/  @!PT LDS RZ, [RZ] ;  /* 0x00000000fffff984 */ /* 0x000fe20000000800 */
[----:B------:R1:W-:Y:S06]  /*7450*/  MEMBAR.ALL.CTA ;  /* 0x0000000000007992 */ /* 0x0003ec0000008000 */
[----:B-1----:R-:W1:Y:S01]  /*7460*/  FENCE.VIEW.ASYNC.S ;  /* 0x00000000000073c6 */ /* 0x002e620000000000 */
[----:B----4-:R-:W-:Y:S11]  /*7470*/  LOP3.LUT P0, RZ, R10, 0x1, RZ, 0xc0, !PT ;  /* 0x000000010aff7812 */ /* 0x010ff6000780c0ff */
[----:B------:R-:W-:Y:S02]  /*7480*/  @!UPT UIADD3 URZ, UPT, UPT, URZ, URZ, URZ ;  /* 0x000000fffffff290 */ /* 0x000fe4000fffe0ff */
[----:B-1----:R-:W-:Y:S01]  /*7490*/  VOTEU.ANY UP1, P0 ;  /* 0x0000000000ff7886 */ /* 0x002fe20000020100 */
[----:B------:R-:W-:Y:S11]  /*74a0*/  PLOP3.LUT P0, PT, PT, PT, UP1, 0x80, 0x8 ;  /* 0x000000000008781c */ /* 0x000ff60003f0f018 */
[----:B------:R-:W-:Y:S02]  /*74b0*/  @!UPT UIADD3 URZ, UPT, UPT, URZ, URZ, URZ ;  /* 0x000000fffffff290 */ /* 0x000fe4000fffe0ff */
[----:B--2---:R-:W-:Y:S02]  /*74c0*/  @P0 SHF.R.U32.HI R0, RZ, 0x10, R9 ;  /* 0x00000010ff000819 */ /* 0x004fe40000011609 */
[----:B------:R-:W-:Y:S02]  /*74d0*/  @P0 MOV R6, R8 ;  /* 0x0000000800060202 */ /* 0x000fe40000000f00 */
[----:B------:R-:W-:Y:S01]  /*74e0*/  @P0 R2UR UR4, R0 ;  /* 0x00000000000402ca */ /* 0x000fe200000e0000 */
[----:B------:R-:W-:Y:S01]  /*74f0*/  VIADD R0, R7, 0x4b0 ;  /* 0x000004b007007836 */ /* 0x000fe20000000000 */
[----:B------:R-:W-:Y:S02]  /*7500*/  @P0 LOP3.LUT R8, R9, 0xffff, RZ, 0xc0, !PT ;  /* 0x0000ffff09080812 */ /* 0x000fe400078ec0ff */
[----:B------:R-:W-:Y:S02]  /*7510*/  @P0 R2UR UR6, R6 ;  /* 0x00000000060602ca */ /* 0x000fe400000e0000 */
[----:B------:R-:W-:Y:S02]  /*7520*/  PRMT R0, RZ, 0x654, R0 ;  /* 0x00000654ff007816 */ /* 0x000fe40000000000 */
[----:B------:R-:W-:Y:S02]  /*7530*/  @P0 R2UR UR5, R8 ;  /* 0x00000000080502ca */ /* 0x000fe400000e0000 */
[----:B------:R1:W-:Y:S03]  /*7540*/  SYNCS.ARRIVE.TRANS64.RED.A1T0 RZ, [R0+URZ], RZ ;  /* 0x000000ff00ff79a7 */ /* 0x0003e600081004ff */
[----:B------:R-:W-:Y:S04]  /*7550*/  @UP1 UMOV UR24, UR4 ;  /* 0x0000000400181c82 */ /* 0x000fe80008000000 */
[----:B------:R-:W-:Y:S04]  /*7560*/  @UP1 UMOV UR13, UR6 ;  /* 0x00000006000d1c82 */ /* 0x000fe80008000000 */
[----:B------:R-:W-:Y:S01]  /*7570*/  @UP1 UMOV UR7, UR5 ;  /* 0x0000000500071c82 */ /* 0x000fe20008000000 */
[----:B------:R-:W-:Y:S05]  /*7580*/  BRA.U !UP0, `(.L_x_156) ;  /* 0x0000000108a47547 */ /* 0x000fea000b800000 */
[----:B------:R-:W-:Y:S02]  /*7590*/  UIMAD.WIDE.U32 UR10, UR7, UR31, URZ ;  /* 0x0000001f070a72a5 */ /* 0x000fe4000f8e00ff */
[----:B------:R-:W-:Y:S02]  /*75a0*/  UIMAD.WIDE.U32 UR18, UR13, UR28, URZ ;  /* 0x0000001c0d1272a5 */ /* 0x000fe4000f8e00ff */
[----:B------:R-:W-:Y:S02]  /*75b0*/  USEL UR4, UR25, UR32, !UP5 ;  /* 0x0000002019047287 */ /* 0x000fe4000e800000 */
[----:B------:R-:W-:Y:S02]  /*75c0*/  USEL UR8, UR26, UR33, !UP6 ;  /* 0x000000211a087287 */ /* 0x000fe4000f000000 */
[----:B------:R-:W-:Y:S02]  /*75d0*/  UIMAD.WIDE.U32 UR20, UR4, UR14, URZ ;  /* 0x0000000e041472a5 */ /* 0x000fe4000f8e00ff */
[----:B------:R-:W-:Y:S01]  /*75e0*/  UIMAD.WIDE.U32 UR22, UR8, UR14, URZ ;  /* 0x0000000e081672a5 */ /* 0x000fe2000f8e00ff */
[----:B------:R-:W-:Y:S02]  /*75f0*/  UMOV UR5, UR11 ;  /* 0x0000000b00057c82 */ /* 0x000fe40008000000 */
[----:B------:R-:W-:Y:S03]  /*7600*/  USHF.R.U32.HI UR6, URZ, UR35, UR5 ;  /* 0x00000023ff067299 */ /* 0x000fe60008011605 */
[----:B------:R-:W-:Y:S01]  /*7610*/  UMOV UR5, UR19 ;  /* 0x0000001300057c82 */ /* 0x000fe20008000000 */
[----:B------:R-:W-:Y:S02]  /*7620*/  USEL UR6, UR7, UR6, !UP5 ;  /* 0x0000000607067287 */ /* 0x000fe4000e800000 */
[----:B------:R-:W-:Y:S02]  /*7630*/  USHF.R.U32.HI UR9, URZ, UR29, UR5 ;  /* 0x0000001dff097299 */ /* 0x000fe40008011605 */
[----:B------:R-:W-:Y:S01]  /*7640*/  UIMAD.WIDE.U32 UR10, UR6, UR14, URZ ;  /* 0x0000000e060a72a5 */ /* 0x000fe2000f8e00ff */
[----:B------:R-:W-:Y:S02]  /*7650*/  UMOV UR5, UR21 ;  /* 0x0000001500057c82 */ /* 0x000fe40008000000 */
[----:B------:R-:W-:Y:S03]  /*7660*/  @UP4 USHF.R.U32.HI UR4, URZ, UR15, UR5 ;  /* 0x0000000fff044299 */ /* 0x000fe60008011605 */
[----:B------:R-:W-:Y:S01]  /*7670*/  UMOV UR5, UR23 ;  /* 0x0000001700057c82 */ /* 0x000fe20008000000 */
[----:B------:R-:W-:Y:S02]  /*7680*/  UIMAD UR4, UR40, UR4, URZ ;  /* 0x00000004280472a4 */ /* 0x000fe4000f8e02ff */
[----:B------:R-:W-:Y:S02]  /*7690*/  @UP4 USHF.R.U32.HI UR8, URZ, UR15, UR5 ;  /* 0x0000000fff084299 */ /* 0x000fe40008011605 */
[----:B------:R-:W-:Y:S02]  /*76a0*/  USEL UR5, UR13, UR9, !UP6 ;  /* 0x000000090d057287 */ /* 0x000fe4000f000000 */
[----:B------:R-:W-:Y:S02]  /*76b0*/  UIMAD UR9, UR40, UR8, URZ ;  /* 0x00000008280972a4 */ /* 0x000fe4000f8e02ff */
[----:B------:R-:W-:Y:S03]  /*76c0*/  UISETP.GE.AND UP0, UPT, UR6, UR4, UPT ;  /* 0x000000040600728c */ /* 0x000fe6000bf06270 */
[----:B------:R-:W-:Y:S01]  /*76d0*/  UMOV UR4, UR11 ;  /* 0x0000000b00047c82 */ /* 0x000fe20008000000 */
[----:B------:R-:W-:Y:S02]  /*76e0*/  UISETP.GE.OR UP0, UPT, UR5, UR9, UP0 ;  /* 0x000000090500728c */ /* 0x000fe40008706670 */
[----:B------:R-:W-:Y:S02]  /*76f0*/  USHF.R.U32.HI UR4, URZ, UR15, UR4 ;  /* 0x0000000fff047299 */ /* 0x000fe40008011604 */
[----:B------:R-:W-:Y:S02]  /*7700*/  UIMAD.WIDE.U32 UR10, UR5, UR14, URZ ;  /* 0x0000000e050a72a5 */ /* 0x000fe4000f8e00ff */
[----:B------:R-:W-:Y:S04]  /*7710*/  USEL UR12, UR6, UR4, !UP4 ;  /* 0x00000004060c7287 */ /* 0x000fe8000e000000 */
[----:B------:R-:W-:Y:S01]  /*7720*/  UIADD3 UR9, UPT, UPT, -UR12, URZ, URZ ;  /* 0x000000ff0c097290 */ /* 0x000fe2000fffe1ff */
[----:B------:R-:W-:Y:S02]  /*7730*/  @!UP0 UMOV UR4, UR11 ;  /* 0x0000000b00048c82 */ /* 0x000fe40008000000 */
[----:B------:R-:W-:Y:S02]  /*7740*/  @!UP0 USHF.R.U32.HI UR4, URZ, UR15, UR4 ;  /* 0x0000000fff048299 */ /* 0x000fe40008011604 */
[----:B------:R-:W-:Y:S02]  /*7750*/  UIMAD UR9, UR40, UR9, UR6 ;  /* 0x00000009280972a4 */ /* 0x000fe4000f8e0206 */
[----:B------:R-:W-:Y:S04]  /*7760*/  @!UP0 USEL UR4, UR5, UR4, !UP4 ;  /* 0x0000000405048287 */ /* 0x000fe8000e000000 */
[----:B------:R-:W-:Y:S02]  /*7770*/  @!UP0 UIMAD UR9, UR8, UR9, UR4 ;  /* 0x00000009080982a4 */ /* 0x000fe4000f8e0204 */
[----:B------:R-:W-:Y:S02]  /*7780*/  @!UP0 UIADD3 UR10, UPT, UPT, UR12, -UR4, URZ ;  /* 0x800000040c0a8290 */ /* 0x000fe4000fffe0ff */
[----:B------:R-:W-:Y:S02]  /*7790*/  UIADD3 UR4, UPT, UPT, -UR5, URZ, URZ ;  /* 0x000000ff05047290 */ /* 0x000fe4000fffe1ff */
[----:B------:R-:W-:Y:S02]  /*77a0*/  UIADD3 UR8, UPT, UPT, -UR6, URZ, URZ ;  /* 0x000000ff06087290 */ /* 0x000fe4000fffe1ff */
[----:B------:R-:W-:Y:S02]  /*77b0*/  @!UP0 UIMAD UR6, UR10, UR40, UR5 ;  /* 0x000000280a0682a4 */ /* 0x000fe4000f8e0205 */
[----:B------:R-:W-:Y:S02]  /*77c0*/  UIMAD UR13, UR16, UR4, UR13 ;  /* 0x00000004100d72a4 */ /* 0x000fe4000f8e020d */
[----:B------:R-:W-:Y:S01]  /*77d0*/  UIMAD UR7, UR30, UR8, UR7 ;  /* 0x000000081e0772a4 */ /* 0x000fe2000f8e0207 */
[----:B------:R-:W-:Y:S02]  /*77e0*/  @!UP0 UMOV UR5, UR9 ;  /* 0x0000000900058c82 */ /* 0x000fe40008000000 */
[----:B------:R-:W-:Y:S02]  /*77f0*/  UIMAD UR13, UR5, UR16, UR13 ;  /* 0x00000010050d72a4 */ /* 0x000fe4000f8e020d */
[----:B------:R-:W-:Y:S11]  /*7800*/  UIMAD UR7, UR6, UR30, UR7 ;  /* 0x0000001e060772a4 */ /* 0x000ff6000f8e0207 */
[----:B------:R-:W-:Y:S01]  /*7810*/  @!UPT UIADD3 URZ, UPT, UPT, URZ, URZ, URZ ;  /* 0x000000fffffff290 */ /* 0x000fe2000fffe0ff */
.L_x_156:
[----:B------:R-:W2:Y:S01]  /*7820*/  @!UP2 LDCU.128 UR20, c[0x0][0xb10] ;  /* 0x00016200ff14a7ac */ /* 0x000ea20008000c00 */
[C---:B---3--:R-:W-:Y:S02]  /*7830*/  ISETP.NE.U32.AND P1, PT, R4.reuse, RZ, PT ;  /* 0x000000ff0400720c */ /* 0x048fe40003f25070 */
[----:B------:R-:W-:Y:S02]  /*7840*/  ISETP.NE.U32.AND P0, PT, R4, RZ, PT ;  /* 0x000000ff0400720c */ /* 0x000fe40003f05070 */
[C---:B------:R-:W-:Y:S02]  /*7850*/  ISETP.NE.AND.EX P1, PT, R5.reuse, RZ, PT, P1 ;  /* 0x000000ff0500720c */ /* 0x040fe40003f25310 */
[----:B------:R-:W-:Y:S01]  /*7860*/  ISETP.NE.AND.EX P0, PT, R5, RZ, PT, P0 ;  /* 0x000000ff0500720c */ /* 0x000fe20003f05300 */
[----:B------:R-:W3:Y:S01]  /*7870*/  @!UP2 LDCU UR5, c[0x0][0xb0c] ;  /* 0x00016180ff05a7ac */ /* 0x000ee20008000800 */
[----:B------:R-:W-:Y:S01]  /*7880*/  SHF.L.U32 R6, R15, 0x1f, RZ ;  /* 0x0000001f0f067819 */ /* 0x000fe200000006ff */
[----:B--2---:R-:W-:Y:S07]  /*7890*/  UIMAD.WIDE.U32 UR8, UR13, UR20, URZ ;  /* 0x000000140d0872a5 */ /* 0x004fee000f8e00ff */
[----:B------:R-:W-:Y:S01]  /*78a0*/  @!UP2 UMOV UR4, UR9 ;  /* 0x000000090004ac82 */ /* 0x000fe20008000000 */
[----:B---3--:R-:W-:Y:S02]  /*78b0*/  @!UP2 UISETP.NE.AND UP0, UPT, UR5, 0x1, UPT ;  /* 0x000000010500a88c */ /* 0x008fe4000bf05270 */
[----:B------:R-:W-:Y:S02]  /*78c0*/  @!UP2 USHF.R.U32.HI UR4, URZ, UR21, UR4 ;  /* 0x00000015ff04a299 */ /* 0x000fe40008011604 */
[----:B------:R-:W-:Y:S02]  /*78d0*/  UIMAD.WIDE.U32 UR8, UR7, UR23, URZ ;  /* 0x00000017070872a5 */ /* 0x000fe4000f8e00ff */
[----:B------:R-:W-:Y:S02]  /*78e0*/  @!UP2 USEL UR10, UR13, UR4, !UP0 ;  /* 0x000000040d0aa287 */ /* 0x000fe4000c000000 */
[----:B------:R-:W-:Y:S03]  /*78f0*/  @!UP2 UISETP.NE.AND UP0, UPT, UR22, 0x1, UPT ;  /* 0x000000011600a88c */ /* 0x000fe6000bf05270 */
[----:B------:R-:W-:Y:S02]  /*7900*/  @!UP2 UMOV UR6, UR9 ;  /* 0x000000090006ac82 */ /* 0x000fe40008000000 */
[----:B------:R-:W2:Y:S02]  /*7910*/  @!UP2 LDCU UR4, c[0x0][0xb20] ;  /* 0x00016400ff04a7ac */ /* 0x000ea40008000800 */
[----:B--2---:R-:W-:Y:S04]  /*7920*/  @!UP2 USHF.R.U32.HI UR6, URZ, UR4, UR6 ;  /* 0x00000004ff06a299 */ /* 0x004fe80008011606 */
[----:B------:R-:W-:Y:S04]  /*7930*/  @!UP2 USEL UR6, UR7, UR6, !UP0 ;  /* 0x000000060706a287 */ /* 0x000fe8000c000000 */
[----:B------:R-:W-:Y:S02]  /*7940*/  @!UP2 UIADD3 UR4, UPT, UPT, -UR10, UR6, URZ ;  /* 0x000000060a04a290 */ /* 0x000fe4000fffe1ff */
[----:B------:R-:W-:Y:S02]  /*7950*/  @!UP2 UIADD3 UR6, UPT, UPT, UR10, -UR6, URZ ;  /* 0x800000060a06a290 */ /* 0x000fe4000fffe0ff */
[----:B------:R-:W-:Y:S02]  /*7960*/  @!UP2 UIMAD UR13, UR4, UR5, UR13 ;  /* 0x00000005040da2a4 */ /* 0x000fe4000f8e020d */
[----:B------:R-:W-:Y:S01]  /*7970*/  @!UP2 UIMAD UR7, UR6, UR22, UR7 ;  /* 0x000000160607a2a4 */ /* 0x000fe2000f8e0207 */
[----:B------:R-:W-:Y:S11]  /*7980*/  BRA.U UP3, `(.L_x_157) ;  /* 0x0000000103107547 */ /* 0x000ff6000b800000 */
[----:B------:R-:W-:Y:S04]  /*7990*/  MOV R7, UR34 ;  /* 0x0000002200077c02 */ /* 0x000fe80008000f00 */
[----:B------:R-:W-:Y:S04]  /*79a0*/  SHF.L.U32 R7, R7, 0x1f, RZ ;  /* 0x0000001f07077819 */ /* 0x000fe800000006ff */
[----:B------:R-:W2:Y:S02]  /*79b0*/  SYNCS.PHASECHK.TRANS64.TRYWAIT P2, [UR17+0x498], R7 ;  /* 0x00049807ff0075a7 */ /* 0x000ea40008041111 */
[----:B--2---:R-:W-:Y:S05]  /*79c0*/  @!P2 BRA `(.L_x_158) ;  /* 0x0000004000e0a947 */ /* 0x004fea0003800000 */
.L_x_157:
[----:B------:R-:W-:Y:S05]  /*79d0*/  @!P1 BRA `(.L_x_159) ;  /* 0x0000000000309947 */ /* 0x000fea0003800000 */
[----:B------:R-:W-:Y:S01]  /*79e0*/  ISETP.NE.U32.AND P1, PT, R2, RZ, PT ;  /* 0x000000ff0200720c */ /* 0x000fe20003f25070 */
[----:B------:R-:W2:Y:S01]  /*79f0*/  LDCU.64 UR4, c[0x0][0x358] ;  /* 0x00006b00ff0477ac */ /* 0x000ea20008000a00 */
[----:B------:R-:W-:Y:S02]  /*7a00*/  IMAD.MOV.U32 R80, RZ, RZ, 0x1 ;  /* 0x00000001ff507424 */ /* 0x000fe400078e00ff */
[----:B------:R-:W-:Y:S11]  /*7a10*/  ISETP.NE.AND.EX P1, PT, R3, RZ, PT, P1 ;  /* 0x000000ff0300720c */ /* 0x000ff60003f25310 */
[----:B------:R-:W-:Y:S02]  /*7a20*/  @!UPT UIADD3 URZ, UPT, UPT, URZ, URZ, URZ ;  /* 0x000000fffffff290 */ /* 0x000fe4000fffe0ff */
[----:B------:R-:W3:Y:S01]  /*7a30*/  @P1 LDC.64 R8, c[0x0][0x888] ;  /* 0x00022200ff081b82 */ /* 0x000ee20000000a00 */
[----:B-1----:R-:W-:Y:S04]  /*7a40*/  @P1 IMAD R0, R4, UR36, RZ ;  /* 0x0000002404001c24 */ /* 0x002fe8000f8e02ff */
[----:B---3--:R-:W-:Y:S04]  /*7a50*/  @P1 IMAD.WIDE R8, R0, 0x4, R8 ;  /* 0x0000000400081825 */ /* 0x008fe800078e0208 */
[----:B------:R-:W-:Y:S01]  /*7a60*/  HFMA2 R0, -RZ, RZ, 0, 5.9604644775390625e-08 ;  /* 0x00000001ff007431 */ /* 0x000fe200000001ff */
[----:B--2--5:R2:W5:Y:S04]  /*7a70*/  @P1 LDG.E R39, desc[UR4][R8.64] ;  /* 0x0000000408271981 */ /* 0x024568000c1e1900 */
[----:B------:R-:W-:Y:S01]  /*7a80*/  @!P1 PRMT R80, R0, 0x7610, R80 ;  /* 0x0000761000509816 */ /* 0x000fe20000000050 */
[----:B--2---:R-:W3:Y:S06]  /*7a90*/  @!P1 LDC R39, c[0x0][0x880] ;  /* 0x00022000ff279b82 */ /* 0x004eec0000000800 */
.L_x_159:
[----:B---3-5:R-:W-:Y:S01]  /*7aa0*/  @!P0 FSETP.EQ.AND P1, PT, R39, RZ, PT ;  /* 0x000000ff2700820b */ /* 0x028fe20003f22000 */
[----:B------:R-:W-:Y:S01]  /*7ab0*/  @!UPT UIADD3 URZ, UPT, UPT, URZ, URZ, URZ ;  /* 0x000000fffffff290 */ /* 0x000fe2000fffe0ff */
[----:B------:R-:W-:Y:S11]  /*7ac0*/  @!P0 BRA `(.L_x_160) ;  /* 0x0000000000188947 */ /* 0x000ff60003800000 */
[----:B------:R-:W-:Y:S02]  /*7ad0*/  LOP3.LUT P0, RZ, R80, 0xff, RZ, 0xc0, !PT ;  /* 0x000000ff50ff7812 */ /* 0x000fe4000780c0ff */
[----:B------:R-:W-:Y:S04]  /*7ae0*/  ISETP.NE.U32.AND P1, PT, R2, RZ, PT ;  /* 0x000000ff0200720c */ /* 0x000fe80003f25070 */
[----:B------:R-:W-:Y:S04]  /*7af0*/  ISETP.NE.AND.EX P1, PT, R3, RZ, PT, P1 ;  /* 0x000000ff0300720c */ /* 0x000fe80003f25310 */
[----:B------:R-:W-:Y:S03]  /*7b00*/  PLOP3.LUT P1, PT, P1, PT, PT, 0x8, 0x80 ;  /* 0x000000000080781c */ /* 0x000fe60000f2e170 */
[----:B------:R-:W-:Y:S11]  /*7b10*/  @P0 FSETP.EQ.AND P1, PT, R39, RZ, PT ;  /* 0x000000ff2700020b */ /* 0x000ff60003f22000 */
[----:B------:R-:W-:Y:S02]  /*7b20*/  @!UPT UIADD3 URZ, UPT, UPT, URZ, URZ, URZ ;  /* 0x000000fffffff290 */ /* 0x000fe4000fffe0ff */
.L_x_160:
[----:B------:R-:W2:Y:S01]  /*7b30*/  SYNCS.PHASECHK.TRANS64.TRYWAIT P0, [UR17+0x488], R6 ;  /* 0x00048806ff0075a7 */ /* 0x000ea20008001111 */
[----:B------:R-:W-:Y:S02]  /*7b40*/  ELECT P2, URZ, PT ;  /* 0x0000000000ff782f */ /* 0x000fe40003840000 */
[----:B------:R-:W-:Y:S01]  /*7b50*/  IADD3 R14, PT, PT, R14, 0x1, RZ ;  /* 0x000000010e0e7810 */ /* 0x000fe20007ffe0ff */
[----:B--2---:R-:W-:Y:S10]  /*7b60*/  @!P0 BRA `(.L_x_161) ;  /* 0x0000004000908947 */ /* 0x004ff40003800000 */
.L_x_351:
[----:B------:R-:W-:Y:S01]  /*7b70*/  PLOP3.LUT P1, PT, P1, P2, PT, 0xf2, 0x2f ;  /* 0x00000000002f781c */ /* 0x000fe20000f25e72 */
[----:B------:R-:W-:Y:S01]  /*7b80*/  UMOV UR18, 0x0 ;  /* 0x0000000000127882 */ /* 0x000fe20000000000 */
[----:B------:R-:W-:Y:S01]  /*7b90*/  UMOV UR19, 0x10000000 ;  /* 0x1000000000137882 */ /* 0x000fe20000000000 */
[----:B------:R-:W-:Y:S01]  /*7ba0*/  UMOV UR12, UR36 ;  /* 0x00000024000c7c82 */ /* 0x000fe20008000000 */
[----:B------:R-:W-:Y:S01]  /*7bb0*/  LOP3.LUT R15, R15, 0x1, RZ, 0x3c, !PT ;  /* 0x000000010f0f7812 */ /* 0x000fe200078e3cff */
[----:B------:R-:W-:Y:S01]  /*7bc0*/  UPLOP3.LUT UP3, UPT, UPT, UPT, UPT, 0x80, 0x8 ;  /* 0x000000000008789c */ /* 0x000fe20003f6f070 */
[----:B------:R-:W-:Y:S07]  /*7bd0*/  UMOV UR36, UR24 ;  /* 0x0000001800247c82 */ /* 0x000fee0008000000 */
[----:B-1----:R-:W-:Y:S01]  /*7be0*/  @!P1 IADD3 R6, P0, PT, R16, 0x580, RZ ;  /* 0x0000058010069810 */ /* 0x002fe20007f1e0ff */
[----:B------:R-:W-:Y:S03]  /*7bf0*/  VOTEU.ALL UP0, P1 ;  /* 0x0000000000ff7886 */ /* 0x000fe60000800000 */
[----:B------:R-:W-:Y:S01]  /*7c00*/  @!P1 R2UR UR5, R6 ;  /* 0x00000000060592ca */ /* 0x000fe200000e0000 */
[----:B------:R-:W-:Y:S01]  /*7c10*/  @!P1 IMAD.X R0, RZ, RZ, R17, P0 ;  /* 0x000000ffff009224 */ /* 0x000fe200000e0611 */
[----:B------:R-:W-:Y:S01]  /*7c20*/  @!UP0 USHF.L.U32 UR10, UR45, 0x6, URZ ;  /* 0x000000062d0a8899 */ /* 0x000fe200080006ff */
[----:B------:R-:W-:Y:S01]  /*7c30*/  ISETP.NE.AND P0, PT, R14, 0x2, PT ;  /* 0x000000020e00780c */ /* 0x000fe20003f05270 */
[----:B------:R-:W-:Y:S02]  /*7c40*/  @!UP0 USHF.L.U32 UR11, UR46, 0x6, URZ ;  /* 0x000000062e0b8899 */ /* 0x000fe400080006ff */
[----:B------:R-:W-:Y:S01]  /*7c50*/  @!P1 R2UR UR4, R0 ;  /* 0x00000000000492ca */ /* 0x000fe200000e0000 */
[----:B------:R-:W-:Y:S01]  /*7c60*/  @!UP0 UIADD3 UR8, UPT, UPT, UR17, 0x600, URZ ;  /* 0x0000060011088890 */ /* 0x000fe2000fffe0ff */
[----:B------:R-:W-:Y:S01]  /*7c70*/  SEL R0, RZ, 0x1, P0 ;  /* 0x00000001ff007807 */ /* 0x000fe20000000000 */
[----:B------:R-:W-:Y:S01]  /*7c80*/  @!UP0 UIADD3 UR9, UPT, UPT, UR17, 0x480, URZ ;  /* 0x0000048011098890 */ /* 0x000fe2000fffe0ff */
[----:B------:R-:W-:Y:S01]  /*7c90*/  SEL R14, R14, RZ, P0 ;  /* 0x000000ff0e0e7207 */ /* 0x000fe20000000000 */
[----:B------:R-:W-:Y:S01]  /*7ca0*/  VOTEU.ALL UP0, P1 ;  /* 0x0000000000ff7886 */ /* 0x000fe20000800000 */
[----:B------:R-:W-:Y:S01]  /*7cb0*/  LOP3.LUT R13, R13, R0, RZ, 0x3c, !PT ;  /* 0x000000000d0d7212 */ /* 0x000fe200078e3cff */
[----:B------:R-:W-:Y:S01]  /*7cc0*/  IMAD.U32 R6, RZ, RZ, UR5 ;  /* 0x00000005ff067e24 */ /* 0x000fe2000f8e00ff */
[----:B------:R-:W-:Y:S02]  /*7cd0*/  UIADD3 UR45, UPT, UPT, UR7, UR55, URZ ;  /* 0x00000037072d7290 */ /* 0x000fe4000fffe0ff */
[----:B------:R-:W-:Y:S03]  /*7ce0*/  UIADD3 UR46, UPT, UPT, UR13, UR58, URZ ;  /* 0x0000003a0d2e7290 */ /* 0x000fe6000fffe0ff */
[----:B------:R-:W-:Y:S01]  /*7cf0*/  IMAD.U32 R7, RZ, RZ, UR4 ;  /* 0x00000004ff077e24 */ /* 0x000fe2000f8e00ff */
[----:B------:R-:W-:Y:S04]  /*7d00*/  @!P1 R2UR UR4, R6 ;  /* 0x00000000060492ca */ /* 0x000fe800000e0000 */
[----:B------:R-:W-:Y:S11]  /*7d10*/  @!P1 R2UR UR5, R7 ;  /* 0x00000000070592ca */ /* 0x000ff600000e0000 */
[----:B------:R-:W-:Y:S02]  /*7d20*/  @!UPT UIADD3 URZ, UPT, UPT, URZ, URZ, URZ ;  /* 0x000000fffffff290 */ /* 0x000fe4000fffe0ff */
[----:B------:R2:W-:Y:S01]  /*7d30*/  @!UP0 UTMALDG.3D [UR8], [UR4], desc[UR18] ;  /* 0x00001208040085b4 */ /* 0x0005e20008011000 */
[----:B------:R2:W-:Y:S01]  /*7d40*/  @!P1 SYNCS.ARRIVE.TRANS64.RED.A0TR RZ, [UR17+0x480], R12 ;  /* 0x0004800cffff99a7 */ /* 0x0005e20008300411 */
[----:B------:R-:W-:Y:S01]  /*7d50*/  SYNCS.ARRIVE.TRANS64.RED.A1T0 RZ, [UR27], RZ ;  /* 0x000000ffffff79a7 */ /* 0x000fe2000810041b */
[----:B------:R-:W-:Y:S05]  /*7d60*/  BRA.U UP1, `(.L_x_162) ;  /* 0xfffffff5018c7547 */ /* 0x000fea000b83ffff */
[----:B------:R-:W-:Y:S07]  /*7d70*/  MOV R0, UR17 ;  /* 0x0000001100007c02 */ /* 0x000fee0008000f00 */
.L_x_163:
[----:B-1----:R-:W-:-:S04]  /*7d80*/  SHF.L.U32 R2, R15, 0x1f, RZ ;  /* 0x0000001f0f027819 */ /* 0x002fc800000006ff */
[----:B------:R1:W3:Y:S03]  /*7d90*/  SYNCS.PHASECHK.TRANS64.TRYWAIT P0, [R0+URZ+0x488], R2 ;  /* 0x00048802000075a7 */ /* 0x0002e600080011ff */
[----:B---3--:R-:W-:Y:S05]  /*7da0*/  @!P0 NANOSLEEP.SYNCS 0x989680 ;  /* 0x009896800000895d */ /* 0x008fea0003900000 */
[----:B------:R-:W3:Y:S02]  /*7db0*/  @!P0 SYNCS.PHASECHK.TRANS64 P0, [R0+URZ+0x488], R2 ;  /* 0x00048802000085a7 */ /* 0x000ee400080010ff */
[----:B--23--:R-:W-:Y:S05]  /*7dc0*/  @P0 EXIT ;  /* 0x000000000000094d */ /* 0x00cfea0003800000 */
[----:B------:R-:W-:Y:S05]  /*7dd0*/  BRA `(.L_x_163) ;  /* 0xfffffffc00e87947 */ /* 0x000fea000383ffff */
.L_x_154:
[----:B------:R-:W-:-:S06]  /*7de0*/  UISETP.GE.AND UP0, UPT, UR13, 0x4, UPT ;  /* 0x000000040d00788c */ /* 0x000fcc000bf06270 */
[----:B------:R-:W-:-:S13]  /*7df0*/  PLOP3.LUT P0, PT, PT, PT, UP0, 0x80, 0x8 ;  /* 0x000000000008781c */ /* 0x000fda0003f0f008 */
[----:B------:R-:W-:Y:S05]  /*7e00*/  @!P0 EXIT ;  /* 0x000000000000894d */ /* 0x000fea0003800000 */
[----:B------:R-:W1:Y:S08]  /*7e10*/  S2UR UR4, SR_CgaCtaId ;  /* 0x00000000000479c3 */ /* 0x000e700000008800 */
[----:B------:R-:W-:Y:S01]  /*7e20*/  BAR.SYNC.DEFER_BLOCKING 0x6, 0xa0 ;  /* 0x0182800000007b1d */ /* 0x000fe20000010000 */
[----:B------:R-:W-:Y:S01]  /*7e30*/  IMAD.SHL.U32 R6, R69, 0x40, RZ ;  /* 0x0000004045067824 */ /* 0x000fe200078e00ff */
[----:B------:R-:W-:Y:S01]  /*7e40*/  SHF.R.U32.HI R7, RZ, 0x1, R69 ;  /* 0x00000001ff077819 */ /* 0x000fe20000011645 */
[----:B------:R-:W-:Y:S01]  /*7e50*/  IMAD.SHL.U32 R3, R81, 0x800, RZ ;  /* 0x0000080051037824 */ /* 0x000fe200078e00ff */
[----:B------:R-:W-:Y:S01]  /*7e60*/  CS2R R84, SRZ ;  /* 0x0000000000547805 */ /* 0x000fe2000001ff00 */
[C---:B------:R-:W-:Y:S01]  /*7e70*/  IMAD.U32 R37, R69.reuse, 0x10000, RZ ;  /* 0x0001000045257824 */ /* 0x040fe200078e00ff */
[----:B------:R-:W-:Y:S01]  /*7e80*/  UMOV UR44, 0x400 ;  /* 0x00000400002c7882 */ /* 0x000fe20000000000 */
[C---:B------:R-:W-:Y:S01]  /*7e90*/  LOP3.LUT R2, R6.reuse, 0x180, RZ, 0xc0, !PT ;  /* 0x0000018006027812 */ /* 0x040fe200078ec0ff */
[----:B------:R-:W2:Y:S01]  /*7ea0*/  LDC.64 R74, c[0x0][0x888] ;  /* 0x00022200ff4a7b82 */ /* 0x000ea20000000a00 */
[----:B------:R-:W-:Y:S01]  /*7eb0*/  LOP3.LUT R6, R6, 0x640, RZ, 0xc0, !PT ;  /* 0x0000064006067812 */ /* 0x000fe200078ec0ff */
[----:B------:R-:W-:Y:S01]  /*7ec0*/  IMAD.MOV.U32 R36, RZ, RZ, RZ ;  /* 0x000000ffff247224 */ /* 0x000fe200078e00ff */
[----:B------:R-:W-:Y:S01]  /*7ed0*/  LOP3.LUT R7, R2, 0x20, R7, 0xf8, !PT ;  /* 0x0000002002077812 */ /* 0x000fe200078ef807 */
[----:B------:R-:W-:Y:S01]  /*7ee0*/  IMAD.SHL.U32 R2, R69, 0x8, RZ ;  /* 0x0000000845027824 */ /* 0x000fe200078e00ff */
[----:B------:R-:W-:Y:S01]  /*7ef0*/  LOP3.LUT R3, R6, 0x800, R3, 0xf8, !PT ;  /* 0x0000080006037812 */ /* 0x000fe200078ef803 */
[----:B------:R-:W-:Y:S01]  /*7f00*/  IMAD.MOV.U32 R86, RZ, RZ, RZ ;  /* 0x000000ffff567224 */ /* 0x000fe200078e00ff */
[----:B------:R-:W3:Y:S01]  /*7f10*/  LDCU UR53, c[0x0][0x370] ;  /* 0x00006e00ff3577ac */ /* 0x000ee20008000800 */
[----:B------:R-:W4:Y:S01]  /*7f20*/  LDC.64 R76, c[0x0][0x890] ;  /* 0x00022400ff4c7b82 */ /* 0x000f220000000a00 */
[----:B------:R-:W-:Y:S01]  /*7f30*/  LOP3.LUT R2, R7, 0x30, R2, 0x78, !PT ;  /* 0x0000003007027812 */ /* 0x000fe200078e7802 */
[----:B------:R-:W-:Y:S01]  /*7f40*/  IMAD.MOV.U32 R83, RZ, RZ, RZ ;  /* 0x000000ffff537224 */ /* 0x000fe200078e00ff */
[----:B------:R-:W2:Y:S02]  /*7f50*/  LDCU.64 UR62, c[0x0][0x348] ;  /* 0x00006900ff3e77ac */ /* 0x000ea40008000a00 */
[----:B------:R-:W-:Y:S01]  /*7f60*/  LOP3.LUT R79, R3, R2, RZ, 0xfc, !PT ;  /* 0x00000002034f7212 */ /* 0x000fe200078efcff */
[----:B------:R-:W-:Y:S01]  /*7f70*/  IMAD.SHL.U32 R3, R81, 0x200000, RZ ;  /* 0x0020000051037824 */ /* 0x000fe200078e00ff */
[----:B-1----:R-:W-:Y:S01]  /*7f80*/  ULEA UR44, UR4, UR44, 0x18 ;  /* 0x0000002c042c7291 */ /* 0x002fe2000f8ec0ff */
[----:B------:R-:W1:Y:S01]  /*7f90*/  LDC.64 R72, c[0x0][0x8b0] ;  /* 0x00022c00ff487b82 */ /* 0x000e620000000a00 */
[----:B------:R-:W-:Y:S01]  /*7fa0*/  IMAD.SHL.U32 R2, R69, 0x10, RZ ;  /* 0x0000001045027824 */ /* 0x000fe200078e00ff */
[----:B------:R-:W1:Y:S01]  /*7fb0*/  LDCU UR41, c[0x0][0xb0c] ;  /* 0x00016180ff2977ac */ /* 0x000e620008000800 */
[----:B------:R-:W-:-:S02]  /*7fc0*/  LOP3.LUT R3, R3, 0x200000, RZ, 0xc0, !PT ;  /* 0x0020000003037812 */ /* 0x000fc400078ec0ff */
[----:B------:R-:W-:Y:S01]  /*7fd0*/  VIADD R78, R79, UR44 ;  /* 0x0000002c4f4e7c36 */ /* 0x000fe20008000000 */
[----:B------:R-:W-:Y:S01]  /*7fe0*/  UIADD3 UR4, UPT, UPT, UR44, 0x1600, URZ ;  /* 0x000016002c047890 */ /* 0x000fe2000fffe0ff */
[----:B------:R-:W-:Y:S01]  /*7ff0*/  LOP3.LUT R37, R3, 0x400000, R37, 0xf8, !PT ;  /* 0x0040000003257812 */ /* 0x000fe200078ef825 */
[----:B------:R-:W3:Y:S01]  /*8000*/  LDS R0, [UR44+0x550] ;  /* 0x0005502cff007984 */ /* 0x000ee20008000800 */
[----:B------:R-:W1:Y:S01]  /*8010*/  LDC.64 R70, c[0x0][0x8a8] ;  /* 0x00022a00ff467b82 */ /* 0x000e620000000a00 */
[----:B------:R-:W-:Y:S01]  /*8020*/  LOP3.LUT R2, R2, 0x20, RZ, 0xc0, !PT ;  /* 0x0000002002027812 */ /* 0x000fe200078ec0ff */
[----:B------:R-:W1:Y:S01]  /*8030*/  LDCU UR61, c[0x0][0xb20] ;  /* 0x00016400ff3d77ac */ /* 0x000e620008000800 */
[----:B------:R-:W-:Y:S02]  /*8040*/  IMAD.U32 R87, RZ, RZ, UR4 ;  /* 0x00000004ff577e24 */ /* 0x000fe4000f8e00ff */
[----:B------:R-:W-:Y:S01]  /*8050*/  IADD3 R78, PT, PT, -R2, 0x600, R78 ;  /* 0x00000600024e7810 */ /* 0x000fe20007ffe14e */
[----:B------:R-:W1:Y:S01]  /*8060*/  LDCU UR39, c[0x0][0xb30] ;  /* 0x00016600ff2777ac */ /* 0x000e620008000800 */
[----:B------:R-:W1:Y:S01]  /*8070*/  LDCU.64 UR56, c[0x0][0x888] ;  /* 0x00011100ff3877ac */ /* 0x000e620008000a00 */
[----:B------:R-:W1:Y:S01]  /*8080*/  LDCU.64 UR42, c[0x0][0xb28] ;  /* 0x00016500ff2a77ac */ /* 0x000e620008000a00 */
[----:B------:R-:W1:Y:S01]  /*8090*/  LDCU.128 UR48, c[0x0][0xb10] ;  /* 0x00016200ff3077ac */ /* 0x000e620008000c00 */
[----:B------:R-:W1:Y:S01]  /*80a0*/  LDCU UR52, c[0x0][0x374] ;  /* 0x00006e80ff3477ac */ /* 0x000e620008000800 */
[----:B------:R-:W-:Y:S01]  /*80b0*/  UIADD3 UR59, UPT, UPT, UR44, 0x600, URZ ;  /* 0x000006002c3b7890 */ /* 0x000fe2000fffe0ff */
[----:B--234-:R-:W-:-:S11]  /*80c0*/  IMAD.IADD R37, R0, 0x1, R37 ;  /* 0x0000000100257824 */ /* 0x01cfd600078e0225 */
.L_x_181:
[----:B------:R-:W-:Y:S02]  /*80d0*/  LEA R3, R83, UR44, 0x3 ;  /* 0x0000002c53037c11 */ /* 0x000fe4000f8e18ff */
[----:B------:R-:W-:Y:S02]  /*80e0*/  SHF.L.U32 R0, R85, 0x1f, RZ ;  /* 0x0000001f55007819 */ /* 0x000fe400000006ff */
[----:B-1----:R-:W-:Y:S02]  /*80f0*/  LEA R4, R83, UR44, 0x4 ;  /* 0x0000002c53047c11 */ /* 0x002fe4000f8e20ff */
[----:B------:R-:W2:Y:S02]  /*8100*/  SYNCS.PHASECHK.TRANS64.TRYWAIT P0, [R3+URZ+0x4a0], R0 ;  /* 0x0004a000030075a7 */ /* 0x000ea400080011ff */
[----:B--2---:R-:W-:Y:S05]  /*8110*/  @!P0 BRA `(.L_x_164) ;  /* 0x0000003c003c8947 */ /* 0x004fea0003800000 */
.L_x_352:
[----:B------:R-:W3:Y:S01]  /*8120*/  LDS.128 R4, [R4+0x530] ;  /* 0x0005300004047984 */ /* 0x000ee20000000c00 */
[----:B------:R-:W-:Y:S01]  /*8130*/  UISETP.GE.AND UP0, UPT, UR40, 0x1, UPT ;  /* 0x000000012800788c */ /* 0x000fe2000bf06270 */
[----:B------:R-:W-:Y:S01]  /*8140*/  @!PT LDS RZ, [RZ] ;  /* 0x00000000fffff984 */ /* 0x000fe20000000800 */
[----:B------:R-:W-:Y:S01]  /*8150*/  @!PT LDS RZ, [RZ] ;  /* 0x00000000fffff984 */ /* 0x000fe20000000800 */
[----:B------:R-:W-:Y:S01]  /*8160*/  @!PT LDS RZ, [RZ] ;  /* 0x00000000fffff984 */ /* 0x000fe20000000800 */
[----:B------:R-:W-:Y:S01]  /*8170*/  @!PT LDS RZ, [RZ] ;  /* 0x00000000fffff984 */ /* 0x000fe20000000800 */
[----:B------:R4:W-:Y:S06]  /*8180*/  MEMBAR.ALL.CTA ;  /* 0x0000000000007992 */ /* 0x0009ec0000008000 */
[----:B----4-:R-:W4:Y:S01]  /*8190*/  FENCE.VIEW.ASYNC.S ;  /* 0x00000000000073c6 */ /* 0x010f220000000000 */
[----:B---3--:R-:W-:Y:S11]  /*81a0*/  LOP3.LUT P0, RZ, R6, 0x1, RZ, 0xc0, !PT ;  /* 0x0000000106ff7812 */ /* 0x008ff6000780c0ff */
[----:B------:R-:W-:Y:S02]  /*81b0*/  @!UPT UIADD3 URZ, UPT, UPT, URZ, URZ, URZ ;  /* 0x000000fffffff290 */ /* 0x000fe4000fffe0ff */
[----:B----4-:R-:W-:Y:S01]  /*81c0*/  VOTEU.ANY UP1, P0 ;  /* 0x0000000000ff7886 */ /* 0x010fe20000020100 */
[----:B------:R-:W-:Y:S01]  /*81d0*/  PLOP3.LUT P0, PT, PT, PT, UP1, 0x80, 0x8 ;  /* 0x000000000008781c */ /* 0x000fe20003f0f018 */
[----:B------:R-:W-:Y:S11]  /*81e0*/  UP2UR UR47, UPR, URZ, 0x2 ;  /* 0x00000002ff2f7883 */ /* 0x000ff60008000000 */
[----:B------:R-:W-:Y:S01]  /*81f0*/  @!UPT UIADD3 URZ, UPT, UPT, URZ, URZ, URZ ;  /* 0x000000fffffff290 */ /* 0x000fe2000fffe0ff */
        /* <DEDUP_REMOVED lines=13> */
[----:B-1----:R-:W-:Y:S02]  /*82d0*/  UIMAD.WIDE.U32 UR4, UR52, UR51, URZ ;  /* 0x00000033340472a5 */ /* 0x002fe4000f8e00ff */
[----:B------:R-:W-:Y:S02]  /*82e0*/  UIMAD.WIDE.U32 UR6, UR53, UR48, URZ ;  /* 0x00000030350672a5 */ /* 0x000fe4000f8e00ff */
[----:B------:R-:W-:Y:S02]  /*82f0*/  UISETP.NE.AND UP0, UPT, UR50, 0x1, UPT ;  /* 0x000000013200788c */ /* 0x000fe4000bf05270 */
[----:B------:R-:W-:Y:S02]  /*8300*/  UIMAD.WIDE.U32 UR8, UR37, UR51, URZ ;  /* 0x00000033250872a5 */ /* 0x000fe4000f8e00ff */
[----:B------:R-:W-:Y:S02]  /*8310*/  UIMAD.WIDE.U32 UR10, UR38, UR48, URZ ;  /* 0x00000030260a72a5 */ /* 0x000fe4000f8e00ff */
[----:B------:R-:W-:Y:S02]  /*8320*/  UISETP.NE.AND UP1, UPT, UR41, 0x1, UPT ;  /* 0x000000012900788c */ /* 0x000fe4000bf25270 */
[----:B------:R-:W-:Y:S01]  /*8330*/  UISETP.NE.AND UP2, UPT, UR40, 0x1, UPT ;  /* 0x000000012800788c */ /* 0x000fe2000bf45270 */
[----:B------:R-:W-:Y:S02]  /*8340*/  UMOV UR4, UR5 ;  /* 0x0000000500047c82 */ /* 0x000fe40008000000 */
[----:B------:R-:W-:Y:S03]  /*8350*/  USHF.R.U32.HI UR5, URZ, UR61, UR4 ;  /* 0x0000003dff057299 */ /* 0x000fe60008011604 */
[----:B------:R-:W-:Y:S02]  /*8360*/  UMOV UR4, UR7 ;  /* 0x0000000700047c82 */ /* 0x000fe40008000000 */
[----:B------:R-:W-:Y:S02]  /*8370*/  USHF.R.U32.HI UR7, URZ, UR49, UR4 ;  /* 0x00000031ff077299 */ /* 0x000fe40008011604 */
[----:B------:R-:W-:Y:S02]  /*8380*/  USEL UR4, UR52, UR5, !UP0 ;  /* 0x0000000534047287 */ /* 0x000fe4000c000000 */
[----:B------:R-:W-:Y:S01]  /*8390*/  USEL UR7, UR53, UR7, !UP1 ;  /* 0x0000000735077287 */ /* 0x000fe2000c800000 */
[----:B------:R-:W-:Y:S01]  /*83a0*/  UMOV UR5, UR9 ;  /* 0x0000000900057c82 */ /* 0x000fe20008000000 */
[----:B------:R-:W-:Y:S02]  /*83b0*/  UIMAD.WIDE.U32 UR8, UR4, UR42, URZ ;  /* 0x0000002a040872a5 */ /* 0x000fe4000f8e00ff */
[----:B------:R-:W-:Y:S03]  /*83c0*/  USHF.R.U32.HI UR6, URZ, UR61, UR5 ;  /* 0x0000003dff067299 */ /* 0x000fe60008011605 */
[----:B------:R-:W-:Y:S01]  /*83d0*/  UMOV UR5, UR11 ;  /* 0x0000000b00057c82 */ /* 0x000fe20008000000 */
[----:B------:R-:W-:Y:S02]  /*83e0*/  UIMAD.WIDE.U32 UR10, UR7, UR42, URZ ;  /* 0x0000002a070a72a5 */ /* 0x000fe4000f8e00ff */
[----:B------:R-:W-:Y:S02]  /*83f0*/  USHF.R.U32.HI UR12, URZ, UR49, UR5 ;  /* 0x00000031ff0c7299 */ /* 0x000fe40008011605 */
[----:B------:R-:W-:Y:S01]  /*8400*/  USEL UR6, UR37, UR6, !UP0 ;  /* 0x0000000625067287 */ /* 0x000fe2000c000000 */
[----:B------:R-:W-:Y:S02]  /*8410*/  UMOV UR5, UR9 ;  /* 0x0000000900057c82 */ /* 0x000fe40008000000 */
[----:B------:R-:W-:Y:S01]  /*8420*/  UMOV UR10, UR11 ;  /* 0x0000000b000a7c82 */ /* 0x000fe20008000000 */
[----:B------:R-:W-:Y:S02]  /*8430*/  @UP2 USHF.R.U32.HI UR4, URZ, UR43, UR5 ;  /* 0x0000002bff042299 */ /* 0x000fe40008011605 */
[----:B------:R-:W-:Y:S02]  /*8440*/  @UP2 USHF.R.U32.HI UR7, URZ, UR43, UR10 ;  /* 0x0000002bff072299 */ /* 0x000fe4000801160a */
[----:B------:R-:W-:Y:S02]  /*8450*/  UIMAD UR4, UR40, UR4, URZ ;  /* 0x00000004280472a4 */ /* 0x000fe4000f8e02ff */
[----:B------:R-:W-:Y:S02]  /*8460*/  UIMAD.WIDE.U32 UR10, UR6, UR42, URZ ;  /* 0x0000002a060a72a5 */ /* 0x000fe4000f8e00ff */
[----:B------:R-:W-:Y:S02]  /*8470*/  USEL UR5, UR38, UR12, !UP1 ;  /* 0x0000000c26057287 */ /* 0x000fe4000c800000 */
[----:B------:R-:W-:Y:S02]  /*8480*/  UIMAD UR8, UR40, UR7, URZ ;  /* 0x00000007280872a4 */ /* 0x000fe4000f8e02ff */
[----:B------:R-:W-:Y:S03]  /*8490*/  UISETP.GE.AND UP0, UPT, UR6, UR4, UPT ;  /* 0x000000040600728c */ /* 0x000fe6000bf06270 */
[----:B------:R-:W-:Y:S01]  /*84a0*/  UMOV UR4, UR11 ;  /* 0x0000000b00047c82 */ /* 0x000fe20008000000 */
[----:B------:R-:W-:Y:S02]  /*84b0*/  UISETP.GE.OR UP0, UPT, UR5, UR8, UP0 ;  /* 0x000000080500728c */ /* 0x000fe40008706670 */
[----:B------:R-:W-:Y:S02]  /*84c0*/  USHF.R.U32.HI UR4, URZ, UR43, UR4 ;  /* 0x0000002bff047299 */ /* 0x000fe40008011604 */
[----:B------:R-:W-:Y:S02]  /*84d0*/  UIMAD.WIDE.U32 UR8, UR5, UR42, URZ ;  /* 0x0000002a050872a5 */ /* 0x000fe4000f8e00ff */
[----:B------:R-:W-:Y:S02]  /*84e0*/  USEL UR11, UR6, UR4, !UP2 ;  /* 0x00000004060b7287 */ /* 0x000fe4000d000000 */
[----:B------:R-:W-:Y:S02]  /*84f0*/  UIADD3 UR8, UPT, UPT, -UR5, URZ, URZ ;  /* 0x000000ff05087290 */ /* 0x000fe4000fffe1ff */
[----:B------:R-:W-:Y:S01]  /*8500*/  UIADD3 UR10, UPT, UPT, -UR11, URZ, URZ ;  /* 0x000000ff0b0a7290 */ /* 0x000fe2000fffe1ff */
[----:B------:R-:W-:Y:S01]  /*8510*/  @!UP0 UMOV UR4, UR9 ;  /* 0x0000000900048c82 */ /* 0x000fe20008000000 */
[----:B------:R-:W-:Y:S02]  /*8520*/  UIADD3 UR9, UPT, UPT, -UR6, URZ, URZ ;  /* 0x000000ff06097290 */ /* 0x000fe4000fffe1ff */
[----:B------:R-:W-:Y:S02]  /*8530*/  @!UP0 USHF.R.U32.HI UR4, URZ, UR43, UR4 ;  /* 0x0000002bff048299 */ /* 0x000fe40008011604 */
[----:B------:R-:W-:Y:S02]  /*8540*/  UIMAD UR10, UR40, UR10, UR6 ;  /* 0x0000000a280a72a4 */ /* 0x000fe4000f8e0206 */
[----:B------:R-:W-:Y:S04]  /*8550*/  @!UP0 USEL UR4, UR5, UR4, !UP2 ;  /* 0x0000000405048287 */ /* 0x000fe8000d000000 */
[----:B------:R-:W-:Y:S02]  /*8560*/  @!UP0 UIMAD UR10, UR7, UR10, UR4 ;  /* 0x0000000a070a82a4 */ /* 0x000fe4000f8e0204 */
[----:B------:R-:W-:Y:S02]  /*8570*/  @!UP0 UIADD3 UR11, UPT, UPT, UR11, -UR4, URZ ;  /* 0x800000040b0b8290 */ /* 0x000fe4000fffe0ff */
[----:B------:R-:W-:Y:S02]  /*8580*/  UIMAD UR7, UR41, UR8, UR38 ;  /* 0x00000008290772a4 */ /* 0x000fe4000f8e0226 */
[----:B------:R-:W-:Y:S02]  /*8590*/  @!UP0 UIMAD UR6, UR11, UR40, UR5 ;  /* 0x000000280b0682a4 */ /* 0x000fe4000f8e0205 */
[----:B------:R-:W-:Y:S01]  /*85a0*/  UIMAD UR4, UR50, UR9, UR37 ;  /* 0x00000009320472a4 */ /* 0x000fe2000f8e0225 */
[----:B------:R-:W-:Y:S02]  /*85b0*/  @!UP0 UMOV UR5, UR10 ;  /* 0x0000000a00058c82 */ /* 0x000fe40008000000 */
[----:B------:R-:W-:Y:S02]  /*85c0*/  UIMAD UR38, UR5, UR41, UR7 ;  /* 0x00000029052672a4 */ /* 0x000fe4000f8e0207 */
[----:B------:R-:W-:Y:S11]  /*85d0*/  UIMAD UR37, UR6, UR50, UR4 ;  /* 0x00000032062572a4 */ /* 0x000ff6000f8e0204 */
[----:B------:R-:W-:Y:S01]  /*85e0*/  @!UPT UIADD3 URZ, UPT, UPT, URZ, URZ, URZ ;  /* 0x000000fffffff290 */ /* 0x000fe2000fffe0ff */
.L_x_165:
[----:B-1----:R-:W-:Y:S01]  /*85f0*/  UISETP.NE.AND UP0, UPT, UR39, 0x1, UPT ;  /* 0x000000012700788c */ /* 0x002fe2000bf05270 */
[----:B------:R-:W-:Y:S10]  /*8600*/  IADD3 R83, PT, PT, R83, 0x1, RZ ;  /* 0x0000000153537810 */ /* 0x000ff40007ffe0ff */
[----:B------:R-:W1:Y:S01]  /*8610*/  @!UP0 LDCU.128 UR12, c[0x0][0xb10] ;  /* 0x00016200ff0c87ac */ /* 0x000e620008000c00 */
[----:B------:R-:W3:Y:S01]  /*8620*/  @!UP0 LDCU UR5, c[0x0][0xb0c] ;  /* 0x00016180ff0587ac */ /* 0x000ee20008000800 */
[----:B------:R-:W4:Y:S01]  /*8630*/  @!UP0 LDCU UR10, c[0x0][0xb20] ;  /* 0x00016400ff0a87ac */ /* 0x000f220008000800 */
[----:B-1----:R-:W-:Y:S02]  /*8640*/  UIMAD.WIDE.U32 UR8, UR38, UR12, URZ ;  /* 0x0000000c260872a5 */ /* 0x002fe4000f8e00ff */
[----:B------:R-:W-:Y:S02]  /*8650*/  UIMAD.WIDE.U32 UR6, UR37, UR15, URZ ;  /* 0x0000000f250672a5 */ /* 0x000fe4000f8e00ff */
[----:B------:R-:W-:Y:S03]  /*8660*/  @!UP0 UISETP.NE.AND UP1, UPT, UR14, 0x1, UPT ;  /* 0x000000010e00888c */ /* 0x000fe6000bf25270 */
[----:B------:R-:W-:Y:S01]  /*8670*/  @!UP0 UMOV UR4, UR9 ;  /* 0x0000000900048c82 */ /* 0x000fe20008000000 */
[----:B---3--:R-:W-:Y:S02]  /*8680*/  @!UP0 UISETP.NE.AND UP2, UPT, UR5, 0x1, UPT ;  /* 0x000000010500888c */ /* 0x008fe4000bf45270 */
[----:B------:R-:W-:Y:S01]  /*8690*/  @!UP0 USHF.R.U32.HI UR4, URZ, UR13, UR4 ;  /* 0x0000000dff048299 */ /* 0x000fe20008011604 */
[----:B------:R-:W-:Y:S02]  /*86a0*/  @!UP0 UMOV UR6, UR7 ;  /* 0x0000000700068c82 */ /* 0x000fe40008000000 */
[----:B----4-:R-:W-:Y:S02]  /*86b0*/  @!UP0 USHF.R.U32.HI UR6, URZ, UR10, UR6 ;  /* 0x0000000aff068299 */ /* 0x010fe40008011606 */
[----:B------:R-:W-:Y:S02]  /*86c0*/  @!UP0 USEL UR7, UR38, UR4, !UP2 ;  /* 0x0000000426078287 */ /* 0x000fe4000d000000 */
[----:B------:R-:W-:Y:S04]  /*86d0*/  @!UP0 USEL UR6, UR37, UR6, !UP1 ;  /* 0x0000000625068287 */ /* 0x000fe8000c800000 */
[----:B------:R-:W-:Y:S02]  /*86e0*/  @!UP0 UIADD3 UR4, UPT, UPT, -UR7, UR6, URZ ;  /* 0x0000000607048290 */ /* 0x000fe4000fffe1ff */
[----:B------:R-:W-:Y:S02]  /*86f0*/  @!UP0 UIADD3 UR6, UPT, UPT, UR7, -UR6, URZ ;  /* 0x8000000607068290 */ /* 0x000fe4000fffe0ff */
[----:B------:R-:W-:Y:S02]  /*8700*/  @!UP0 UIMAD UR38, UR4, UR5, UR38 ;  /* 0x00000005042682a4 */ /* 0x000fe4000f8e0226 */
[----:B------:R-:W-:Y:S02]  /*8710*/  @!UP0 UIMAD UR37, UR6, UR14, UR37 ;  /* 0x0000000e062582a4 */ /* 0x000fe4000f8e0225 */
[----:B------:R-:W-:Y:S09]  /*8720*/  ULOP3.LUT UP0, URZ, UR59, 0x1b0, URZ, 0xc0, !UPT ;  /* 0x000001b03bff7892 */ /* 0x000ff2000f80c0ff */
[----:B------:R-:W-:Y:S05]  /*8730*/  BRA.U !UP0, `(.L_x_166) ;  /* 0x0000000108407547 */ /* 0x000fea000b800000 */
[----:B------:R-:W1:Y:S01]  /*8740*/  LDCU.64 UR8, c[0x4][0x80] ;  /* 0x01001000ff0877ac */ /* 0x000e620008000a00 */
[----:B------:R-:W-:Y:S01]  /*8750*/  MOV R3, 0x0 ;  /* 0x0000000000037802 */ /* 0x000fe20000000f00 */
[----:B------:R-:W-:Y:S02]  /*8760*/  HFMA2 R12, -RZ, RZ, 0, 5.9604644775390625e-08 ;  /* 0x00000001ff0c7431 */ /* 0x000fe400000001ff */
[----:B------:R-:W-:Y:S02]  /*8770*/  IMAD.MOV.U32 R8, RZ, RZ, 0x70 ;  /* 0x00000070ff087424 */ /* 0x000fe400078e00ff */
[----:B------:R-:W-:Y:S01]  /*8780*/  IMAD.MOV.U32 R13, RZ, RZ, RZ ;  /* 0x000000ffff0d7224 */ /* 0x000fe200078e00ff */
[----:B------:R-:W3:Y:S01]  /*8790*/  LDCU.64 UR6, c[0x4][0x88] ;  /* 0x01001100ff0677ac */ /* 0x000ee20008000a00 */
[----:B------:R-:W4:Y:S01]  /*87a0*/  LDC.64 R2, c[0x4][R3] ;  /* 0x0100000003027b82 */ /* 0x000f220000000a00 */
[----:B------:R-:W2:Y:S01]  /*87b0*/  LDCU.64 UR4, c[0x4][0x8] ;  /* 0x01000100ff0477ac */ /* 0x000ea20008000a00 */
[----:B-1----:R-:W-:Y:S01]  /*87c0*/  MOV R5, UR9 ;  /* 0x0000000900057c02 */ /* 0x002fe20008000f00 */
[----:B------:R-:W-:Y:S01]  /*87d0*/  IMAD.U32 R4, RZ, RZ, UR8 ;  /* 0x00000008ff047e24 */ /* 0x000fe2000f8e00ff */
[----:B---3--:R-:W-:Y:S01]  /*87e0*/  MOV R7, UR7 ;  /* 0x0000000700077c02 */ /* 0x008fe20008000f00 */
[----:B------:R-:W-:Y:S01]  /*87f0*/  IMAD.U32 R6, RZ, RZ, UR6 ;  /* 0x00000006ff067e24 */ /* 0x000fe2000f8e00ff */
[----:B--2---:R-:W-:Y:S01]  /*8800*/  MOV R11, UR5 ;  /* 0x00000005000b7c02 */ /* 0x004fe20008000f00 */
[----:B------:R-:W-:Y:S02]  /*8810*/  IMAD.U32 R10, RZ, RZ, UR4 ;  /* 0x00000004ff0a7e24 */ /* 0x000fe4000f8e00ff */
[----:B------:R-:W-:Y:S07]  /*8820*/  LEPC R20, `(.L_x_166) ;  /* 0x000000001014794e */ /* 0x000fee0000000000 */
[----:B----45:R-:W-:Y:S05]  /*8830*/  CALL.ABS.NOINC R2 ;  /* 0x0000000002007343 */ /* 0x030fea0003c00000 */
.L_x_166:
[----:B------:R-:W-:Y:S01]  /*8840*/  LOP3.LUT P0, RZ, R87, 0x1b0, RZ, 0xc0, !PT ;  /* 0x000001b057ff7812 */ /* 0x000fe2000780c0ff */
[----:B------:R-:W-:Y:S11]  /*8850*/  BSSY.RECONVERGENT B6, `(.L_x_167) ;  /* 0x0000013000067945 */ /* 0x000ff60003800200 */
[----:B------:R-:W-:Y:S01]  /*8860*/  @!UPT UIADD3 URZ, UPT, UPT, URZ, URZ, URZ ;  /* 0x000000fffffff290 */ /* 0x000fe2000fffe0ff */
[----:B------:R-:W-:Y:S05]  /*8870*/  @!P0 BRA `(.L_x_168) ;  /* 0x0000000000408947 */ /* 0x000fea0003800000 */
        /* <DEDUP_REMOVED lines=16> */
.L_x_168:
[----:B------:R-:W-:Y:S05]  /*8980*/  BSYNC.RECONVERGENT B6 ;  /* 0x0000000000067941 */ /* 0x000fea0003800200 */
.L_x_167:
[----:B------:R-:W-:Y:S01]  /*8990*/  ISETP.NE.U32.AND P3, PT, R76, RZ, PT ;  /* 0x000000ff4c00720c */ /* 0x000fe20003f65070 */
[----:B------:R-:W-:Y:S01]  /*89a0*/  UISETP.NE.AND UP1, UPT, UR60, URZ, UPT ;  /* 0x000000ff3c00728c */ /* 0x000fe2000bf25270 */
[----:B------:R-:W-:Y:S02]  /*89b0*/  ISETP.NE.U32.AND P4, PT, R72, RZ, PT ;  /* 0x000000ff4800720c */ /* 0x000fe40003f85070 */
[----:B------:R-:W-:Y:S02]  /*89c0*/  ISETP.NE.AND.EX P3, PT, R77, RZ, PT, P3 ;  /* 0x000000ff4d00720c */ /* 0x000fe40003f65330 */
[----:B------:R-:W-:Y:S02]  /*89d0*/  PLOP3.LUT P1, PT, PT, PT, PT, 0x8, 0x80 ;  /* 0x000000000080781c */ /* 0x000fe40003f2e170 */
[----:B------:R-:W-:Y:S02]  /*89e0*/  PLOP3.LUT P0, PT, PT, PT, UP1, 0x80, 0x8 ;  /* 0x000000000008781c */ /* 0x000fe40003f0f018 */
[----:B------:R-:W-:Y:S02]  /*89f0*/  ISETP.NE.AND.EX P4, PT, R73, RZ, PT, P4 ;  /* 0x000000ff4900720c */ /* 0x000fe40003f85340 */
[----:B------:R-:W1:Y:S09]  /*8a00*/  @UP1 LDCU.64 UR4, c[0x0][0x888] ;  /* 0x00011100ff0417ac */ /* 0x000e720008000a00 */
[----:B------:R-:W-:Y:S01]  /*8a10*/  @P0 PLOP3.LUT P1, PT, P3, PT, PT, 0x80, 0x8 ;  /* 0x000000000008081c */ /* 0x000fe20001f2f070 */
[----:B-1----:R-:W-:Y:S04]  /*8a20*/  @UP1 UISETP.NE.U32.AND UP0, UPT, UR4, URZ, UPT ;  /* 0x000000ff0400128c */ /* 0x002fe8000bf05070 */
[----:B------:R-:W-:Y:S04]  /*8a30*/  @UP1 UISETP.NE.AND.EX UP0, UPT, UR5, URZ, UPT, UP0 ;  /* 0x000000ff0500128c */ /* 0x000fe8000bf05300 */
[----:B------:R-:W-:Y:S01]  /*8a40*/  @UP1 USEL UR4, URZ, 0xffffffff, UP0 ;  /* 0xffffffffff041887 */ /* 0x000fe20008000000 */
[----:B------:R-:W-:Y:S11]  /*8a50*/  @!P3 BRA `(.L_x_169) ;  /* 0x000000000030b947 */ /* 0x000ff60003800000 */
[----:B------:R-:W-:Y:S01]  /*8a60*/  ISETP.NE.U32.AND P2, PT, R74, RZ, PT ;  /* 0x000000ff4a00720c */ /* 0x000fe20003f45070 */
[----:B------:R-:W1:Y:S01]  /*8a70*/  LDCU.64 UR6, c[0x0][0x358] ;  /* 0x00006b00ff0677ac */ /* 0x000e620008000a00 */
[----:B------:R-:W-:Y:S02]  /*8a80*/  IMAD.MOV.U32 R80, RZ, RZ, 0x1 ;  /* 0x00000001ff507424 */ /* 0x000fe400078e00ff */
[----:B------:R-:W-:Y:S11]  /*8a90*/  ISETP.NE.AND.EX P2, PT, R75, RZ, PT, P2 ;  /* 0x000000ff4b00720c */ /* 0x000ff60003f45320 */
[----:B------:R-:W-:Y:S02]  /*8aa0*/  @!UPT UIADD3 URZ, UPT, UPT, URZ, URZ, URZ ;  /* 0x000000fffffff290 */ /* 0x000fe4000fffe0ff */
[----:B------:R-:W3:Y:S01]  /*8ab0*/  @P2 LDC.64 R2, c[0x0][0x888] ;  /* 0x00022200ff022b82 */ /* 0x000ee20000000a00 */
[----:B--2---:R-:W-:Y:S04]  /*8ac0*/  @P2 IMAD R0, R76, UR36, RZ ;  /* 0x000000244c002c24 */ /* 0x004fe8000f8e02ff */
[----:B---3--:R-:W-:Y:S04]  /*8ad0*/  @P2 IMAD.WIDE R2, R0, 0x4, R2 ;  /* 0x0000000400022825 */ /* 0x008fe800078e0202 */
[----:B------:R-:W-:Y:S01]  /*8ae0*/  HFMA2 R0, -RZ, RZ, 0, 5.9604644775390625e-08 ;  /* 0x00000001ff007431 */ /* 0x000fe200000001ff */
[----:B-1---5:R1:W5:Y:S04]  /*8af0*/  @P2 LDG.E R39, desc[UR6][R2.64] ;  /* 0x0000000602272981 */ /* 0x022368000c1e1900 */
[----:B------:R-:W-:Y:S01]  /*8b00*/  @!P2 PRMT R80, R0, 0x7610, R80 ;  /* 0x000076100050a816 */ /* 0x000fe20000000050 */
[----:B-1----:R-:W3:Y:S06]  /*8b10*/  @!P2 LDC R39, c[0x0][0x880] ;  /* 0x00022000ff27ab82 */ /* 0x002eec0000000800 */
.L_x_169:
[----:B------:R-:W-:Y:S05]  /*8b20*/  @!P4 BRA `(.L_x_170) ;  /* 0x000000000024c947 */ /* 0x000fea0003800000 */
[----:B------:R-:W-:Y:S01]  /*8b30*/  ISETP.NE.U32.AND P2, PT, R70, RZ, PT ;  /* 0x000000ff4600720c */ /* 0x000fe20003f45070 */
[----:B------:R-:W1:Y:S03]  /*8b40*/  LDCU.64 UR6, c[0x0][0x358] ;  /* 0x00006b00ff0677ac */ /* 0x000e660008000a00 */
[----:B------:R-:W-:Y:S11]  /*8b50*/  ISETP.NE.AND.EX P2, PT, R71, RZ, PT, P2 ;  /* 0x000000ff4700720c */ /* 0x000ff60003f45320 */
[----:B------:R-:W-:Y:S02]  /*8b60*/  @!UPT UIADD3 URZ, UPT, UPT, URZ, URZ, URZ ;  /* 0x000000fffffff290 */ /* 0x000fe4000fffe0ff */
[----:B------:R-:W4:Y:S01]  /*8b70*/  @P2 LDC.64 R2, c[0x0][0x8a8] ;  /* 0x00022a00ff022b82 */ /* 0x000f220000000a00 */
[----:B--2---:R-:W-:Y:S04]  /*8b80*/  @P2 IMAD R0, R72, UR36, RZ ;  /* 0x0000002448002c24 */ /* 0x004fe8000f8e02ff */
[----:B----4-:R-:W-:Y:S05]  /*8b90*/  @P2 IMAD.WIDE R2, R0, 0x4, R2 ;  /* 0x0000000400022825 */ /* 0x010fea00078e0202 */
[----:B-1---5:R1:W5:Y:S02]  /*8ba0*/  @P2 LDG.E R38, desc[UR6][R2.64] ;  /* 0x0000000602262981 */ /* 0x022364000c1e1900 */
[----:B-1----:R-:W4:Y:S02]  /*8bb0*/  @!P2 LDC R38, c[0x0][0x8a0] ;  /* 0x00022800ff26ab82 */ /* 0x002f240000000800 */
.L_x_170:
[----:B---3-5:R-:W-:Y:S01]  /*8bc0*/  @P0 FSETP.NEU.AND P4, PT, R39, RZ, PT ;  /* 0x000000ff2700020b */ /* 0x028fe20003f8d000 */
[----:B--2---:R-:W-:Y:S01]  /*8bd0*/  IMAD.U32 R0, RZ, RZ, UR4 ;  /* 0x00000004ff007e24 */ /* 0x004fe2000f8e00ff */
[----:B------:R-:W-:Y:S01]  /*8be0*/  @P0 LOP3.LUT P2, RZ, R80, 0xff, RZ, 0xc0, !PT ;  /* 0x000000ff50ff0812 */ /* 0x000fe2000784c0ff */
[----:B------:R-:W-:Y:S01]  /*8bf0*/  BSSY B1, `(.L_x_171) ;  /* 0x0000035000017945 */ /* 0x000fe20003800000 */
[----:B------:R-:W-:Y:S02]  /*8c00*/  @P0 SEL R2, RZ, 0xffffffff, P4 ;  /* 0xffffffffff020807 */ /* 0x000fe40002000000 */
[----:B------:R-:W-:Y:S02]  /*8c10*/  CS2R R18, SRZ ;  /* 0x0000000000127805 */ /* 0x000fe4000001ff00 */
[----:B------:R-:W-:Y:S02]  /*8c20*/  LEA R82, R36, UR44, 0x3 ;  /* 0x0000002c24527c11 */ /* 0x000fe4000f8e18ff */
[----:B------:R-:W-:Y:S02]  /*8c30*/  CS2R R16, SRZ ;  /* 0x0000000000107805 */ /* 0x000fe4000001ff00 */
[----:B------:R-:W-:Y:S02]  /*8c40*/  @P1 SEL R2, R0, R2, !P2 ;  /* 0x0000000200021207 */ /* 0x000fe40005000000 */
[----:B------:R-:W-:Y:S02]  /*8c50*/  CS2R R26, SRZ ;  /* 0x00000000001a7805 */ /* 0x000fe4000001ff00 */
[----:B------:R-:W-:Y:S02]  /*8c60*/  SHF.L.U32 R4, R86, 0x1f, RZ ;  /* 0x0000001f56047819 */ /* 0x000fe400000006ff */
[----:B------:R-:W-:Y:S02]  /*8c70*/  CS2R R24, SRZ ;  /* 0x0000000000187805 */ /* 0x000fe4000001ff00 */
[----:B------:R-:W-:Y:S02]  /*8c80*/  @P0 LOP3.LUT R2, R2, 0x1, RZ, 0xc0, !PT ;  /* 0x0000000102020812 */ /* 0x000fe400078ec0ff */
[----:B------:R-:W-:Y:S02]  /*8c90*/  PLOP3.LUT P5, PT, PT, PT, PT, 0x8, 0x80 ;  /* 0x000000000080781c */ /* 0x000fe40003fae170 */
[----:B------:R-:W-:Y:S01]  /*8ca0*/  ISETP.NE.U32.OR P1, PT, R2, 0x1, !P0 ;  /* 0x000000010200780c */ /* 0x000fe20004725470 */
[----:B------:R-:W-:Y:S11]  /*8cb0*/  IMAD R2, R36, 0x20, R37 ;  /* 0x0000002024027824 */ /* 0x000ff600078e0225 */
[----:B------:R-:W-:Y:S01]  /*8cc0*/  @!UPT UIADD3 URZ, UPT, UPT, URZ, URZ, URZ ;  /* 0x000000fffffff290 */ /* 0x000fe2000fffe0ff */
[----:B------:R-:W-:Y:S04]  /*8cd0*/  @P1 SHF.L.U32 R0, R84, 0x1f, RZ ;  /* 0x0000001f54001819 */ /* 0x000fe800000006ff */
[----:B------:R-:W1:Y:S01]  /*8ce0*/  @P1 SYNCS.PHASECHK.TRANS64.TRYWAIT P0, [UR44+0x480], R0 ;  /* 0x00048000ff0015a7 */ /* 0x000e62000800112c */
[----:B------:R2:W3:Y:S01]  /*8cf0*/  SYNCS.PHASECHK.TRANS64.TRYWAIT P4, [R82+URZ+0x4c0], R4 ;  /* 0x0004c004520075a7 */ /* 0x0004e200080811ff */
[----:B-1----:R-:W-:Y:S01]  /*8d00*/  @P1 PLOP3.LUT P5, PT, P0, PT, PT, 0x8, 0x80 ;  /* 0x000000000080181c */ /* 0x002fe200007ae170 */
[----:B------:R-:W-:Y:S01]  /*8d10*/  @!UPT UIADD3 URZ, UPT, UPT, URZ, URZ, URZ ;  /* 0x000000fffffff290 */ /* 0x000fe2000fffe0ff */
[----:B--23--:R-:W-:Y:S11]  /*8d20*/  @!P1 BRA `(.L_x_172) ;  /* 0x0000000000849947 */ /* 0x00cff60003800000 */
[----:B------:R-:W-:Y:S01]  /*8d30*/  ISETP.NE.U32.AND P0, PT, RZ, UR56, PT ;  /* 0x00000038ff007c0c */ /* 0x000fe2000bf05070 */
[----:B------:R-:W-:Y:S01]  /*8d40*/  BSSY B0, `(.L_x_173) ;  /* 0x0000012000007945 */ /* 0x000fe20003800000 */
[----:B------:R-:W-:Y:S02]  /*8d50*/  FSETP.NEU.AND P2, PT, R39, RZ, PT ;  /* 0x000000ff2700720b */ /* 0x000fe40003f4d000 */
[----:B------:R-:W-:Y:S02]  /*8d60*/  CS2R R26, SRZ ;  /* 0x00000000001a7805 */ /* 0x000fe4000001ff00 */
[----:B------:R-:W-:Y:S02]  /*8d70*/  ISETP.NE.AND.EX P0, PT, RZ, UR57, PT, P0 ;  /* 0x00000039ff007c0c */ /* 0x000fe4000bf05300 */
[----:B------:R-:W-:Y:S02]  /*8d80*/  CS2R R24, SRZ ;  /* 0x0000000000187805 */ /* 0x000fe4000001ff00 */
[----:B------:R-:W-:Y:S02]  /*8d90*/  LOP3.LUT P1, RZ, R80, 0xff, RZ, 0xc0, !PT ;  /* 0x000000ff50ff7812 */ /* 0x000fe4000782c0ff */
[----:B------:R-:W-:Y:S02]  /*8da0*/  CS2R R18, SRZ ;  /* 0x0000000000127805 */ /* 0x000fe4000001ff00 */
[----:B------:R-:W-:Y:S02]  /*8db0*/  SEL R0, RZ, 0xffffffff, P2 ;  /* 0xffffffffff007807 */ /* 0x000fe40001000000 */
[----:B------:R-:W-:Y:S02]  /*8dc0*/  CS2R R16, SRZ ;  /* 0x0000000000107805 */ /* 0x000fe4000001ff00 */
[----:B------:R-:W-:Y:S04]  /*8dd0*/  SEL R3, RZ, 0xffffffff, P0 ;  /* 0xffffffffff037807 */ /* 0x000fe80000000000 */
[----:B------:R-:W-:Y:S04]  /*8de0*/  @P3 SEL R0, R3, R0, !P1 ;  /* 0x0000000003003207 */ /* 0x000fe80004800000 */
[----:B------:R-:W-:Y:S04]  /*8df0*/  LOP3.LUT R0, R0, 0x1, RZ, 0xc0, !PT ;  /* 0x0000000100007812 */ /* 0x000fe800078ec0ff */
[----:B------:R-:W-:Y:S01]  /*8e00*/  ISETP.NE.U32.AND P0, PT, R0, 0x1, PT ;  /* 0x000000010000780c */ /* 0x000fe20003f05070 */
[----:B------:R-:W-:Y:S01]  /*8e10*/  @!UPT UIADD3 URZ, UPT, UPT, URZ, URZ, URZ ;  /* 0x000000fffffff290 */ /* 0x000fe2000fffe0ff */
[----:B------:R-:W-:Y:S11]  /*8e20*/  @!P5 BRA `(.L_x_174) ;  /* 0x00000000000cd947 */ /* 0x000ff60003800000 */
[----:B------:R-:W-:Y:S04]  /*8e30*/  SHF.L.U32 R3, R84, 0x1f, RZ ;  /* 0x0000001f54037819 */ /* 0x000fe800000006ff */
[----:B------:R-:W1:Y:S02]  /*8e40*/  SYNCS.PHASECHK.TRANS64.TRYWAIT P1, [UR44+0x480], R3 ;  /* 0x00048003ff0075a7 */ /* 0x000e64000802112c */
[----:B-1----:R-:W-:Y:S05]  /*8e50*/  @!P1 BRA `(.L_x_175) ;  /* 0x0000003000009947 */ /* 0x002fea0003800000 */
.L_x_174:
[----:B------:R-:W-:Y:S05]  /*8e60*/  BSYNC B0 ;  /* 0x0000000000007941 */ /* 0x000fea0003800000 */
.L_x_173:
[----:B------:R-:W2:Y:S01]  /*8e70*/  S2UR UR5, SR_CgaCtaId ;  /* 0x00000000000579c3 */ /* 0x000ea20000008800 */
[----:B------:R3:W1:Y:S01]  /*8e80*/  @P0 LDS.128 R24, [R79+UR44+0x600] ;  /* 0x0006002c4f180984 */ /* 0x0006620008000c00 */
[----:B------:R-:W-:Y:S01]  /*8e90*/  UIADD3 UR4, UPT, UPT, UR44, 0x488, URZ ;  /* 0x000004882c047890 */ /* 0x000fe2000fffe0ff */
[----:B------:R-:W-:Y:S02]  /*8ea0*/  LOP3.LUT R84, R84, 0x1, RZ, 0x3c, !PT ;  /* 0x0000000154547812 */ /* 0x000fe400078e3cff */
[----:B------:R3:W1:Y:S01]  /*8eb0*/  @P0 LDS.128 R16, [R78+0x10] ;  /* 0x000010004e100984 */ /* 0x0006620000000c00 */
[----:B------:R-:W-:Y:S01]  /*8ec0*/  @!PT LDS RZ, [RZ] ;  /* 0x00000000fffff984 */ /* 0x000fe20000000800 */
[----:B------:R-:W-:Y:S01]  /*8ed0*/  @!PT LDS RZ, [RZ] ;  /* 0x00000000fffff984 */ /* 0x000fe20000000800 */
[----:B------:R-:W-:Y:S01]  /*8ee0*/  @!PT LDS RZ, [RZ] ;  /* 0x00000000fffff984 */ /* 0x000fe20000000800 */
[----:B------:R-:W-:Y:S01]  /*8ef0*/  @!PT LDS RZ, [RZ] ;  /* 0x00000000fffff984 */ /* 0x000fe20000000800 */
[----:B------:R5:W-:Y:S06]  /*8f00*/  MEMBAR.ALL.CTA ;  /* 0x0000000000007992 */ /* 0x000bec0000008000 */
[----:B-----5:R-:W5:Y:S01]  /*8f10*/  FENCE.VIEW.ASYNC.S ;  /* 0x00000000000073c6 */ /* 0x020f620000000000 */
[----:B--2---:R-:W-:Y:S09]  /*8f20*/  UPRMT UR4, UR5, 0x654, UR4 ;  /* 0x0000065405047896 */ /* 0x004ff20008000004 */
[----:B---3-5:R-:W-:Y:S03]  /*8f30*/  SYNCS.ARRIVE.TRANS64.RED.A1T0 RZ, [UR4], RZ ;  /* 0x000000ffffff79a7 */ /* 0x028fe60008100404 */
.L_x_172:
[----:B------:R-:W-:Y:S05]  /*8f40*/  BSYNC B1 ;  /* 0x0000000000017941 */ /* 0x000fea0003800000 */
.L_x_171:
[----:B-1----:R-:W-:Y:S04]  /*8f50*/  SHF.R.U32.HI R0, RZ, 0x15, R2 ;  /* 0x00000015ff007819 */ /* 0x002fe80000011602 */
[----:B------:R-:W-:Y:S01]  /*8f60*/  LOP3.LUT P0, RZ, R0, 0x3, R81, 0x48, !PT ;  /* 0x0000000300ff7812 */ /* 0x000fe20007804851 */
[----:B------:R-:W-:Y:S01]  /*8f70*/  @!UPT UIADD3 URZ, UPT, UPT, URZ, URZ, URZ ;  /* 0x000000fffffff290 */ /* 0x000fe2000fffe0ff */
[----:B------:R-:W-:Y:S11]  /*8f80*/  @P4 BRA `(.L_x_176) ;  /* 0x0000000000084947 */ /* 0x000ff60003800000 */
[----:B------:R-:W1:Y:S02]  /*8f90*/  SYNCS.PHASECHK.TRANS64.TRYWAIT P1, [R82+URZ+0x4c0], R4 ;  /* 0x0004c004520075a7 */ /* 0x000e6400080211ff */
[----:B-1----:R-:W-:Y:S05]  /*8fa0*/  @!P1 BRA `(.L_x_177) ;  /* 0x0000002c00c49947 */ /* 0x002fea0003800000 */
.L_x_176:
[----:B------:R-:W-:Y:S05]  /*8fb0*/  @!P0 BRA `(.L_x_178) ;  /* 0x0000000000408947 */ /* 0x000fea0003800000 */
[----:B------:R-:W2:Y:S01]  /*8fc0*/  LDCU.64 UR8, c[0x4][0x70] ;  /* 0x01000e00ff0877ac */ /* 0x000ea20008000a00 */
[----:B------:R-:W-:Y:S01]  /*8fd0*/  MOV R15, 0x0 ;  /* 0x00000000000f7802 */ /* 0x000fe20000000f00 */
[----:B------:R-:W-:Y:S02]  /*8fe0*/  HFMA2 R12, -RZ, RZ, 0, 5.9604644775390625e-08 ;  /* 0x00000001ff0c7431 */ /* 0x000fe400000001ff */
[----:B------:R-:W-:Y:S02]  /*8ff0*/  IMAD.MOV.U32 R8, RZ, RZ, 0x192 ;  /* 0x00000192ff087424 */ /* 0x000fe400078e00ff */
[----:B------:R-:W-:Y:S01]  /*9000*/  IMAD.MOV.U32 R13, RZ, RZ, RZ ;  /* 0x000000ffff0d7224 */ /* 0x000fe200078e00ff */
[----:B------:R-:W3:Y:S01]  /*9010*/  LDCU.64 UR6, c[0x4][0x78] ;  /* 0x01000f00ff0677ac */ /* 0x000ee20008000a00 */
[----:B------:R-:W4:Y:S01]  /*9020*/  LDC.64 R14, c[0x4][R15] ;  /* 0x010000000f0e7b82 */ /* 0x000f220000000a00 */
[----:B------:R-:W5:Y:S01]  /*9030*/  LDCU.64 UR4, c[0x4][0x10] ;  /* 0x01000200ff0477ac */ /* 0x000f620008000a00 */
[----:B--2---:R-:W-:Y:S01]  /*9040*/  MOV R5, UR9 ;  /* 0x0000000900057c02 */ /* 0x004fe20008000f00 */
[----:B-1----:R-:W-:Y:S01]  /*9050*/  IMAD.U32 R4, RZ, RZ, UR8 ;  /* 0x00000008ff047e24 */ /* 0x002fe2000f8e00ff */
[----:B---3--:R-:W-:Y:S01]  /*9060*/  MOV R7, UR7 ;  /* 0x0000000700077c02 */ /* 0x008fe20008000f00 */
[----:B------:R-:W-:Y:S01]  /*9070*/  IMAD.U32 R6, RZ, RZ, UR6 ;  /* 0x00000006ff067e24 */ /* 0x000fe2000f8e00ff */
[----:B-----5:R-:W-:Y:S01]  /*9080*/  MOV R11, UR5 ;  /* 0x00000005000b7c02 */ /* 0x020fe20008000f00 */
[----:B------:R-:W-:Y:S02]  /*9090*/  IMAD.U32 R10, RZ, RZ, UR4 ;  /* 0x00000004ff0a7e24 */ /* 0x000fe4000f8e00ff */
[----:B------:R-:W-:Y:S07]  /*90a0*/  LEPC R20, `(.L_x_178) ;  /* 0x000000001014794e */ /* 0x000fee0000000000 */
[----:B----4-:R-:W-:Y:S05]  /*90b0*/  CALL.ABS.NOINC R14 ;  /* 0x000000000e007343 */ /* 0x010fea0003c00000 */
.L_x_178:
[----:B------:R-:W-:Y:S01]  /*90c0*/  LOP3.LUT P0, RZ, R69, 0x60, RZ, 0xc0, !PT ;  /* 0x0000006045ff7812 */ /* 0x000fe2000780c0ff */
[----:B------:R-:W-:Y:S05]  /*90d0*/  WARPSYNC.ALL ;  /* 0x0000000000007948 */ /* 0x000fea0003800000 */
[----:B------:R-:W-:Y:S01]  /*90e0*/  R2UR UR4, R2 ;  /* 0x00000000020472ca */ /* 0x000fe200000e0000 */
[----:B------:R-:W-:Y:S01]  /*90f0*/  BSSY.RECONVERGENT B0, `(.L_x_179) ;  /* 0x000009d000007945 */ /* 0x000fe20003800200 */
[-C--:B------:R-:W-:Y:S02]  /*9100*/  F2FP.F16.E5M2.UNPACK_B R2, R24.reuse ;  /* 0x00000018ff02723e */ /* 0x080fe400020004ff */
[-C--:B-1----:R-:W-:Y:S02]  /*9110*/  F2FP.F16.E5M2.UNPACK_B R4, R25.reuse ;  /* 0x00000019ff04723e */ /* 0x082fe400020004ff */
[----:B------:R-:W-:Y:S01]  /*9120*/  F2FP.F16.E5M2.UNPACK_B R24, R24.H1 ;  /* 0x00000018ff18723e */ /* 0x000fe200030004ff */
[----:B------:R-:W-:Y:S01]  /*9130*/  HADD2.F32 R0, -RZ, R2.H0_H0 ;  /* 0x20000002ff007230 */ /* 0x000fe20000004100 */
[----:B------:R-:W-:Y:S01]  /*9140*/  F2FP.F16.E5M2.UNPACK_B R25, R25.H1 ;  /* 0x00000019ff19723e */ /* 0x000fe200030004ff */
[----:B------:R-:W-:Y:S01]  /*9150*/  HADD2.F32 R41, -RZ, R4.H0_H0 ;  /* 0x20000004ff297230 */ /* 0x000fe20000004100 */
[-C--:B------:R-:W-:Y:S01]  /*9160*/  F2FP.F16.E5M2.UNPACK_B R46, R26.reuse ;  /* 0x0000001aff2e723e */ /* 0x080fe200020004ff */
[--C-:B------:R-:W-:Y:S01]  /*9170*/  HADD2.F32 R3, -RZ, R24.reuse.H0_H0 ;  /* 0x20000018ff037230 */ /* 0x100fe20000004100 */
[----:B------:R-:W-:Y:S01]  /*9180*/  F2FP.F16.E5M2.UNPACK_B R48, R26.H1 ;  /* 0x0000001aff30723e */ /* 0x000fe200030004ff */
[----:B------:R-:W-:Y:S01]  /*9190*/  HADD2.F32 R40, -RZ, R24.H1_H1 ;  /* 0x30000018ff287230 */ /* 0x000fe20000004100 */
[-C--:B------:R-:W-:Y:S01]  /*91a0*/  F2FP.F16.E5M2.UNPACK_B R50, R27.reuse ;  /* 0x0000001bff32723e */ /* 0x080fe200020004ff */
[----:B------:R-:W-:Y:S01]  /*91b0*/  HADD2.F32 R42, -RZ, R4.H1_H1 ;  /* 0x30000004ff2a7230 */ /* 0x000fe20000004100 */
[----:B------:R-:W-:Y:S01]  /*91c0*/  F2FP.F16.E5M2.UNPACK_B R52, R27.H1 ;  /* 0x0000001bff34723e */ /* 0x000fe200030004ff */
[--C-:B------:R-:W-:Y:S01]  /*91d0*/  HADD2.F32 R43, -RZ, R25.reuse.H0_H0 ;  /* 0x20000019ff2b7230 */ /* 0x100fe20000004100 */
[-C--:B------:R-:W-:Y:S01]  /*91e0*/  F2FP.F16.E5M2.UNPACK_B R54, R16.reuse ;  /* 0x00000010ff36723e */ /* 0x080fe200020004ff */
[----:B------:R-:W-:Y:S01]  /*91f0*/  HADD2.F32 R44, -RZ, R25.H1_H1 ;  /* 0x30000019ff2c7230 */ /* 0x000fe20000004100 */
[----:B------:R-:W-:Y:S01]  /*9200*/  F2FP.F16.E5M2.UNPACK_B R56, R16.H1 ;  /* 0x00000010ff38723e */ /* 0x000fe200030004ff */
[----:B------:R-:W-:Y:S01]  /*9210*/  HADD2.F32 R2, -RZ, R2.H1_H1 ;  /* 0x30000002ff027230 */ /* 0x000fe20000004100 */
[-C--:B------:R-:W-:Y:S01]  /*9220*/  F2FP.F16.E5M2.UNPACK_B R58, R17.reuse ;  /* 0x00000011ff3a723e */ /* 0x080fe200020004ff */
[--C-:B------:R-:W-:Y:S01]  /*9230*/  HADD2.F32 R45, -RZ, R46.reuse.H0_H0 ;  /* 0x2000002eff2d7230 */ /* 0x100fe20000004100 */
        /* <DEDUP_REMOVED lines=10> */
[----:B------:R-:W1:Y:S01]  /*92e0*/  LDTM.x32 R4, tmem[UR4] ;  /* 0x00000004000479ee */ /* 0x000e6200082c0000 */
[----:B------:R-:W-:Y:S01]  /*92f0*/  NOP ;  /* 0x0000000000007918 */ /* 0x000fe20000000000 */
[----:B------:R-:W-:Y:S01]  /*9300*/  IADD3 R82, PT, PT, R82, 0x4e0, RZ ;  /* 0x000004e052527810 */ /* 0x000fe20007ffe0ff */
[--C-:B------:R-:W-:Y:S01]  /*9310*/  HADD2.F32 R53, -RZ, R54.reuse.H0_H0 ;  /* 0x20000036ff357230 */ /* 0x100fe20000004100 */
[----:B------:R-:W-:Y:S01]  /*9320*/  IADD3 R36, PT, PT, R36, 0x1, RZ ;  /* 0x0000000124247810 */ /* 0x000fe20007ffe0ff */
[----:B------:R-:W-:Y:S01]  /*9330*/  HADD2.F32 R54, -RZ, R54.H1_H1 ;  /* 0x30000036ff367230 */ /* 0x000fe20000004100 */
[----:B------:R-:W-:Y:S01]  /*9340*/  LOP3.LUT R82, R82, 0xfefffff8, RZ, 0xc0, !PT ;  /* 0xfefffff852527812 */ /* 0x000fe200078ec0ff */
[--C-:B------:R-:W-:Y:S02]  /*9350*/  HADD2.F32 R57, -RZ, R58.reuse.H0_H0 ;  /* 0x2000003aff397230 */ /* 0x100fe40000004100 */
[----:B------:R-:W-:Y:S01]  /*9360*/  HADD2.F32 R58, -RZ, R58.H1_H1 ;  /* 0x3000003aff3a7230 */ /* 0x000fe20000004100 */
[----:B-1----:R1:W-:Y:S01]  /*9370*/  SYNCS.ARRIVE.TRANS64.RED.A1T0 RZ, [R82+URZ], RZ ;  /* 0x000000ff52ff79a7 */ /* 0x0023e200081004ff */
[--C-:B------:R-:W-:Y:S02]  /*9380*/  HADD2.F32 R61, -RZ, R62.reuse.H0_H0 ;  /* 0x2000003eff3d7230 */ /* 0x100fe40000004100 */
[----:B------:R-:W-:Y:S02]  /*9390*/  HADD2.F32 R62, -RZ, R62.H1_H1 ;  /* 0x3000003eff3e7230 */ /* 0x000fe40000004100 */
[--C-:B------:R-:W-:Y:S02]  /*93a0*/  HADD2.F32 R65, -RZ, R66.reuse.H0_H0 ;  /* 0x20000042ff417230 */ /* 0x100fe40000004100 */
[----:B------:R-:W-:Y:S02]  /*93b0*/  HADD2.F32 R66, -RZ, R66.H1_H1 ;  /* 0x30000042ff427230 */ /* 0x000fe40000004100 */
[--C-:B------:R-:W-:Y:S02]  /*93c0*/  HADD2.F32 R51, -RZ, R52.reuse.H0_H0 ;  /* 0x20000034ff337230 */ /* 0x100fe40000004100 */
[----:B------:R-:W-:Y:S02]  /*93d0*/  HADD2.F32 R52, -RZ, R52.H1_H1 ;  /* 0x30000034ff347230 */ /* 0x000fe40000004100 */
[--C-:B------:R-:W-:Y:S02]  /*93e0*/  HADD2.F32 R55, -RZ, R56.reuse.H0_H0 ;  /* 0x20000038ff377230 */ /* 0x100fe40000004100 */
[C---:B----4-:R-:W-:Y:S01]  /*93f0*/  FMUL R4, R38.reuse, R4 ;  /* 0x0000000426047220 */ /* 0x050fe20000400000 */
[C---:B------:R-:W-:Y:S01]  /*9400*/  FMUL R5, R38.reuse, R5 ;  /* 0x0000000526057220 */ /* 0x040fe20000400000 */
[C---:B------:R-:W-:Y:S01]  /*9410*/  FMUL R8, R38.reuse, R8 ;  /* 0x0000000826087220 */ /* 0x040fe20000400000 */
[C---:B------:R-:W-:Y:S01]  /*9420*/  FMUL R9, R38.reuse, R9 ;  /* 0x0000000926097220 */ /* 0x040fe20000400000 */
[C---:B------:R-:W-:Y:S01]  /*9430*/  FFMA R4, R39.reuse, R0, R4 ;  /* 0x0000000027047223 */ /* 0x040fe20000000004 */
[C---:B------:R-:W-:Y:S01]  /*9440*/  FFMA R5, R39.reuse, R2, R5 ;  /* 0x0000000227057223 */ /* 0x040fe20000000005 */
[C---:B------:R-:W-:Y:S01]  /*9450*/  FMUL R12, R38.reuse, R12 ;  /* 0x0000000c260c7220 */ /* 0x040fe20000400000 */
        /* <DEDUP_REMOVED lines=15> */
[C---:B------:R-:W-:Y:S01]  /*9550*/  FFMA R6, R39.reuse, R3, R6 ;  /* 0x0000000327067223 */ /* 0x040fe20000000006 */
[C---:B------:R-:W-:Y:S01]  /*9560*/  FFMA R7, R39.reuse, R40, R7 ;  /* 0x0000002827077223 */ /* 0x040fe20000000007 */
[C---:B------:R-:W-:Y:S01]  /*9570*/  FFMA R8, R39.reuse, R41, R8 ;  /* 0x0000002927087223 */ /* 0x040fe20000000008 */
[C---:B------:R-:W-:Y:S01]  /*9580*/  FFMA R9, R39.reuse, R42, R9 ;  /* 0x0000002a27097223 */ /* 0x040fe20000000009 */
[C---:B------:R-:W-:Y:S01]  /*9590*/  FFMA R10, R39.reuse, R43, R10 ;  /* 0x0000002b270a7223 */ /* 0x040fe2000000000a */
[C---:B------:R-:W-:Y:S01]  /*95a0*/  FFMA R11, R39.reuse, R44, R11 ;  /* 0x0000002c270b7223 */ /* 0x040fe2000000000b */
[C---:B------:R-:W-:Y:S01]  /*95b0*/  FFMA R12, R39.reuse, R45, R12 ;  /* 0x0000002d270c7223 */ /* 0x040fe2000000000c */
[----:B------:R-:W-:Y:S01]  /*95c0*/  FFMA R13, R39, R46, R13 ;  /* 0x0000002e270d7223 */ /* 0x000fe2000000000d */
[----:B------:R-:W-:Y:S01]  /*95d0*/  F2FP.SATFINITE.E5M2.F32.PACK_AB_MERGE_C R6, R7, R6, RZ ;  /* 0x000000060706723e */ /* 0x000fe200048060ff */
[C---:B------:R-:W-:Y:S01]  /*95e0*/  FMUL R14, R38.reuse, R14 ;  /* 0x0000000e260e7220 */ /* 0x040fe20000400000 */
[----:B------:R-:W-:Y:S01]  /*95f0*/  F2FP.SATFINITE.E5M2.F32.PACK_AB_MERGE_C R10, R11, R10, RZ ;  /* 0x0000000a0b0a723e */ /* 0x000fe200048060ff */
[C---:B------:R-:W-:Y:S01]  /*9600*/  FMUL R15, R38.reuse, R15 ;  /* 0x0000000f260f7220 */ /* 0x040fe20000400000 */
[----:B------:R-:W-:Y:S01]  /*9610*/  F2FP.SATFINITE.E5M2.F32.PACK_AB_MERGE_C R4, R5, R4, R6 ;  /* 0x000000040504723e */ /* 0x000fe20004806006 */
[----:B------:R-:W-:Y:S01]  /*9620*/  FFMA R14, R39, R47, R14 ;  /* 0x0000002f270e7223 */ /* 0x000fe2000000000e */
[----:B------:R-:W-:Y:S01]  /*9630*/  F2FP.SATFINITE.E5M2.F32.PACK_AB_MERGE_C R5, R9, R8, R10 ;  /* 0x000000080905723e */ /* 0x000fe2000480600a */
[C---:B------:R-:W-:Y:S01]  /*9640*/  FFMA R15, R39.reuse, R48, R15 ;  /* 0x00000030270f7223 */ /* 0x040fe2000000000f */
[C---:B------:R-:W-:Y:S01]  /*9650*/  FFMA R16, R39.reuse, R49, R16 ;  /* 0x0000003127107223 */ /* 0x040fe20000000010 */
[C---:B------:R-:W-:Y:S01]  /*9660*/  FFMA R17, R39.reuse, R50, R17 ;  /* 0x0000003227117223 */ /* 0x040fe20000000011 */
[C---:B------:R-:W-:Y:S01]  /*9670*/  FMUL R18, R38.reuse, R18 ;  /* 0x0000001226127220 */ /* 0x040fe20000400000 */
[C---:B------:R-:W-:Y:S01]  /*9680*/  FMUL R19, R38.reuse, R19 ;  /* 0x0000001326137220 */ /* 0x040fe20000400000 */
[----:B------:R-:W-:Y:S02]  /*9690*/  HADD2.F32 R56, -RZ, R56.H1_H1 ;  /* 0x30000038ff387230 */ /* 0x000fe40000004100 */
[C---:B------:R-:W-:Y:S01]  /*96a0*/  FMUL R22, R38.reuse, R22 ;  /* 0x0000001626167220 */ /* 0x040fe20000400000 */
[C---:B------:R-:W-:Y:S01]  /*96b0*/  FFMA R18, R39.reuse, R51, R18 ;  /* 0x0000003327127223 */ /* 0x040fe20000000012 */
[C---:B------:R-:W-:Y:S01]  /*96c0*/  FFMA R19, R39.reuse, R52, R19 ;  /* 0x0000003427137223 */ /* 0x040fe20000000013 */
[C---:B------:R-:W-:Y:S01]  /*96d0*/  FMUL R23, R38.reuse, R23 ;  /* 0x0000001726177220 */ /* 0x040fe20000400000 */
[C---:B------:R-:W-:Y:S01]  /*96e0*/  FFMA R20, R39.reuse, R53, R20 ;  /* 0x0000003527147223 */ /* 0x040fe20000000014 */
[C---:B------:R-:W-:Y:S01]  /*96f0*/  FFMA R21, R39.reuse, R54, R21 ;  /* 0x0000003627157223 */ /* 0x040fe20000000015 */
[--C-:B------:R-:W-:Y:S02]  /*9700*/  HADD2.F32 R59, -RZ, R60.reuse.H0_H0 ;  /* 0x2000003cff3b7230 */ /* 0x100fe40000004100 */
[C---:B------:R-:W-:Y:S01]  /*9710*/  FFMA R22, R39.reuse, R55, R22 ;  /* 0x0000003727167223 */ /* 0x040fe20000000016 */
[----:B------:R-:W-:Y:S02]  /*9720*/  HADD2.F32 R60, -RZ, R60.H1_H1 ;  /* 0x3000003cff3c7230 */ /* 0x000fe40000004100 */
[C---:B------:R-:W-:Y:S01]  /*9730*/  FMUL R3, R38.reuse, R26 ;  /* 0x0000001a26037220 */ /* 0x040fe20000400000 */
        /* <DEDUP_REMOVED lines=16> */
[----:B------:R-:W-:Y:S01]  /*9840*/  FFMA R31, R39, R64, R31 ;  /* 0x00000040271f7223 */ /* 0x000fe2000000001f */
[----:B------:R-:W-:Y:S01]  /*9850*/  FMUL R35, R38, R35 ;  /* 0x0000002326237220 */ /* 0x000fe20000400000 */
[----:B------:R-:W-:Y:S01]  /*9860*/  F2FP.SATFINITE.E5M2.F32.PACK_AB_MERGE_C R14, R15, R14, RZ ;  /* 0x0000000e0f0e723e */ /* 0x000fe200048060ff */
[----:B------:R-:W-:Y:S01]  /*9870*/  FFMA R28, R39, R65, R28 ;  /* 0x00000041271c7223 */ /* 0x000fe2000000001c */
[----:B------:R-:W-:Y:S01]  /*9880*/  F2FP.SATFINITE.E5M2.F32.PACK_AB_MERGE_C R7, R19, R18, RZ ;  /* 0x000000121307723e */ /* 0x000fe200048060ff */
[C---:B------:R-:W-:Y:S01]  /*9890*/  FFMA R29, R39.reuse, R66, R29 ;  /* 0x00000042271d7223 */ /* 0x040fe2000000001d */
[----:B------:R-:W-:Y:S01]  /*98a0*/  FFMA R30, R39, R67, R30 ;  /* 0x00000043271e7223 */ /* 0x000fe2000000001e */
[----:B------:R-:W-:Y:S01]  /*98b0*/  F2FP.SATFINITE.E5M2.F32.PACK_AB_MERGE_C R22, R23, R22, RZ ;  /* 0x000000161716723e */ /* 0x000fe200048060ff */
[----:B------:R-:W-:Y:S01]  /*98c0*/  FFMA R35, R39, R68, R35 ;  /* 0x0000004427237223 */ /* 0x000fe20000000023 */
[----:B------:R-:W-:Y:S02]  /*98d0*/  F2FP.SATFINITE.E5M2.F32.PACK_AB_MERGE_C R6, R13, R12, R14 ;  /* 0x0000000c0d06723e */ /* 0x000fe4000480600e */
[----:B------:R-:W-:Y:S02]  /*98e0*/  F2FP.SATFINITE.E5M2.F32.PACK_AB_MERGE_C R7, R17, R16, R7 ;  /* 0x000000101107723e */ /* 0x000fe40004806007 */
[----:B------:R-:W-:Y:S02]  /*98f0*/  F2FP.SATFINITE.E5M2.F32.PACK_AB_MERGE_C R20, R21, R20, R22 ;  /* 0x000000141514723e */ /* 0x000fe40004806016 */
[----:B------:R-:W-:Y:S01]  /*9900*/  F2FP.SATFINITE.E5M2.F32.PACK_AB_MERGE_C R3, R27, R3, RZ ;  /* 0x000000031b03723e */ /* 0x000fe200048060ff */
[----:B------:R1:W-:Y:S01]  /*9910*/  STS.128 [R79+UR44+0x1600], R4 ;  /* 0x001600044f007988 */ /* 0x0003e20008000c2c */
[----:B------:R-:W-:Y:S02]  /*9920*/  F2FP.SATFINITE.E5M2.F32.PACK_AB_MERGE_C R22, R31, R26, RZ ;  /* 0x0000001a1f16723e */ /* 0x000fe400048060ff */
[----:B------:R-:W-:Y:S02]  /*9930*/  F2FP.SATFINITE.E5M2.F32.PACK_AB_MERGE_C R23, R35, R30, RZ ;  /* 0x0000001e2317723e */ /* 0x000fe400048060ff */
[----:B------:R-:W-:Y:S02]  /*9940*/  F2FP.SATFINITE.E5M2.F32.PACK_AB_MERGE_C R21, R2, R0, R3 ;  /* 0x000000000215723e */ /* 0x000fe40004806003 */
[----:B------:R-:W-:Y:S02]  /*9950*/  F2FP.SATFINITE.E5M2.F32.PACK_AB_MERGE_C R22, R25, R24, R22 ;  /* 0x000000181916723e */ /* 0x000fe40004806016 */
[----:B------:R-:W-:Y:S05]  /*9960*/  F2FP.SATFINITE.E5M2.F32.PACK_AB_MERGE_C R23, R29, R28, R23 ;  /* 0x0000001c1d17723e */ /* 0x000fea0004806017 */
[----:B------:R1:W-:Y:S01]  /*9970*/  STS.128 [R78+0x1010], R20 ;  /* 0x001010144e007388 */ /* 0x0003e20000000c00 */
[----:B------:R-:W-:Y:S01]  /*9980*/  @!PT LDS RZ, [RZ] ;  /* 0x00000000fffff984 */ /* 0x000fe20000000800 */
[----:B------:R-:W-:Y:S01]  /*9990*/  @!PT LDS RZ, [RZ] ;  /* 0x00000000fffff984 */ /* 0x000fe20000000800 */
[----:B------:R-:W-:Y:S01]  /*99a0*/  @!PT LDS RZ, [RZ] ;  /* 0x00000000fffff984 */ /* 0x000fe20000000800 */
[----:B------:R-:W-:Y:S01]  /*99b0*/  @!PT LDS RZ, [RZ] ;  /* 0x00000000fffff984 */ /* 0x000fe20000000800 */
[----:B------:R2:W-:Y:S07]  /*99c0*/  MEMBAR.ALL.CTA ;  /* 0x0000000000007992 */ /* 0x0005ee0000008000 */
[----:B--2---:R-:W2:Y:S02]  /*99d0*/  FENCE.VIEW.ASYNC.S ;  /* 0x00000000000073c6 */ /* 0x004ea40000000000 */
[----:B--2---:R-:W-:Y:S06]  /*99e0*/  BAR.SYNC.DEFER_BLOCKING 0x1, 0x80 ;  /* 0x0042000000007b1d */ /* 0x004fec0000010000 */
[----:B------:R-:W-:Y:S05]  /*99f0*/  @P0 BRA `(.L_x_180) ;  /* 0x0000000000300947 */ /* 0x000fea0003800000 */
[----:B------:R-:W-:Y:S02]  /*9a00*/  UIADD3 UR4, UPT, UPT, UR44, 0x1600, URZ ;  /* 0x000016002c047890 */ /* 0x000fe4000fffe0ff */
[----:B------:R-:W-:Y:S02]  /*9a10*/  USHF.L.U32 UR9, UR45, 0x6, URZ ;  /* 0x000000062d097899 */ /* 0x000fe400080006ff */
[----:B------:R-:W-:Y:S02]  /*9a20*/  USHF.L.U32 UR10, UR46, 0x6, URZ ;  /* 0x000000062e0a7899 */ /* 0x000fe400080006ff */
[----:B------:R-:W-:Y:S01]  /*9a30*/  MOV R87, UR4 ;  /* 0x0000000400577c02 */ /* 0x000fe20008000f00 */
[----:B------:R-:W-:Y:S01]  /*9a40*/  UIADD3 UR4, UP0, UPT, UR62, 0x680, URZ ;  /* 0x000006803e047890 */ /* 0x000fe2000ff1e0ff */
[----:B------:R-:W-:Y:S02]  /*9a50*/  UMOV UR11, UR36 ;  /* 0x00000024000b7c82 */ /* 0x000fe40008000000 */
[----:B------:R-:W-:Y:S01]  /*9a60*/  R2UR UR8, R87 ;  /* 0x00000000570872ca */ /* 0x000fe200000e0000 */
[----:B------:R-:W-:Y:S11]  /*9a70*/  UIADD3.X UR5, UPT, UPT, URZ, UR63, URZ, UP0, !UPT ;  /* 0x0000003fff057290 */ /* 0x000ff600087fe4ff */
[----:B------:R-:W-:Y:S01]  /*9a80*/  @!UPT UIADD3 URZ, UPT, UPT, URZ, URZ, URZ ;  /* 0x000000fffffff290 */ /* 0x000fe2000fffe0ff */
[----:B------:R2:W-:Y:S01]  /*9a90*/  UTMASTG.3D [UR8], [UR4] ;  /* 0x00000008040073b5 */ /* 0x0005e20008010000 */
[----:B------:R0:W-:Y:S01]  /*9aa0*/  UTMACMDFLUSH ;  /* 0x00000000000079b7 */ /* 0x0001e20000000000 */
[----:B--2---:R-:W-:Y:S04]  /*9ab0*/  DEPBAR.LE SB0, 0x0 ;  /* 0x000080000000791a */ /* 0x004fe80000000000 */
.L_x_180:
[----:B------:R-:W-:Y:S05]  /*9ac0*/  BSYNC.RECONVERGENT B0 ;  /* 0x0000000000007941 */ /* 0x000fea0003800200 */
.L_x_179:
[----:B------:R-:W-:Y:S01]  /*9ad0*/  BAR.SYNC.DEFER_BLOCKING 0x1, 0x80 ;  /* 0x0042000000007b1d */ /* 0x000fe20000010000 */
[----:B------:R-:W-:Y:S01]  /*9ae0*/  ISETP.NE.AND P0, PT, R83, 0x2, PT ;  /* 0x000000025300780c */ /* 0x000fe20003f05270 */
[----:B------:R-:W-:Y:S01]  /*9af0*/  UISETP.NE.AND UP0, UPT, UR47, URZ, UPT ;  /* 0x000000ff2f00728c */ /* 0x000fe2000bf05270 */
[----:B------:R-:W-:Y:S01]  /*9b00*/  ISETP.NE.AND P1, PT, R36, 0x4, PT ;  /* 0x000000042400780c */ /* 0x000fe20003f25270 */
[----:B------:R-:W-:Y:S01]  /*9b10*/  UIADD3 UR45, UPT, UPT, UR37, UR55, URZ ;  /* 0x00000037252d7290 */ /* 0x000fe2000fffe0ff */
[----:B------:R-:W-:Y:S01]  /*9b20*/  SEL R2, RZ, 0x1, P0 ;  /* 0x00000001ff027807 */ /* 0x000fe20000000000 */
[----:B------:R-:W-:Y:S01]  /*9b30*/  UIADD3 UR46, UPT, UPT, UR38, UR58, URZ ;  /* 0x0000003a262e7290 */ /* 0x000fe2000fffe0ff */
[----:B------:R-:W-:Y:S02]  /*9b40*/  SEL R0, RZ, 0x1, P1 ;  /* 0x00000001ff007807 */ /* 0x000fe40000800000 */
[----:B------:R-:W-:Y:S02]  /*9b50*/  LOP3.LUT R85, R85, R2, RZ, 0x3c, !PT ;  /* 0x0000000255557212 */ /* 0x000fe400078e3cff */
[----:B------:R-:W-:Y:S02]  /*9b60*/  LOP3.LUT R86, R86, R0, RZ, 0x3c, !PT ;  /* 0x0000000056567212 */ /* 0x000fe400078e3cff */
[----:B------:R-:W-:Y:S02]  /*9b70*/  SEL R83, R83, RZ, P0 ;  /* 0x000000ff53537207 */ /* 0x000fe40000000000 */
[----:B------:R-:W-:Y:S01]  /*9b80*/  SEL R36, R36, RZ, P1 ;  /* 0x000000ff24247207 */ /* 0x000fe20000800000 */
[----:B------:R-:W-:Y:S01]  /*9b90*/  UMOV UR36, UR54 ;  /* 0x0000003600247c82 */ /* 0x000fe20008000000 */
[----:B------:R-:W-:Y:S05]  /*9ba0*/  BRA.U UP0, `(.L_x_181) ;  /* 0xffffffe500487547 */ /* 0x000fea000b83ffff */
[----:B------:R-:W-:Y:S05]  /*9bb0*/  EXIT ;  /* 0x000000000000794d */ /* 0x000fea0003800000 */
.L_x_25:
[----:B-1----:R1:W2:Y:S02]  /*9bc0*/  SYNCS.PHASECHK.TRANS64.TRYWAIT P0, [R0+URZ+0x510], R2 ;  /* 0x00051002000075a7 */ /* 0x0022a400080011ff */
[----:B--2---:R-:W-:Y:S05]  /*9bd0*/  @!P0 NANOSLEEP.SYNCS 0x989680 ;  /* 0x009896800000895d */ /* 0x004fea0003900000 */
[----:B------:R-:W2:Y:S02]  /*9be0*/  @!P0 SYNCS.PHASECHK.TRANS64 P0, [R0+URZ+0x510], R2 ;  /* 0x00051002000085a7 */ /* 0x000ea400080010ff */
[----:B--2---:R-:W-:Y:S05]  /*9bf0*/  @!P0 BRA `(.L_x_25) ;  /* 0xfffffffc00f08947 */ /* 0x004fea000383ffff */
[----:B------:R-:W-:Y:S05]  /*9c00*/  BRA `(.L_x_182) ;  /* 0xffffff8400b87947 */ /* 0x000fea000383ffff */
.L_x_28:
[----:B-1----:R-:W-:-:S07]  /*9c10*/  MOV R0, UR33 ;  /* 0x0000002100007c02 */ /* 0x002fce0008000f00 */
.L_x_183:
[----:B-1----:R1:W2:Y:S02]  /*9c20*/  SYNCS.PHASECHK.TRANS64.TRYWAIT P0, [R0+URZ+0x240], R3 ;  /* 0x00024003000075a7 */ /* 0x0022a400080011ff */
[----:B--2---:R-:W-:Y:S05]  /*9c30*/  @!P0 NANOSLEEP.SYNCS 0x989680 ;  /* 0x009896800000895d */ /* 0x004fea0003900000 */
[----:B------:R-:W2:Y:S02]  /*9c40*/  @!P0 SYNCS.PHASECHK.TRANS64 P0, [R0+URZ+0x240], R3 ;  /* 0x00024003000085a7 */ /* 0x000ea400080010ff */
[----:B--2---:R-:W-:Y:S05]  /*9c50*/  @!P0 BRA `(.L_x_183) ;  /* 0xfffffffc00f08947 */ /* 0x004fea000383ffff */
[----:B------:R-:W-:Y:S05]  /*9c60*/  BRA `(.L_x_27) ;  /* 0xffffff8800087947 */ /* 0x000fea000383ffff */
.L_x_35:
[----:B-1----:R-:W-:-:S07]  /*9c70*/  MOV R0, UR17 ;  /* 0x0000001100007c02 */ /* 0x002fce0008000f00 */
.L_x_184:
[----:B-1----:R1:W2:Y:S02]  /*9c80*/  SYNCS.PHASECHK.TRANS64.TRYWAIT P0, [R0+URZ+0x240], R3 ;  /* 0x00024003000075a7 */ /* 0x0022a400080011ff */
[----:B--2---:R-:W-:Y:S05]  /*9c90*/  @!P0 NANOSLEEP.SYNCS 0x989680 ;  /* 0x009896800000895d */ /* 0x004fea0003900000 */
[----:B------:R-:W2:Y:S02]  /*9ca0*/  @!P0 SYNCS.PHASECHK.TRANS64 P0, [R0+URZ+0x240], R3 ;  /* 0x00024003000085a7 */ /* 0x000ea400080010ff */
[----:B--2---:R-:W-:Y:S05]  /*9cb0*/  @!P0 BRA `(.L_x_184) ;  /* 0xfffffffc00f08947 */ /* 0x004fea000383ffff */
[----:B------:R-:W-:Y:S05]  /*9cc0*/  BRA `(.L_x_34) ;  /* 0xffffff8800c87947 */ /* 0x000fea000383ffff */
.L_x_40:
[----:B-1----:R1:W2:Y:S02]  /*9cd0*/  SYNCS.PHASECHK.TRANS64.TRYWAIT P0, [R3+URZ+0x4a0], R0 ;  /* 0x0004a000030075a7 */ /* 0x0022a400080011ff */
[----:B--2---:R-:W-:Y:S05]  /*9ce0*/  @!P0 NANOSLEEP.SYNCS 0x989680 ;  /* 0x009896800000895d */ /* 0x004fea0003900000 */
[----:B------:R-:W2:Y:S02]  /*9cf0*/  @!P0 SYNCS.PHASECHK.TRANS64 P0, [R3+URZ+0x4a0], R0 ;  /* 0x0004a000030085a7 */ /* 0x000ea400080010ff */
[----:B--2---:R-:W-:Y:S05]  /*9d00*/  @!P0 BRA `(.L_x_40) ;  /* 0xfffffffc00f08947 */ /* 0x004fea000383ffff */
[----:B------:R-:W-:Y:S05]  /*9d10*/  BRA `(.L_x_185) ;  /* 0xffffff8c006c7947 */ /* 0x000fea000383ffff */
.L_x_44:
[----:B------:R-:W-:-:S07]  /*9d20*/  MOV R0, UR4 ;  /* 0x0000000400007c02 */ /* 0x000fce0008000f00 */
.L_x_186:
[----:B-1----:R1:W2:Y:S02]  /*9d30*/  SYNCS.PHASECHK.TRANS64.TRYWAIT P0, [R0+URZ], R2 ;  /* 0x00000002000075a7 */ /* 0x0022a400080011ff */
[----:B--2---:R-:W-:Y:S05]  /*9d40*/  @!P0 NANOSLEEP.SYNCS 0x989680 ;  /* 0x009896800000895d */ /* 0x004fea0003900000 */
[----:B------:R-:W2:Y:S02]  /*9d50*/  @!P0 SYNCS.PHASECHK.TRANS64 P0, [R0+URZ], R2 ;  /* 0x00000002000085a7 */ /* 0x000ea400080010ff */
[----:B--2---:R-:W-:Y:S05]  /*9d60*/  @!P0 BRA `(.L_x_186) ;  /* 0xfffffffc00f08947 */ /* 0x004fea000383ffff */
[----:B------:R-:W-:Y:S05]  /*9d70*/  BRA `(.L_x_187) ;  /* 0xffffff9400107947 */ /* 0x000fea000383ffff */
.L_x_45:
[----:B------:R-:W-:-:S07]  /*9d80*/  MOV R0, UR5 ;  /* 0x0000000500007c02 */ /* 0x000fce0008000f00 */
.L_x_188:
[----:B-1----:R1:W2:Y:S02]  /*9d90*/  SYNCS.PHASECHK.TRANS64.TRYWAIT P0, [R0+URZ], R3 ;  /* 0x00000003000075a7 */ /* 0x0022a400080011ff */
[----:B--2---:R-:W-:Y:S05]  /*9da0*/  @!P0 NANOSLEEP.SYNCS 0x989680 ;  /* 0x009896800000895d */ /* 0x004fea0003900000 */
[----:B------:R-:W2:Y:S02]  /*9db0*/  @!P0 SYNCS.PHASECHK.TRANS64 P0, [R0+URZ], R3 ;  /* 0x00000003000085a7 */ /* 0x000ea400080010ff */
[----:B--2---:R-:W-:Y:S05]  /*9dc0*/  @!P0 BRA `(.L_x_188) ;  /* 0xfffffffc00f08947 */ /* 0x004fea000383ffff */
[----:B------:R-:W-:Y:S05]  /*9dd0*/  BRA `(.L_x_189) ;  /* 0xffffff94001c7947 */ /* 0x000fea000383ffff */
.L_x_46:
[----:B------:R-:W-:-:S07]  /*9de0*/  MOV R0, UR5 ;  /* 0x0000000500007c02 */ /* 0x000fce0008000f00 */
.L_x_190:
[----:B-1----:R1:W2:Y:S02]  /*9df0*/  SYNCS.PHASECHK.TRANS64.TRYWAIT P0, [R0+URZ], R3 ;  /* 0x00000003000075a7 */ /* 0x0022a400080011ff */
[----:B--2---:R-:W-:Y:S05]  /*9e00*/  @!P0 NANOSLEEP.SYNCS 0x989680 ;  /* 0x009896800000895d */ /* 0x004fea0003900000 */
[----:B------:R-:W2:Y:S02]  /*9e10*/  @!P0 SYNCS.PHASECHK.TRANS64 P0, [R0+URZ], R3 ;  /* 0x00000003000085a7 */ /* 0x000ea400080010ff */
[----:B--2---:R-:W-:Y:S05]  /*9e20*/  @!P0 BRA `(.L_x_190) ;  /* 0xfffffffc00f08947 */ /* 0x004fea000383ffff */
[----:B------:R-:W-:Y:S05]  /*9e30*/  BRA `(.L_x_191) ;  /* 0xffffff9400287947 */ /* 0x000fea000383ffff */
.L_x_47:
[----:B------:R-:W-:-:S07]  /*9e40*/  MOV R0, UR5 ;  /* 0x0000000500007c02 */ /* 0x000fce0008000f00 */
.L_x_192:
[----:B-1----:R1:W2:Y:S02]  /*9e50*/  SYNCS.PHASECHK.TRANS64.TRYWAIT P0, [R0+URZ], R3 ;  /* 0x00000003000075a7 */ /* 0x0022a400080011ff */
[----:B--2---:R-:W-:Y:S05]  /*9e60*/  @!P0 NANOSLEEP.SYNCS 0x989680 ;  /* 0x009896800000895d */ /* 0x004fea0003900000 */
[----:B------:R-:W2:Y:S02]  /*9e70*/  @!P0 SYNCS.PHASECHK.TRANS64 P0, [R0+URZ], R3 ;  /* 0x00000003000085a7 */ /* 0x000ea400080010ff */
[----:B--2---:R-:W-:Y:S05]  /*9e80*/  @!P0 BRA `(.L_x_192) ;  /* 0xfffffffc00f08947 */ /* 0x004fea000383ffff */
[----:B------:R-:W-:Y:S05]  /*9e90*/  BRA `(.L_x_193) ;  /* 0xffffff9400347947 */ /* 0x000fea000383ffff */
.L_x_48:
[----:B------:R-:W-:-:S07]  /*9ea0*/  MOV R0, UR5 ;  /* 0x0000000500007c02 */ /* 0x000fce0008000f00 */
.L_x_194:
[----:B-1----:R1:W2:Y:S02]  /*9eb0*/  SYNCS.PHASECHK.TRANS64.TRYWAIT P0, [R0+URZ], R3 ;  /* 0x00000003000075a7 */ /* 0x0022a400080011ff */
[----:B--2---:R-:W-:Y:S05]  /*9ec0*/  @!P0 NANOSLEEP.SYNCS 0x989680 ;  /* 0x009896800000895d */ /* 0x004fea0003900000 */
[----:B------:R-:W2:Y:S02]  /*9ed0*/  @!P0 SYNCS.PHASECHK.TRANS64 P0, [R0+URZ], R3 ;  /* 0x00000003000085a7 */ /* 0x000ea400080010ff */
[----:B--2---:R-:W-:Y:S05]  /*9ee0*/  @!P0 BRA `(.L_x_194) ;  /* 0xfffffffc00f08947 */ /* 0x004fea000383ffff */
[----:B------:R-:W-:Y:S05]  /*9ef0*/  BRA `(.L_x_195) ;  /* 0xffffff9400407947 */ /* 0x000fea000383ffff */
.L_x_49:
[----:B------:R-:W-:-:S07]  /*9f00*/  MOV R0, UR5 ;  /* 0x0000000500007c02 */ /* 0x000fce0008000f00 */
.L_x_196:
[----:B-1----:R1:W2:Y:S02]  /*9f10*/  SYNCS.PHASECHK.TRANS64.TRYWAIT P0, [R0+URZ], R3 ;  /* 0x00000003000075a7 */ /* 0x0022a400080011ff */
[----:B--2---:R-:W-:Y:S05]  /*9f20*/  @!P0 NANOSLEEP.SYNCS 0x989680 ;  /* 0x009896800000895d */ /* 0x004fea0003900000 */
[----:B------:R-:W2:Y:S02]  /*9f30*/  @!P0 SYNCS.PHASECHK.TRANS64 P0, [R0+URZ], R3 ;  /* 0x00000003000085a7 */ /* 0x000ea400080010ff */
[----:B--2---:R-:W-:Y:S05]  /*9f40*/  @!P0 BRA `(.L_x_196) ;  /* 0xfffffffc00f08947 */ /* 0x004fea000383ffff */
[----:B------:R-:W-:Y:S05]  /*9f50*/  BRA `(.L_x_197) ;  /* 0xffffff94004c7947 */ /* 0x000fea000383ffff */
.L_x_50:
[----:B------:R-:W-:-:S07]  /*9f60*/  MOV R0, UR5 ;  /* 0x0000000500007c02 */ /* 0x000fce0008000f00 */
.L_x_198:
[----:B-1----:R1:W2:Y:S02]  /*9f70*/  SYNCS.PHASECHK.TRANS64.TRYWAIT P0, [R0+URZ], R3 ;  /* 0x00000003000075a7 */ /* 0x0022a400080011ff */
[----:B--2---:R-:W-:Y:S05]  /*9f80*/  @!P0 NANOSLEEP.SYNCS 0x989680 ;  /* 0x009896800000895d */ /* 0x004fea0003900000 */
[----:B------:R-:W2:Y:S02]  /*9f90*/  @!P0 SYNCS.PHASECHK.TRANS64 P0, [R0+URZ], R3 ;  /* 0x00000003000085a7 */ /* 0x000ea400080010ff */
[----:B--2---:R-:W-:Y:S05]  /*9fa0*/  @!P0 BRA `(.L_x_198) ;  /* 0xfffffffc00f08947 */ /* 0x004fea000383ffff */
[----:B------:R-:W-:Y:S05]  /*9fb0*/  BRA `(.L_x_199) ;  /* 0xffffff9400587947 */ /* 0x000fea000383ffff */
.L_x_51:
[----:B------:R-:W-:-:S07]  /*9fc0*/  MOV R0, UR5 ;  /* 0x0000000500007c02 */ /* 0x000fce0008000f00 */
.L_x_200:
[----:B-1----:R1:W2:Y:S02]  /*9fd0*/  SYNCS.PHASECHK.TRANS64.TRYWAIT P0, [R0+URZ], R3 ;  /* 0x00000003000075a7 */ /* 0x0022a400080011ff */
[----:B--2---:R-:W-:Y:S05]  /*9fe0*/  @!P0 NANOSLEEP.SYNCS 0x989680 ;  /* 0x009896800000895d */ /* 0x004fea0003900000 */
[----:B------:R-:W2:Y:S02]  /*9ff0*/  @!P0 SYNCS.PHASECHK.TRANS64 P0, [R0+URZ], R3 ;  /* 0x00000003000085a7 */ /* 0x000ea400080010ff */
[----:B--2---:R-:W-:Y:S05]  /*a000*/  @!P0 BRA `(.L_x_200) ;  /* 0xfffffffc00f08947 */ /* 0x004fea000383ffff */
[----:B------:R-:W-:Y:S05]  /*a010*/  BRA `(.L_x_201) ;  /* 0xffffff9400647947 */ /* 0x000fea000383ffff */
.L_x_52:
[----:B------:R-:W-:-:S07]  /*a020*/  MOV R0, UR5 ;  /* 0x0000000500007c02 */ /* 0x000fce0008000f00 */
.L_x_202:
[----:B-1----:R1:W2:Y:S02]  /*a030*/  SYNCS.PHASECHK.TRANS64.TRYWAIT P0, [R0+URZ], R3 ;  /* 0x00000003000075a7 */ /* 0x0022a400080011ff */
[----:B--2---:R-:W-:Y:S05]  /*a040*/  @!P0 NANOSLEEP.SYNCS 0x989680 ;  /* 0x009896800000895d */ /* 0x004fea0003900000 */
[----:B------:R-:W2:Y:S02]  /*a050*/  @!P0 SYNCS.PHASECHK.TRANS64 P0, [R0+URZ], R3 ;  /* 0x00000003000085a7 */ /* 0x000ea400080010ff */
[----:B--2---:R-:W-:Y:S05]  /*a060*/  @!P0 BRA `(.L_x_202) ;  /* 0xfffffffc00f08947 */ /* 0x004fea000383ffff */
[----:B------:R-:W-:Y:S05]  /*a070*/  BRA `(.L_x_203) ;  /* 0xffffff9400707947 */ /* 0x000fea000383ffff */
.L_x_53:
[----:B------:R-:W-:-:S07]  /*a080*/  MOV R0, UR5 ;  /* 0x0000000500007c02 */ /* 0x000fce0008000f00 */
.L_x_204:
[----:B-1----:R1:W2:Y:S02]  /*a090*/  SYNCS.PHASECHK.TRANS64.TRYWAIT P0, [R0+URZ], R3 ;  /* 0x00000003000075a7 */ /* 0x0022a400080011ff */
[----:B--2---:R-:W-:Y:S05]  /*a0a0*/  @!P0 NANOSLEEP.SYNCS 0x989680 ;  /* 0x009896800000895d */ /* 0x004fea0003900000 */
[----:B------:R-:W2:Y:S02]  /*a0b0*/  @!P0 SYNCS.PHASECHK.TRANS64 P0, [R0+URZ], R3 ;  /* 0x00000003000085a7 */ /* 0x000ea400080010ff */
[----:B--2---:R-:W-:Y:S05]  /*a0c0*/  @!P0 BRA `(.L_x_204) ;  /* 0xfffffffc00f08947 */ /* 0x004fea000383ffff */
[----:B------:R-:W-:Y:S05]  /*a0d0*/  BRA `(.L_x_205) ;  /* 0xffffff94007c7947 */ /* 0x000fea000383ffff */
.L_x_54:
[----:B------:R-:W-:-:S07]  /*a0e0*/  MOV R0, UR5 ;  /* 0x0000000500007c02 */ /* 0x000fce0008000f00 */
.L_x_206:
[----:B-1----:R1:W2:Y:S02]  /*a0f0*/  SYNCS.PHASECHK.TRANS64.TRYWAIT P0, [R0+URZ], R3 ;  /* 0x00000003000075a7 */ /* 0x0022a400080011ff */
[----:B--2---:R-:W-:Y:S05]  /*a100*/  @!P0 NANOSLEEP.SYNCS 0x989680 ;  /* 0x009896800000895d */ /* 0x004fea0003900000 */
[----:B------:R-:W2:Y:S02]  /*a110*/  @!P0 SYNCS.PHASECHK.TRANS64 P0, [R0+URZ], R3 ;  /* 0x00000003000085a7 */ /* 0x000ea400080010ff */
[----:B--2---:R-:W-:Y:S05]  /*a120*/  @!P0 BRA `(.L_x_206) ;  /* 0xfffffffc00f08947 */ /* 0x004fea000383ffff */
[----:B------:R-:W-:Y:S05]  /*a130*/  BRA `(.L_x_207) ;  /* 0xffffff9400887947 */ /* 0x000fea000383ffff */
.L_x_55:
[----:B------:R-:W-:-:S07]  /*a140*/  MOV R0, UR5 ;  /* 0x0000000500007c02 */ /* 0x000fce0008000f00 */
.L_x_208:
[----:B-1----:R1:W2:Y:S02]  /*a150*/  SYNCS.PHASECHK.TRANS64.TRYWAIT P0, [R0+URZ], R3 ;  /* 0x00000003000075a7 */ /* 0x0022a400080011ff */
[----:B--2---:R-:W-:Y:S05]  /*a160*/  @!P0 NANOSLEEP.SYNCS 0x989680 ;  /* 0x009896800000895d */ /* 0x004fea0003900000 */
[----:B------:R-:W2:Y:S02]  /*a170*/  @!P0 SYNCS.PHASECHK.TRANS64 P0, [R0+URZ], R3 ;  /* 0x00000003000085a7 */ /* 0x000ea400080010ff */
[----:B--2---:R-:W-:Y:S05]  /*a180*/  @!P0 BRA `(.L_x_208) ;  /* 0xfffffffc00f08947 */ /* 0x004fea000383ffff */
[----:B------:R-:W-:Y:S05]  /*a190*/  BRA `(.L_x_209) ;  /* 0xffffff9400947947 */ /* 0x000fea000383ffff */
.L_x_56:
[----:B------:R-:W-:-:S07]  /*a1a0*/  MOV R0, UR5 ;  /* 0x0000000500007c02 */ /* 0x000fce0008000f00 */
.L_x_210:
[----:B-1----:R1:W2:Y:S02]  /*a1b0*/  SYNCS.PHASECHK.TRANS64.TRYWAIT P0, [R0+URZ], R3 ;  /* 0x00000003000075a7 */ /* 0x0022a400080011ff */
[----:B--2---:R-:W-:Y:S05]  /*a1c0*/  @!P0 NANOSLEEP.SYNCS 0x989680 ;  /* 0x009896800000895d */ /* 0x004fea0003900000 */
[----:B------:R-:W2:Y:S02]  /*a1d0*/  @!P0 SYNCS.PHASECHK.TRANS64 P0, [R0+URZ], R3 ;  /* 0x00000003000085a7 */ /* 0x000ea400080010ff */
[----:B--2---:R-:W-:Y:S05]  /*a1e0*/  @!P0 BRA `(.L_x_210) ;  /* 0xfffffffc00f08947 */ /* 0x004fea000383ffff */
[----:B------:R-:W-:Y:S05]  /*a1f0*/  BRA `(.L_x_211) ;  /* 0xffffff9400a07947 */ /* 0x000fea000383ffff */
.L_x_57:
[----:B------:R-:W-:-:S07]  /*a200*/  MOV R0, UR5 ;  /* 0x0000000500007c02 */ /* 0x000fce0008000f00 */
.L_x_212:
[----:B-1----:R1:W2:Y:S02]  /*a210*/  SYNCS.PHASECHK.TRANS64.TRYWAIT P0, [R0+URZ], R3 ;  /* 0x00000003000075a7 */ /* 0x0022a400080011ff */
[----:B--2---:R-:W-:Y:S05]  /*a220*/  @!P0 NANOSLEEP.SYNCS 0x989680 ;  /* 0x009896800000895d */ /* 0x004fea0003900000 */
[----:B------:R-:W2:Y:S02]  /*a230*/  @!P0 SYNCS.PHASECHK.TRANS64 P0, [R0+URZ], R3 ;  /* 0x00000003000085a7 */ /* 0x000ea400080010ff */
[----:B--2---:R-:W-:Y:S05]  /*a240*/  @!P0 BRA `(.L_x_212) ;  /* 0xfffffffc00f08947 */ /* 0x004fea000383ffff */
[----:B------:R-:W-:Y:S05]  /*a250*/  BRA `(.L_x_213) ;  /* 0xffffff9400ac7947 */ /* 0x000fea000383ffff */
.L_x_58:
[----:B------:R-:W-:-:S07]  /*a260*/  MOV R0, UR5 ;  /* 0x0000000500007c02 */ /* 0x000fce0008000f00 */
.L_x_214:
[----:B-1----:R1:W2:Y:S02]  /*a270*/  SYNCS.PHASECHK.TRANS64.TRYWAIT P0, [R0+URZ], R3 ;  /* 0x00000003000075a7 */ /* 0x0022a400080011ff */
[----:B--2---:R-:W-:Y:S05]  /*a280*/  @!P0 NANOSLEEP.SYNCS 0x989680 ;  /* 0x009896800000895d */ /* 0x004fea0003900000 */
[----:B------:R-:W2:Y:S02]  /*a290*/  @!P0 SYNCS.PHASECHK.TRANS64 P0, [R0+URZ], R3 ;  /* 0x00000003000085a7 */ /* 0x000ea400080010ff */
[----:B--2---:R-:W-:Y:S05]  /*a2a0*/  @!P0 BRA `(.L_x_214) ;  /* 0xfffffffc00f08947 */ /* 0x004fea000383ffff */
[----:B------:R-:W-:Y:S05]  /*a2b0*/  BRA `(.L_x_215) ;  /* 0xffffff9400b87947 */ /* 0x000fea000383ffff */
.L_x_59:
[----:B------:R-:W-:-:S07]  /*a2c0*/  MOV R0, UR5 ;  /* 0x0000000500007c02 */ /* 0x000fce0008000f00 */
.L_x_216:
[----:B-1----:R1:W2:Y:S02]  /*a2d0*/  SYNCS.PHASECHK.TRANS64.TRYWAIT P0, [R0+URZ], R3 ;  /* 0x00000003000075a7 */ /* 0x0022a400080011ff */
[----:B--2---:R-:W-:Y:S05]  /*a2e0*/  @!P0 NANOSLEEP.SYNCS 0x989680 ;  /* 0x009896800000895d */ /* 0x004fea0003900000 */
[----:B------:R-:W2:Y:S02]  /*a2f0*/  @!P0 SYNCS.PHASECHK.TRANS64 P0, [R0+URZ], R3 ;  /* 0x00000003000085a7 */ /* 0x000ea400080010ff */
[----:B--2---:R-:W-:Y:S05]  /*a300*/  @!P0 BRA `(.L_x_216) ;  /* 0xfffffffc00f08947 */ /* 0x004fea000383ffff */
[----:B------:R-:W-:Y:S05]  /*a310*/  BRA `(.L_x_217) ;  /* 0xffffff9400c47947 */ /* 0x000fea000383ffff */
.L_x_60:
[----:B------:R-:W-:-:S07]  /*a320*/  MOV R0, UR5 ;  /* 0x0000000500007c02 */ /* 0x000fce0008000f00 */
.L_x_218:
[----:B-1----:R1:W2:Y:S02]  /*a330*/  SYNCS.PHASECHK.TRANS64.TRYWAIT P0, [R0+URZ], R3 ;  /* 0x00000003000075a7 */ /* 0x0022a400080011ff */
[----:B--2---:R-:W-:Y:S05]  /*a340*/  @!P0 NANOSLEEP.SYNCS 0x989680 ;  /* 0x009896800000895d */ /* 0x004fea0003900000 */
[----:B------:R-:W2:Y:S02]  /*a350*/  @!P0 SYNCS.PHASECHK.TRANS64 P0, [R0+URZ], R3 ;  /* 0x00000003000085a7 */ /* 0x000ea400080010ff */
[----:B--2---:R-:W-:Y:S05]  /*a360*/  @!P0 BRA `(.L_x_218) ;  /* 0xfffffffc00f08947 */ /* 0x004fea000383ffff */
[----:B------:R-:W-:Y:S05]  /*a370*/  BRA `(.L_x_219) ;  /* 0xffffff9400d07947 */ /* 0x000fea000383ffff */
.L_x_61:
[----:B------:R-:W-:-:S07]  /*a380*/  MOV R0, UR5 ;  /* 0x0000000500007c02 */ /* 0x000fce0008000f00 */
.L_x_220:
[----:B-1----:R1:W2:Y:S02]  /*a390*/  SYNCS.PHASECHK.TRANS64.TRYWAIT P0, [R0+URZ], R3 ;  /* 0x00000003000075a7 */ /* 0x0022a400080011ff */
[----:B--2---:R-:W-:Y:S05]  /*a3a0*/  @!P0 NANOSLEEP.SYNCS 0x989680 ;  /* 0x009896800000895d */ /* 0x004fea0003900000 */
[----:B------:R-:W2:Y:S02]  /*a3b0*/  @!P0 SYNCS.PHASECHK.TRANS64 P0, [R0+URZ], R3 ;  /* 0x00000003000085a7 */ /* 0x000ea400080010ff */
[----:B--2---:R-:W-:Y:S05]  /*a3c0*/  @!P0 BRA `(.L_x_220) ;  /* 0xfffffffc00f08947 */ /* 0x004fea000383ffff */
[----:B------:R-:W-:Y:S05]  /*a3d0*/  BRA `(.L_x_221) ;  /* 0xffffff9400dc7947 */ /* 0x000fea000383ffff */
.L_x_62:
[----:B------:R-:W-:-:S07]  /*a3e0*/  MOV R0, UR5 ;  /* 0x0000000500007c02 */ /* 0x000fce0008000f00 */
.L_x_222:
[----:B-1----:R1:W2:Y:S02]  /*a3f0*/  SYNCS.PHASECHK.TRANS64.TRYWAIT P0, [R0+URZ], R3 ;  /* 0x00000003000075a7 */ /* 0x0022a400080011ff */
[----:B--2---:R-:W-:Y:S05]  /*a400*/  @!P0 NANOSLEEP.SYNCS 0x989680 ;  /* 0x009896800000895d */ /* 0x004fea0003900000 */
[----:B------:R-:W2:Y:S02]  /*a410*/  @!P0 SYNCS.PHASECHK.TRANS64 P0, [R0+URZ], R3 ;  /* 0x00000003000085a7 */ /* 0x000ea400080010ff */
[----:B--2---:R-:W-:Y:S05]  /*a420*/  @!P0 BRA `(.L_x_222) ;  /* 0xfffffffc00f08947 */ /* 0x004fea000383ffff */
[----:B------:R-:W-:Y:S05]  /*a430*/  BRA `(.L_x_223) ;  /* 0xffffff9400e87947 */ /* 0x000fea000383ffff */
.L_x_63:
[----:B------:R-:W-:-:S07]  /*a440*/  MOV R0, UR5 ;  /* 0x0000000500007c02 */ /* 0x000fce0008000f00 */
.L_x_224:
[----:B-1----:R1:W2:Y:S02]  /*a450*/  SYNCS.PHASECHK.TRANS64.TRYWAIT P0, [R0+URZ], R3 ;  /* 0x00000003000075a7 */ /* 0x0022a400080011ff */
[----:B--2---:R-:W-:Y:S05]  /*a460*/  @!P0 NANOSLEEP.SYNCS 0x989680 ;  /* 0x009896800000895d */ /* 0x004fea0003900000 */
[----:B------:R-:W2:Y:S02]  /*a470*/  @!P0 SYNCS.PHASECHK.TRANS64 P0, [R0+URZ], R3 ;  /* 0x00000003000085a7 */ /* 0x000ea400080010ff */
[----:B--2---:R-:W-:Y:S05]  /*a480*/  @!P0 BRA `(.L_x_224) ;  /* 0xfffffffc00f08947 */ /* 0x004fea000383ffff */
[----:B------:R-:W-:Y:S05]  /*a490*/  BRA `(.L_x_225) ;  /* 0xffffff9400f47947 */ /* 0x000fea000383ffff */
.L_x_64:
[----:B------:R-:W-:-:S07]  /*a4a0*/  MOV R0, UR5 ;  /* 0x0000000500007c02 */ /* 0x000fce0008000f00 */
.L_x_226:
[----:B-1----:R1:W2:Y:S02]  /*a4b0*/  SYNCS.PHASECHK.TRANS64.TRYWAIT P0, [R0+URZ], R3 ;  /* 0x00000003000075a7 */ /* 0x0022a400080011ff */
[----:B--2---:R-:W-:Y:S05]  /*a4c0*/  @!P0 NANOSLEEP.SYNCS 0x989680 ;  /* 0x009896800000895d */ /* 0x004fea0003900000 */
[----:B------:R-:W2:Y:S02]  /*a4d0*/  @!P0 SYNCS.PHASECHK.TRANS64 P0, [R0+URZ], R3 ;  /* 0x00000003000085a7 */ /* 0x000ea400080010ff */
[----:B--2---:R-:W-:Y:S05]  /*a4e0*/  @!P0 BRA `(.L_x_226) ;  /* 0xfffffffc00f08947 */ /* 0x004fea000383ffff */
[----:B------:R-:W-:Y:S05]  /*a4f0*/  BRA `(.L_x_227) ;  /* 0xffffff9800007947 */ /* 0x000fea000383ffff */
.L_x_65:
[----:B------:R-:W-:-:S07]  /*a500*/  MOV R0, UR5 ;  /* 0x0000000500007c02 */ /* 0x000fce0008000f00 */
.L_x_228:
[----:B-1----:R1:W2:Y:S02]  /*a510*/  SYNCS.PHASECHK.TRANS64.TRYWAIT P0, [R0+URZ], R3 ;  /* 0x00000003000075a7 */ /* 0x0022a400080011ff */
[----:B--2---:R-:W-:Y:S05]  /*a520*/  @!P0 NANOSLEEP.SYNCS 0x989680 ;  /* 0x009896800000895d */ /* 0x004fea0003900000 */
[----:B------:R-:W2:Y:S02]  /*a530*/  @!P0 SYNCS.PHASECHK.TRANS64 P0, [R0+URZ], R3 ;  /* 0x00000003000085a7 */ /* 0x000ea400080010ff */
[----:B--2---:R-:W-:Y:S05]  /*a540*/  @!P0 BRA `(.L_x_228) ;  /* 0xfffffffc00f08947 */ /* 0x004fea000383ffff */
[----:B------:R-:W-:Y:S05]  /*a550*/  BRA `(.L_x_229) ;  /* 0xffffff98000c7947 */ /* 0x000fea000383ffff */
.L_x_66:
[----:B------:R-:W-:-:S07]  /*a560*/  MOV R0, UR5 ;  /* 0x0000000500007c02 */ /* 0x000fce0008000f00 */
.L_x_230:
[----:B-1----:R1:W2:Y:S02]  /*a570*/  SYNCS.PHASECHK.TRANS64.TRYWAIT P0, [R0+URZ], R3 ;  /* 0x00000003000075a7 */ /* 0x0022a400080011ff */
[----:B--2---:R-:W-:Y:S05]  /*a580*/  @!P0 NANOSLEEP.SYNCS 0x989680 ;  /* 0x009896800000895d */ /* 0x004fea0003900000 */
[----:B------:R-:W2:Y:S02]  /*a590*/  @!P0 SYNCS.PHASECHK.TRANS64 P0, [R0+URZ], R3 ;  /* 0x00000003000085a7 */ /* 0x000ea400080010ff */
[----:B--2---:R-:W-:Y:S05]  /*a5a0*/  @!P0 BRA `(.L_x_230) ;  /* 0xfffffffc00f08947 */ /* 0x004fea000383ffff */
[----:B------:R-:W-:Y:S05]  /*a5b0*/  BRA `(.L_x_231) ;  /* 0xffffff9800187947 */ /* 0x000fea000383ffff */
.L_x_67:
[----:B------:R-:W-:-:S07]  /*a5c0*/  MOV R0, UR5 ;  /* 0x0000000500007c02 */ /* 0x000fce0008000f00 */
.L_x_232:
[----:B-1----:R1:W2:Y:S02]  /*a5d0*/  SYNCS.PHASECHK.TRANS64.TRYWAIT P0, [R0+URZ], R3 ;  /* 0x00000003000075a7 */ /* 0x0022a400080011ff */
[----:B--2---:R-:W-:Y:S05]  /*a5e0*/  @!P0 NANOSLEEP.SYNCS 0x989680 ;  /* 0x009896800000895d */ /* 0x004fea0003900000 */
[----:B------:R-:W2:Y:S02]  /*a5f0*/  @!P0 SYNCS.PHASECHK.TRANS64 P0, [R0+URZ], R3 ;  /* 0x00000003000085a7 */ /* 0x000ea400080010ff */
[----:B--2---:R-:W-:Y:S05]  /*a600*/  @!P0 BRA `(.L_x_232) ;  /* 0xfffffffc00f08947 */ /* 0x004fea000383ffff */
[----:B------:R-:W-:Y:S05]  /*a610*/  BRA `(.L_x_233) ;  /* 0xffffff9800247947 */ /* 0x000fea000383ffff */
.L_x_68:
[----:B------:R-:W-:-:S07]  /*a620*/  MOV R0, UR5 ;  /* 0x0000000500007c02 */ /* 0x000fce0008000f00 */
.L_x_234:
[----:B-1----:R1:W2:Y:S02]  /*a630*/  SYNCS.PHASECHK.TRANS64.TRYWAIT P0, [R0+URZ], R3 ;  /* 0x00000003000075a7 */ /* 0x0022a400080011ff */
[----:B--2---:R-:W-:Y:S05]  /*a640*/  @!P0 NANOSLEEP.SYNCS 0x989680 ;  /* 0x009896800000895d */ /* 0x004fea0003900000 */
[----:B------:R-:W2:Y:S02]  /*a650*/  @!P0 SYNCS.PHASECHK.TRANS64 P0, [R0+URZ], R3 ;  /* 0x00000003000085a7 */ /* 0x000ea400080010ff */
[----:B--2---:R-:W-:Y:S05]  /*a660*/  @!P0 BRA `(.L_x_234) ;  /* 0xfffffffc00f08947 */ /* 0x004fea000383ffff */
[----:B------:R-:W-:Y:S05]  /*a670*/  BRA `(.L_x_235) ;  /* 0xffffff9800307947 */ /* 0x000fea000383ffff */
.L_x_69:
[----:B------:R-:W-:-:S07]  /*a680*/  MOV R0, UR5 ;  /* 0x0000000500007c02 */ /* 0x000fce0008000f00 */
.L_x_236:
[----:B-1----:R1:W2:Y:S02]  /*a690*/  SYNCS.PHASECHK.TRANS64.TRYWAIT P0, [R0+URZ], R3 ;  /* 0x00000003000075a7 */ /* 0x0022a400080011ff */
[----:B--2---:R-:W-:Y:S05]  /*a6a0*/  @!P0 NANOSLEEP.SYNCS 0x989680 ;  /* 0x009896800000895d */ /* 0x004fea0003900000 */
[----:B------:R-:W2:Y:S02]  /*a6b0*/  @!P0 SYNCS.PHASECHK.TRANS64 P0, [R0+URZ], R3 ;  /* 0x00000003000085a7 */ /* 0x000ea400080010ff */
[----:B--2---:R-:W-:Y:S05]  /*a6c0*/  @!P0 BRA `(.L_x_236) ;  /* 0xfffffffc00f08947 */ /* 0x004fea000383ffff */
[----:B------:R-:W-:Y:S05]  /*a6d0*/  BRA `(.L_x_237) ;  /* 0xffffff98003c7947 */ /* 0x000fea000383ffff */
.L_x_70:
[----:B------:R-:W-:-:S07]  /*a6e0*/  MOV R0, UR5 ;  /* 0x0000000500007c02 */ /* 0x000fce0008000f00 */
.L_x_238:
[----:B-1----:R1:W2:Y:S02]  /*a6f0*/  SYNCS.PHASECHK.TRANS64.TRYWAIT P0, [R0+URZ], R3 ;  /* 0x00000003000075a7 */ /* 0x0022a400080011ff */
[----:B--2---:R-:W-:Y:S05]  /*a700*/  @!P0 NANOSLEEP.SYNCS 0x989680 ;  /* 0x009896800000895d */ /* 0x004fea0003900000 */
[----:B------:R-:W2:Y:S02]  /*a710*/  @!P0 SYNCS.PHASECHK.TRANS64 P0, [R0+URZ], R3 ;  /* 0x00000003000085a7 */ /* 0x000ea400080010ff */
[----:B--2---:R-:W-:Y:S05]  /*a720*/  @!P0 BRA `(.L_x_238) ;  /* 0xfffffffc00f08947 */ /* 0x004fea000383ffff */
[----:B------:R-:W-:Y:S05]  /*a730*/  BRA `(.L_x_239) ;  /* 0xffffff9800487947 */ /* 0x000fea000383ffff */
.L_x_71:
[----:B------:R-:W-:-:S07]  /*a740*/  MOV R0, UR5 ;  /* 0x0000000500007c02 */ /* 0x000fce0008000f00 */
.L_x_240:
[----:B-1----:R1:W2:Y:S02]  /*a750*/  SYNCS.PHASECHK.TRANS64.TRYWAIT P0, [R0+URZ], R3 ;  /* 0x00000003000075a7 */ /* 0x0022a400080011ff */
[----:B--2---:R-:W-:Y:S05]  /*a760*/  @!P0 NANOSLEEP.SYNCS 0x989680 ;  /* 0x009896800000895d */ /* 0x004fea0003900000 */
[----:B------:R-:W2:Y:S02]  /*a770*/  @!P0 SYNCS.PHASECHK.TRANS64 P0, [R0+URZ], R3 ;  /* 0x00000003000085a7 */ /* 0x000ea400080010ff */
[----:B--2---:R-:W-:Y:S05]  /*a780*/  @!P0 BRA `(.L_x_240) ;  /* 0xfffffffc00f08947 */ /* 0x004fea000383ffff */
[----:B------:R-:W-:Y:S05]  /*a790*/  BRA `(.L_x_241) ;  /* 0xffffff9800547947 */ /* 0x000fea000383ffff */
.L_x_72:
[----:B------:R-:W-:-:S07]  /*a7a0*/  MOV R0, UR5 ;  /* 0x0000000500007c02 */ /* 0x000fce0008000f00 */
.L_x_242:
[----:B-1----:R1:W2:Y:S02]  /*a7b0*/  SYNCS.PHASECHK.TRANS64.TRYWAIT P0, [R0+URZ], R3 ;  /* 0x00000003000075a7 */ /* 0x0022a400080011ff */
[----:B--2---:R-:W-:Y:S05]  /*a7c0*/  @!P0 NANOSLEEP.SYNCS 0x989680 ;  /* 0x009896800000895d */ /* 0x004fea0003900000 */
[----:B------:R-:W2:Y:S02]  /*a7d0*/  @!P0 SYNCS.PHASECHK.TRANS64 P0, [R0+URZ], R3 ;  /* 0x00000003000085a7 */ /* 0x000ea400080010ff */
[----:B--2---:R-:W-:Y:S05]  /*a7e0*/  @!P0 BRA `(.L_x_242) ;  /* 0xfffffffc00f08947 */ /* 0x004fea000383ffff */
[----:B------:R-:W-:Y:S05]  /*a7f0*/  BRA `(.L_x_243) ;  /* 0xffffff9800607947 */ /* 0x000fea000383ffff */
.L_x_73:
[----:B------:R-:W-:-:S07]  /*a800*/  MOV R0, UR5 ;  /* 0x0000000500007c02 */ /* 0x000fce0008000f00 */
.L_x_244:
[----:B-1----:R1:W2:Y:S02]  /*a810*/  SYNCS.PHASECHK.TRANS64.TRYWAIT P0, [R0+URZ], R3 ;  /* 0x00000003000075a7 */ /* 0x0022a400080011ff */
[----:B--2---:R-:W-:Y:S05]  /*a820*/  @!P0 NANOSLEEP.SYNCS 0x989680 ;  /* 0x009896800000895d */ /* 0x004fea0003900000 */
[----:B------:R-:W2:Y:S02]  /*a830*/  @!P0 SYNCS.PHASECHK.TRANS64 P0, [R0+URZ], R3 ;  /* 0x00000003000085a7 */ /* 0x000ea400080010ff */
[----:B--2---:R-:W-:Y:S05]  /*a840*/  @!P0 BRA `(.L_x_244) ;  /* 0xfffffffc00f08947 */ /* 0x004fea000383ffff */
[----:B------:R-:W-:Y:S05]  /*a850*/  BRA `(.L_x_245) ;  /* 0xffffff98006c7947 */ /* 0x000fea000383ffff */
.L_x_74:
[----:B------:R-:W-:-:S07]  /*a860*/  MOV R0, UR5 ;  /* 0x0000000500007c02 */ /* 0x000fce0008000f00 */
.L_x_246:
[----:B-1----:R1:W2:Y:S02]  /*a870*/  SYNCS.PHASECHK.TRANS64.TRYWAIT P0, [R0+URZ], R3 ;  /* 0x00000003000075a7 */ /* 0x0022a400080011ff */
[----:B--2---:R-:W-:Y:S05]  /*a880*/  @!P0 NANOSLEEP.SYNCS 0x989680 ;  /* 0x009896800000895d */ /* 0x004fea0003900000 */
[----:B------:R-:W2:Y:S02]  /*a890*/  @!P0 SYNCS.PHASECHK.TRANS64 P0, [R0+URZ], R3 ;  /* 0x00000003000085a7 */ /* 0x000ea400080010ff */
[----:B--2---:R-:W-:Y:S05]  /*a8a0*/  @!P0 BRA `(.L_x_246) ;  /* 0xfffffffc00f08947 */ /* 0x004fea000383ffff */
[----:B------:R-:W-:Y:S05]  /*a8b0*/  BRA `(.L_x_247) ;  /* 0xffffff9800787947 */ /* 0x000fea000383ffff */
.L_x_75:
[----:B------:R-:W-:-:S07]  /*a8c0*/  MOV R0, UR5 ;  /* 0x0000000500007c02 */ /* 0x000fce0008000f00 */
.L_x_248:
[----:B-1----:R1:W2:Y:S02]  /*a8d0*/  SYNCS.PHASECHK.TRANS64.TRYWAIT P0, [R0+URZ], R3 ;  /* 0x00000003000075a7 */ /* 0x0022a400080011ff */
[----:B--2---:R-:W-:Y:S05]  /*a8e0*/  @!P0 NANOSLEEP.SYNCS 0x989680 ;  /* 0x009896800000895d */ /* 0x004fea0003900000 */
[----:B------:R-:W2:Y:S02]  /*a8f0*/  @!P0 SYNCS.PHASECHK.TRANS64 P0, [R0+URZ], R3 ;  /* 0x00000003000085a7 */ /* 0x000ea400080010ff */
[----:B--2---:R-:W-:Y:S05]  /*a900*/  @!P0 BRA `(.L_x_248) ;  /* 0xfffffffc00f08947 */ /* 0x004fea000383ffff */
[----:B------:R-:W-:Y:S05]  /*a910*/  BRA `(.L_x_249) ;  /* 0xffffff9800847947 */ /* 0x000fea000383ffff */
.L_x_76:
[----:B------:R-:W-:-:S07]  /*a920*/  MOV R0, UR5 ;  /* 0x0000000500007c02 */ /* 0x000fce0008000f00 */
.L_x_250:
[----:B-1----:R1:W2:Y:S02]  /*a930*/  SYNCS.PHASECHK.TRANS64.TRYWAIT P0, [R0+URZ], R3 ;  /* 0x00000003000075a7 */ /* 0x0022a400080011ff */
[----:B--2---:R-:W-:Y:S05]  /*a940*/  @!P0 NANOSLEEP.SYNCS 0x989680 ;  /* 0x009896800000895d */ /* 0x004fea0003900000 */
[----:B------:R-:W2:Y:S02]  /*a950*/  @!P0 SYNCS.PHASECHK.TRANS64 P0, [R0+URZ], R3 ;  /* 0x00000003000085a7 */ /* 0x000ea400080010ff */
[----:B--2---:R-:W-:Y:S05]  /*a960*/  @!P0 BRA `(.L_x_250) ;  /* 0xfffffffc00f08947 */ /* 0x004fea000383ffff */
[----:B------:R-:W-:Y:S05]  /*a970*/  BRA `(.L_x_251) ;  /* 0xffffff9800907947 */ /* 0x000fea000383ffff */
.L_x_77:
[----:B------:R-:W-:-:S07]  /*a980*/  MOV R0, UR5 ;  /* 0x0000000500007c02 */ /* 0x000fce0008000f00 */
.L_x_252:
[----:B-1----:R1:W2:Y:S02]  /*a990*/  SYNCS.PHASECHK.TRANS64.TRYWAIT P0, [R0+URZ], R3 ;  /* 0x00000003000075a7 */ /* 0x0022a400080011ff */
[----:B--2---:R-:W-:Y:S05]  /*a9a0*/  @!P0 NANOSLEEP.SYNCS 0x989680 ;  /* 0x009896800000895d */ /* 0x004fea0003900000 */
[----:B------:R-:W2:Y:S02]  /*a9b0*/  @!P0 SYNCS.PHASECHK.TRANS64 P0, [R0+URZ], R3 ;  /* 0x00000003000085a7 */ /* 0x000ea400080010ff */
[----:B--2---:R-:W-:Y:S05]  /*a9c0*/  @!P0 BRA `(.L_x_252) ;  /* 0xfffffffc00f08947 */ /* 0x004fea000383ffff */
[----:B------:R-:W-:Y:S05]  /*a9d0*/  BRA `(.L_x_253) ;  /* 0xffffff98009c7947 */ /* 0x000fea000383ffff */
.L_x_78:
[----:B------:R-:W-:-:S07]  /*a9e0*/  MOV R0, UR5 ;  /* 0x0000000500007c02 */ /* 0x000fce0008000f00 */
.L_x_254:
[----:B-1----:R1:W2:Y:S02]  /*a9f0*/  SYNCS.PHASECHK.TRANS64.TRYWAIT P0, [R0+URZ], R3 ;  /* 0x00000003000075a7 */ /* 0x0022a400080011ff */
[----:B--2---:R-:W-:Y:S05]  /*aa00*/  @!P0 NANOSLEEP.SYNCS 0x989680 ;  /* 0x009896800000895d */ /* 0x004fea0003900000 */
[----:B------:R-:W2:Y:S02]  /*aa10*/  @!P0 SYNCS.PHASECHK.TRANS64 P0, [R0+URZ], R3 ;  /* 0x00000003000085a7 */ /* 0x000ea400080010ff */
[----:B--2---:R-:W-:Y:S05]  /*aa20*/  @!P0 BRA `(.L_x_254) ;  /* 0xfffffffc00f08947 */ /* 0x004fea000383ffff */
[----:B------:R-:W-:Y:S05]  /*aa30*/  BRA `(.L_x_255) ;  /* 0xffffff9800a87947 */ /* 0x000fea000383ffff */
.L_x_79:
[----:B------:R-:W-:-:S07]  /*aa40*/  MOV R0, UR5 ;  /* 0x0000000500007c02 */ /* 0x000fce0008000f00 */
.L_x_256:
[----:B-1----:R1:W2:Y:S02]  /*aa50*/  SYNCS.PHASECHK.TRANS64.TRYWAIT P0, [R0+URZ], R3 ;  /* 0x00000003000075a7 */ /* 0x0022a400080011ff */
[----:B--2---:R-:W-:Y:S05]  /*aa60*/  @!P0 NANOSLEEP.SYNCS 0x989680 ;  /* 0x009896800000895d */ /* 0x004fea0003900000 */
[----:B------:R-:W2:Y:S02]  /*aa70*/  @!P0 SYNCS.PHASECHK.TRANS64 P0, [R0+URZ], R3 ;  /* 0x00000003000085a7 */ /* 0x000ea400080010ff */
[----:B--2---:R-:W-:Y:S05]  /*aa80*/  @!P0 BRA `(.L_x_256) ;  /* 0xfffffffc00f08947 */ /* 0x004fea000383ffff */
[----:B------:R-:W-:Y:S05]  /*aa90*/  BRA `(.L_x_257) ;  /* 0xffffff9800b47947 */ /* 0x000fea000383ffff */
.L_x_80:
[----:B------:R-:W-:-:S07]  /*aaa0*/  MOV R0, UR5 ;  /* 0x0000000500007c02 */ /* 0x000fce0008000f00 */
.L_x_258:
[----:B-1----:R1:W2:Y:S02]  /*aab0*/  SYNCS.PHASECHK.TRANS64.TRYWAIT P0, [R0+URZ], R3 ;  /* 0x00000003000075a7 */ /* 0x0022a400080011ff */
[----:B--2---:R-:W-:Y:S05]  /*aac0*/  @!P0 NANOSLEEP.SYNCS 0x989680 ;  /* 0x009896800000895d */ /* 0x004fea0003900000 */
[----:B------:R-:W2:Y:S02]  /*aad0*/  @!P0 SYNCS.PHASECHK.TRANS64 P0, [R0+URZ], R3 ;  /* 0x00000003000085a7 */ /* 0x000ea400080010ff */
[----:B--2---:R-:W-:Y:S05]  /*aae0*/  @!P0 BRA `(.L_x_258) ;  /* 0xfffffffc00f08947 */ /* 0x004fea000383ffff */
[----:B------:R-:W-:Y:S05]  /*aaf0*/  BRA `(.L_x_259) ;  /* 0xffffff9800c07947 */ /* 0x000fea000383ffff */
.L_x_81:
[----:B------:R-:W-:-:S07]  /*ab00*/  MOV R0, UR5 ;  /* 0x0000000500007c02 */ /* 0x000fce0008000f00 */
.L_x_260:
[----:B-1----:R1:W2:Y:S02]  /*ab10*/  SYNCS.PHASECHK.TRANS64.TRYWAIT P0, [R0+URZ], R3 ;  /* 0x00000003000075a7 */ /* 0x0022a400080011ff */
[----:B--2---:R-:W-:Y:S05]  /*ab20*/  @!P0 NANOSLEEP.SYNCS 0x989680 ;  /* 0x009896800000895d */ /* 0x004fea0003900000 */
[----:B------:R-:W2:Y:S02]  /*ab30*/  @!P0 SYNCS.PHASECHK.TRANS64 P0, [R0+URZ], R3 ;  /* 0x00000003000085a7 */ /* 0x000ea400080010ff */
[----:B--2---:R-:W-:Y:S05]  /*ab40*/  @!P0 BRA `(.L_x_260) ;  /* 0xfffffffc00f08947 */ /* 0x004fea000383ffff */
[----:B------:R-:W-:Y:S05]  /*ab50*/  BRA `(.L_x_261) ;  /* 0xffffff9800cc7947 */ /* 0x000fea000383ffff */
.L_x_82:
[----:B------:R-:W-:-:S07]  /*ab60*/  MOV R0, UR5 ;  /* 0x0000000500007c02 */ /* 0x000fce0008000f00 */
.L_x_262:
[----:B-1----:R1:W2:Y:S02]  /*ab70*/  SYNCS.PHASECHK.TRANS64.TRYWAIT P0, [R0+URZ], R3 ;  /* 0x00000003000075a7 */ /* 0x0022a400080011ff */
[----:B--2---:R-:W-:Y:S05]  /*ab80*/  @!P0 NANOSLEEP.SYNCS 0x989680 ;  /* 0x009896800000895d */ /* 0x004fea0003900000 */
[----:B------:R-:W2:Y:S02]  /*ab90*/  @!P0 SYNCS.PHASECHK.TRANS64 P0, [R0+URZ], R3 ;  /* 0x00000003000085a7 */ /* 0x000ea400080010ff */
[----:B--2---:R-:W-:Y:S05]  /*aba0*/  @!P0 BRA `(.L_x_262) ;  /* 0xfffffffc00f08947 */ /* 0x004fea000383ffff */
[----:B------:R-:W-:Y:S05]  /*abb0*/  BRA `(.L_x_263) ;  /* 0xffffff9800d87947 */ /* 0x000fea000383ffff */
.L_x_83:
[----:B------:R-:W-:-:S07]  /*abc0*/  MOV R0, UR5 ;  /* 0x0000000500007c02 */ /* 0x000fce0008000f00 */
.L_x_264:
[----:B-1----:R1:W2:Y:S02]  /*abd0*/  SYNCS.PHASECHK.TRANS64.TRYWAIT P0, [R0+URZ], R3 ;  /* 0x00000003000075a7 */ /* 0x0022a400080011ff */
[----:B--2---:R-:W-:Y:S05]  /*abe0*/  @!P0 NANOSLEEP.SYNCS 0x989680 ;  /* 0x009896800000895d */ /* 0x004fea0003900000 */
[----:B------:R-:W2:Y:S02]  /*abf0*/  @!P0 SYNCS.PHASECHK.TRANS64 P0, [R0+URZ], R3 ;  /* 0x00000003000085a7 */ /* 0x000ea400080010ff */
[----:B--2---:R-:W-:Y:S05]  /*ac00*/  @!P0 BRA `(.L_x_264) ;  /* 0xfffffffc00f08947 */ /* 0x004fea000383ffff */
[----:B------:R-:W-:Y:S05]  /*ac10*/  BRA `(.L_x_265) ;  /* 0xffffff9800e47947 */ /* 0x000fea000383ffff */
.L_x_84:
[----:B------:R-:W-:-:S07]  /*ac20*/  MOV R0, UR5 ;  /* 0x0000000500007c02 */ /* 0x000fce0008000f00 */
.L_x_266:
[----:B-1----:R1:W2:Y:S02]  /*ac30*/  SYNCS.PHASECHK.TRANS64.TRYWAIT P0, [R0+URZ], R3 ;  /* 0x00000003000075a7 */ /* 0x0022a400080011ff */
[----:B--2---:R-:W-:Y:S05]  /*ac40*/  @!P0 NANOSLEEP.SYNCS 0x989680 ;  /* 0x009896800000895d */ /* 0x004fea0003900000 */
[----:B------:R-:W2:Y:S02]  /*ac50*/  @!P0 SYNCS.PHASECHK.TRANS64 P0, [R0+URZ], R3 ;  /* 0x00000003000085a7 */ /* 0x000ea400080010ff */
[----:B--2---:R-:W-:Y:S05]  /*ac60*/  @!P0 BRA `(.L_x_266) ;  /* 0xfffffffc00f08947 */ /* 0x004fea000383ffff */
[----:B------:R-:W-:Y:S05]  /*ac70*/  BRA `(.L_x_267) ;  /* 0xffffff9800f07947 */ /* 0x000fea000383ffff */
.L_x_85:
[----:B------:R-:W-:-:S07]  /*ac80*/  MOV R0, UR5 ;  /* 0x0000000500007c02 */ /* 0x000fce0008000f00 */
.L_x_268:
[----:B-1----:R1:W2:Y:S02]  /*ac90*/  SYNCS.PHASECHK.TRANS64.TRYWAIT P0, [R0+URZ], R3 ;  /* 0x00000003000075a7 */ /* 0x0022a400080011ff */
[----:B--2---:R-:W-:Y:S05]  /*aca0*/  @!P0 NANOSLEEP.SYNCS 0x989680 ;  /* 0x009896800000895d */ /* 0x004fea0003900000 */
[----:B------:R-:W2:Y:S02]  /*acb0*/  @!P0 SYNCS.PHASECHK.TRANS64 P0, [R0+URZ], R3 ;  /* 0x00000003000085a7 */ /* 0x000ea400080010ff */
[----:B--2---:R-:W-:Y:S05]  /*acc0*/  @!P0 BRA `(.L_x_268) ;  /* 0xfffffffc00f08947 */ /* 0x004fea000383ffff */
[----:B------:R-:W-:Y:S05]  /*acd0*/  BRA `(.L_x_269) ;  /* 0xffffff9800fc7947 */ /* 0x000fea000383ffff */
.L_x_86:
[----:B------:R-:W-:-:S07]  /*ace0*/  MOV R0, UR5 ;  /* 0x0000000500007c02 */ /* 0x000fce0008000f00 */
.L_x_270:
[----:B-1----:R1:W2:Y:S02]  /*acf0*/  SYNCS.PHASECHK.TRANS64.TRYWAIT P0, [R0+URZ], R3 ;  /* 0x00000003000075a7 */ /* 0x0022a400080011ff */
[----:B--2---:R-:W-:Y:S05]  /*ad00*/  @!P0 NANOSLEEP.SYNCS 0x989680 ;  /* 0x009896800000895d */ /* 0x004fea0003900000 */
[----:B------:R-:W2:Y:S02]  /*ad10*/  @!P0 SYNCS.PHASECHK.TRANS64 P0, [R0+URZ], R3 ;  /* 0x00000003000085a7 */ /* 0x000ea400080010ff */
[----:B--2---:R-:W-:Y:S05]  /*ad20*/  @!P0 BRA `(.L_x_270) ;  /* 0xfffffffc00f08947 */ /* 0x004fea000383ffff */
[----:B------:R-:W-:Y:S05]  /*ad30*/  BRA `(.L_x_271) ;  /* 0xffffff9c00087947 */ /* 0x000fea000383ffff */
.L_x_87:
[----:B------:R-:W-:-:S07]  /*ad40*/  MOV R0, UR5 ;  /* 0x0000000500007c02 */ /* 0x000fce0008000f00 */
.L_x_272:
[----:B-1----:R1:W2:Y:S02]  /*ad50*/  SYNCS.PHASECHK.TRANS64.TRYWAIT P0, [R0+URZ], R3 ;  /* 0x00000003000075a7 */ /* 0x0022a400080011ff */
[----:B--2---:R-:W-:Y:S05]  /*ad60*/  @!P0 NANOSLEEP.SYNCS 0x989680 ;  /* 0x009896800000895d */ /* 0x004fea0003900000 */
[----:B------:R-:W2:Y:S02]  /*ad70*/  @!P0 SYNCS.PHASECHK.TRANS64 P0, [R0+URZ], R3 ;  /* 0x00000003000085a7 */ /* 0x000ea400080010ff */
[----:B--2---:R-:W-:Y:S05]  /*ad80*/  @!P0 BRA `(.L_x_272) ;  /* 0xfffffffc00f08947 */ /* 0x004fea000383ffff */
[----:B------:R-:W-:Y:S05]  /*ad90*/  BRA `(.L_x_273) ;  /* 0xffffff9c00147947 */ /* 0x000fea000383ffff */
.L_x_88:
[----:B------:R-:W-:-:S07]  /*ada0*/  MOV R0, UR5 ;  /* 0x0000000500007c02 */ /* 0x000fce0008000f00 */
.L_x_274:
[----:B-1----:R1:W2:Y:S02]  /*adb0*/  SYNCS.PHASECHK.TRANS64.TRYWAIT P0, [R0+URZ], R3 ;  /* 0x00000003000075a7 */ /* 0x0022a400080011ff */
[----:B--2---:R-:W-:Y:S05]  /*adc0*/  @!P0 NANOSLEEP.SYNCS 0x989680 ;  /* 0x009896800000895d */ /* 0x004fea0003900000 */
[----:B------:R-:W2:Y:S02]  /*add0*/  @!P0 SYNCS.PHASECHK.TRANS64 P0, [R0+URZ], R3 ;  /* 0x00000003000085a7 */ /* 0x000ea400080010ff */
[----:B--2---:R-:W-:Y:S05]  /*ade0*/  @!P0 BRA `(.L_x_274) ;  /* 0xfffffffc00f08947 */ /* 0x004fea000383ffff */
[----:B------:R-:W-:Y:S05]  /*adf0*/  BRA `(.L_x_275) ;  /* 0xffffff9c00207947 */ /* 0x000fea000383ffff */
.L_x_89:
[----:B------:R-:W-:-:S07]  /*ae00*/  MOV R0, UR5 ;  /* 0x0000000500007c02 */ /* 0x000fce0008000f00 */
.L_x_276:
[----:B-1----:R1:W2:Y:S02]  /*ae10*/  SYNCS.PHASECHK.TRANS64.TRYWAIT P0, [R0+URZ], R3 ;  /* 0x00000003000075a7 */ /* 0x0022a400080011ff */
[----:B--2---:R-:W-:Y:S05]  /*ae20*/  @!P0 NANOSLEEP.SYNCS 0x989680 ;  /* 0x009896800000895d */ /* 0x004fea0003900000 */
[----:B------:R-:W2:Y:S02]  /*ae30*/  @!P0 SYNCS.PHASECHK.TRANS64 P0, [R0+URZ], R3 ;  /* 0x00000003000085a7 */ /* 0x000ea400080010ff */
[----:B--2---:R-:W-:Y:S05]  /*ae40*/  @!P0 BRA `(.L_x_276) ;  /* 0xfffffffc00f08947 */ /* 0x004fea000383ffff */
[----:B------:R-:W-:Y:S05]  /*ae50*/  BRA `(.L_x_277) ;  /* 0xffffff9c002c7947 */ /* 0x000fea000383ffff */
.L_x_90:
[----:B------:R-:W-:-:S07]  /*ae60*/  MOV R0, UR5 ;  /* 0x0000000500007c02 */ /* 0x000fce0008000f00 */
.L_x_278:
[----:B-1----:R1:W2:Y:S02]  /*ae70*/  SYNCS.PHASECHK.TRANS64.TRYWAIT P0, [R0+URZ], R3 ;  /* 0x00000003000075a7 */ /* 0x0022a400080011ff */
[----:B--2---:R-:W-:Y:S05]  /*ae80*/  @!P0 NANOSLEEP.SYNCS 0x989680 ;  /* 0x009896800000895d */ /* 0x004fea0003900000 */
[----:B------:R-:W2:Y:S02]  /*ae90*/  @!P0 SYNCS.PHASECHK.TRANS64 P0, [R0+URZ], R3 ;  /* 0x00000003000085a7 */ /* 0x000ea400080010ff */
[----:B--2---:R-:W-:Y:S05]  /*aea0*/  @!P0 BRA `(.L_x_278) ;  /* 0xfffffffc00f08947 */ /* 0x004fea000383ffff */
[----:B------:R-:W-:Y:S05]  /*aeb0*/  BRA `(.L_x_279) ;  /* 0xffffff9c00387947 */ /* 0x000fea000383ffff */
.L_x_91:
[----:B------:R-:W-:-:S07]  /*aec0*/  MOV R0, UR5 ;  /* 0x0000000500007c02 */ /* 0x000fce0008000f00 */
.L_x_280:
[----:B-1----:R1:W2:Y:S02]  /*aed0*/  SYNCS.PHASECHK.TRANS64.TRYWAIT P0, [R0+URZ], R3 ;  /* 0x00000003000075a7 */ /* 0x0022a400080011ff */
[----:B--2---:R-:W-:Y:S05]  /*aee0*/  @!P0 NANOSLEEP.SYNCS 0x989680 ;  /* 0x009896800000895d */ /* 0x004fea0003900000 */
[----:B------:R-:W2:Y:S02]  /*aef0*/  @!P0 SYNCS.PHASECHK.TRANS64 P0, [R0+URZ], R3 ;  /* 0x00000003000085a7 */ /* 0x000ea400080010ff */
[----:B--2---:R-:W-:Y:S05]  /*af00*/  @!P0 BRA `(.L_x_280) ;  /* 0xfffffffc00f08947 */ /* 0x004fea000383ffff */
[----:B------:R-:W-:Y:S05]  /*af10*/  BRA `(.L_x_281) ;  /* 0xffffff9c00447947 */ /* 0x000fea000383ffff */
.L_x_92:
[----:B------:R-:W-:-:S07]  /*af20*/  MOV R0, UR5 ;  /* 0x0000000500007c02 */ /* 0x000fce0008000f00 */
.L_x_282:
[----:B-1----:R1:W2:Y:S02]  /*af30*/  SYNCS.PHASECHK.TRANS64.TRYWAIT P0, [R0+URZ], R3 ;  /* 0x00000003000075a7 */ /* 0x0022a400080011ff */
[----:B--2---:R-:W-:Y:S05]  /*af40*/  @!P0 NANOSLEEP.SYNCS 0x989680 ;  /* 0x009896800000895d */ /* 0x004fea0003900000 */
[----:B------:R-:W2:Y:S02]  /*af50*/  @!P0 SYNCS.PHASECHK.TRANS64 P0, [R0+URZ], R3 ;  /* 0x00000003000085a7 */ /* 0x000ea400080010ff */
[----:B--2---:R-:W-:Y:S05]  /*af60*/  @!P0 BRA `(.L_x_282) ;  /* 0xfffffffc00f08947 */ /* 0x004fea000383ffff */
[----:B------:R-:W-:Y:S05]  /*af70*/  BRA `(.L_x_283) ;  /* 0xffffff9c00507947 */ /* 0x000fea000383ffff */
.L_x_93:
[----:B------:R-:W-:-:S07]  /*af80*/  MOV R0, UR5 ;  /* 0x0000000500007c02 */ /* 0x000fce0008000f00 */
.L_x_284:
[----:B-1----:R1:W2:Y:S02]  /*af90*/  SYNCS.PHASECHK.TRANS64.TRYWAIT P0, [R0+URZ], R3 ;  /* 0x00000003000075a7 */ /* 0x0022a400080011ff */
[----:B--2---:R-:W-:Y:S05]  /*afa0*/  @!P0 NANOSLEEP.SYNCS 0x989680 ;  /* 0x009896800000895d */ /* 0x004fea0003900000 */
[----:B------:R-:W2:Y:S02]  /*afb0*/  @!P0 SYNCS.PHASECHK.TRANS64 P0, [R0+URZ], R3 ;  /* 0x00000003000085a7 */ /* 0x000ea400080010ff */
[----:B--2---:R-:W-:Y:S05]  /*afc0*/  @!P0 BRA `(.L_x_284) ;  /* 0xfffffffc00f08947 */ /* 0x004fea000383ffff */
[----:B------:R-:W-:Y:S05]  /*afd0*/  BRA `(.L_x_285) ;  /* 0xffffff9c005c7947 */ /* 0x000fea000383ffff */
.L_x_94:
[----:B------:R-:W-:-:S07]  /*afe0*/  MOV R0, UR5 ;  /* 0x0000000500007c02 */ /* 0x000fce0008000f00 */
.L_x_286:
[----:B-1----:R1:W2:Y:S02]  /*aff0*/  SYNCS.PHASECHK.TRANS64.TRYWAIT P0, [R0+URZ], R3 ;  /* 0x00000003000075a7 */ /* 0x0022a400080011ff */
[----:B--2---:R-:W-:Y:S05]  /*b000*/  @!P0 NANOSLEEP.SYNCS 0x989680 ;  /* 0x009896800000895d */ /* 0x004fea0003900000 */
[----:B------:R-:W2:Y:S02]  /*b010*/  @!P0 SYNCS.PHASECHK.TRANS64 P0, [R0+URZ], R3 ;  /* 0x00000003000085a7 */ /* 0x000ea400080010ff */
[----:B--2---:R-:W-:Y:S05]  /*b020*/  @!P0 BRA `(.L_x_286) ;  /* 0xfffffffc00f08947 */ /* 0x004fea000383ffff */
[----:B------:R-:W-:Y:S05]  /*b030*/  BRA `(.L_x_287) ;  /* 0xffffff9c00687947 */ /* 0x000fea000383ffff */
.L_x_95:
[----:B------:R-:W-:-:S07]  /*b040*/  MOV R0, UR5 ;  /* 0x0000000500007c02 */ /* 0x000fce0008000f00 */
.L_x_288:
[----:B-1----:R1:W2:Y:S02]  /*b050*/  SYNCS.PHASECHK.TRANS64.TRYWAIT P0, [R0+URZ], R3 ;  /* 0x00000003000075a7 */ /* 0x0022a400080011ff */
[----:B--2---:R-:W-:Y:S05]  /*b060*/  @!P0 NANOSLEEP.SYNCS 0x989680 ;  /* 0x009896800000895d */ /* 0x004fea0003900000 */
[----:B------:R-:W2:Y:S02]  /*b070*/  @!P0 SYNCS.PHASECHK.TRANS64 P0, [R0+URZ], R3 ;  /* 0x00000003000085a7 */ /* 0x000ea400080010ff */
[----:B--2---:R-:W-:Y:S05]  /*b080*/  @!P0 BRA `(.L_x_288) ;  /* 0xfffffffc00f08947 */ /* 0x004fea000383ffff */
[----:B------:R-:W-:Y:S05]  /*b090*/  BRA `(.L_x_289) ;  /* 0xffffff9c00747947 */ /* 0x000fea000383ffff */
.L_x_96:
[----:B------:R-:W-:-:S07]  /*b0a0*/  MOV R0, UR5 ;  /* 0x0000000500007c02 */ /* 0x000fce0008000f00 */
.L_x_290:
[----:B-1----:R1:W2:Y:S02]  /*b0b0*/  SYNCS.PHASECHK.TRANS64.TRYWAIT P0, [R0+URZ], R3 ;  /* 0x00000003000075a7 */ /* 0x0022a400080011ff */
[----:B--2---:R-:W-:Y:S05]  /*b0c0*/  @!P0 NANOSLEEP.SYNCS 0x989680 ;  /* 0x009896800000895d */ /* 0x004fea0003900000 */
[----:B------:R-:W2:Y:S02]  /*b0d0*/  @!P0 SYNCS.PHASECHK.TRANS64 P0, [R0+URZ], R3 ;  /* 0x00000003000085a7 */ /* 0x000ea400080010ff */
[----:B--2---:R-:W-:Y:S05]  /*b0e0*/  @!P0 BRA `(.L_x_290) ;  /* 0xfffffffc00f08947 */ /* 0x004fea000383ffff */
[----:B------:R-:W-:Y:S05]  /*b0f0*/  BRA `(.L_x_291) ;  /* 0xffffff9c00807947 */ /* 0x000fea000383ffff */
.L_x_97:
[----:B------:R-:W-:-:S07]  /*b100*/  MOV R0, UR5 ;  /* 0x0000000500007c02 */ /* 0x000fce0008000f00 */
.L_x_292:
[----:B-1----:R1:W2:Y:S02]  /*b110*/  SYNCS.PHASECHK.TRANS64.TRYWAIT P0, [R0+URZ], R3 ;  /* 0x00000003000075a7 */ /* 0x0022a400080011ff */
[----:B--2---:R-:W-:Y:S05]  /*b120*/  @!P0 NANOSLEEP.SYNCS 0x989680 ;  /* 0x009896800000895d */ /* 0x004fea0003900000 */
[----:B------:R-:W2:Y:S02]  /*b130*/  @!P0 SYNCS.PHASECHK.TRANS64 P0, [R0+URZ], R3 ;  /* 0x00000003000085a7 */ /* 0x000ea400080010ff */
[----:B--2---:R-:W-:Y:S05]  /*b140*/  @!P0 BRA `(.L_x_292) ;  /* 0xfffffffc00f08947 */ /* 0x004fea000383ffff */
[----:B------:R-:W-:Y:S05]  /*b150*/  BRA `(.L_x_293) ;  /* 0xffffff9c008c7947 */ /* 0x000fea000383ffff */
.L_x_98:
[----:B------:R-:W-:-:S07]  /*b160*/  MOV R0, UR5 ;  /* 0x0000000500007c02 */ /* 0x000fce0008000f00 */
.L_x_294:
[----:B-1----:R1:W2:Y:S02]  /*b170*/  SYNCS.PHASECHK.TRANS64.TRYWAIT P0, [R0+URZ], R3 ;  /* 0x00000003000075a7 */ /* 0x0022a400080011ff */
[----:B--2---:R-:W-:Y:S05]  /*b180*/  @!P0 NANOSLEEP.SYNCS 0x989680 ;  /* 0x009896800000895d */ /* 0x004fea0003900000 */
[----:B------:R-:W2:Y:S02]  /*b190*/  @!P0 SYNCS.PHASECHK.TRANS64 P0, [R0+URZ], R3 ;  /* 0x00000003000085a7 */ /* 0x000ea400080010ff */
[----:B--2---:R-:W-:Y:S05]  /*b1a0*/  @!P0 BRA `(.L_x_294) ;  /* 0xfffffffc00f08947 */ /* 0x004fea000383ffff */
[----:B------:R-:W-:Y:S05]  /*b1b0*/  BRA `(.L_x_295) ;  /* 0xffffff9c00987947 */ /* 0x000fea000383ffff */
.L_x_99:
[----:B------:R-:W-:-:S07]  /*b1c0*/  MOV R0, UR5 ;  /* 0x0000000500007c02 */ /* 0x000fce0008000f00 */
.L_x_296:
[----:B-1----:R1:W2:Y:S02]  /*b1d0*/  SYNCS.PHASECHK.TRANS64.TRYWAIT P0, [R0+URZ], R3 ;  /* 0x00000003000075a7 */ /* 0x0022a400080011ff */
[----:B--2---:R-:W-:Y:S05]  /*b1e0*/  @!P0 NANOSLEEP.SYNCS 0x989680 ;  /* 0x009896800000895d */ /* 0x004fea0003900000 */
[----:B------:R-:W2:Y:S02]  /*b1f0*/  @!P0 SYNCS.PHASECHK.TRANS64 P0, [R0+URZ], R3 ;  /* 0x00000003000085a7 */ /* 0x000ea400080010ff */
[----:B--2---:R-:W-:Y:S05]  /*b200*/  @!P0 BRA `(.L_x_296) ;  /* 0xfffffffc00f08947 */ /* 0x004fea000383ffff */
[----:B------:R-:W-:Y:S05]  /*b210*/  BRA `(.L_x_297) ;  /* 0xffffff9c00a47947 */ /* 0x000fea000383ffff */
.L_x_100:
[----:B------:R-:W-:-:S07]  /*b220*/  MOV R0, UR5 ;  /* 0x0000000500007c02 */ /* 0x000fce0008000f00 */
.L_x_298:
[----:B-1----:R1:W2:Y:S02]  /*b230*/  SYNCS.PHASECHK.TRANS64.TRYWAIT P0, [R0+URZ], R3 ;  /* 0x00000003000075a7 */ /* 0x0022a400080011ff */
[----:B--2---:R-:W-:Y:S05]  /*b240*/  @!P0 NANOSLEEP.SYNCS 0x989680 ;  /* 0x009896800000895d */ /* 0x004fea0003900000 */
[----:B------:R-:W2:Y:S02]  /*b250*/  @!P0 SYNCS.PHASECHK.TRANS64 P0, [R0+URZ], R3 ;  /* 0x00000003000085a7 */ /* 0x000ea400080010ff */
[----:B--2---:R-:W-:Y:S05]  /*b260*/  @!P0 BRA `(.L_x_298) ;  /* 0xfffffffc00f08947 */ /* 0x004fea000383ffff */
[----:B------:R-:W-:Y:S05]  /*b270*/  BRA `(.L_x_299) ;  /* 0xffffff9c00b07947 */ /* 0x000fea000383ffff */
.L_x_101:
[----:B------:R-:W-:-:S07]  /*b280*/  MOV R0, UR5 ;  /* 0x0000000500007c02 */ /* 0x000fce0008000f00 */
.L_x_300:
[----:B-1----:R1:W2:Y:S02]  /*b290*/  SYNCS.PHASECHK.TRANS64.TRYWAIT P0, [R0+URZ], R3 ;  /* 0x00000003000075a7 */ /* 0x0022a400080011ff */
[----:B--2---:R-:W-:Y:S05]  /*b2a0*/  @!P0 NANOSLEEP.SYNCS 0x989680 ;  /* 0x009896800000895d */ /* 0x004fea0003900000 */
[----:B------:R-:W2:Y:S02]  /*b2b0*/  @!P0 SYNCS.PHASECHK.TRANS64 P0, [R0+URZ], R3 ;  /* 0x00000003000085a7 */ /* 0x000ea400080010ff */
[----:B--2---:R-:W-:Y:S05]  /*b2c0*/  @!P0 BRA `(.L_x_300) ;  /* 0xfffffffc00f08947 */ /* 0x004fea000383ffff */
[----:B------:R-:W-:Y:S05]  /*b2d0*/  BRA `(.L_x_301) ;  /* 0xffffff9c00bc7947 */ /* 0x000fea000383ffff */
.L_x_102:
[----:B------:R-:W-:-:S07]  /*b2e0*/  MOV R0, UR5 ;  /* 0x0000000500007c02 */ /* 0x000fce0008000f00 */
.L_x_302:
[----:B-1----:R1:W2:Y:S02]  /*b2f0*/  SYNCS.PHASECHK.TRANS64.TRYWAIT P0, [R0+URZ], R3 ;  /* 0x00000003000075a7 */ /* 0x0022a400080011ff */
[----:B--2---:R-:W-:Y:S05]  /*b300*/  @!P0 NANOSLEEP.SYNCS 0x989680 ;  /* 0x009896800000895d */ /* 0x004fea0003900000 */
[----:B------:R-:W2:Y:S02]  /*b310*/  @!P0 SYNCS.PHASECHK.TRANS64 P0, [R0+URZ], R3 ;  /* 0x00000003000085a7 */ /* 0x000ea400080010ff */
[----:B--2---:R-:W-:Y:S05]  /*b320*/  @!P0 BRA `(.L_x_302) ;  /* 0xfffffffc00f08947 */ /* 0x004fea000383ffff */
[----:B------:R-:W-:Y:S05]  /*b330*/  BRA `(.L_x_303) ;  /* 0xffffff9c00c87947 */ /* 0x000fea000383ffff */
.L_x_103:
[----:B------:R-:W-:-:S07]  /*b340*/  MOV R0, UR5 ;  /* 0x0000000500007c02 */ /* 0x000fce0008000f00 */
.L_x_304:
[----:B-1----:R1:W2:Y:S02]  /*b350*/  SYNCS.PHASECHK.TRANS64.TRYWAIT P0, [R0+URZ], R3 ;  /* 0x00000003000075a7 */ /* 0x0022a400080011ff */
[----:B--2---:R-:W-:Y:S05]  /*b360*/  @!P0 NANOSLEEP.SYNCS 0x989680 ;  /* 0x009896800000895d */ /* 0x004fea0003900000 */
[----:B------:R-:W2:Y:S02]  /*b370*/  @!P0 SYNCS.PHASECHK.TRANS64 P0, [R0+URZ], R3 ;  /* 0x00000003000085a7 */ /* 0x000ea400080010ff */
[----:B--2---:R-:W-:Y:S05]  /*b380*/  @!P0 BRA `(.L_x_304) ;  /* 0xfffffffc00f08947 */ /* 0x004fea000383ffff */
[----:B------:R-:W-:Y:S05]  /*b390*/  BRA `(.L_x_305) ;  /* 0xffffff9c00d47947 */ /* 0x000fea000383ffff */
.L_x_104:
[----:B------:R-:W-:-:S07]  /*b3a0*/  MOV R0, UR5 ;  /* 0x0000000500007c02 */ /* 0x000fce0008000f00 */
.L_x_306:
[----:B-1----:R1:W2:Y:S02]  /*b3b0*/  SYNCS.PHASECHK.TRANS64.TRYWAIT P0, [R0+URZ], R3 ;  /* 0x00000003000075a7 */ /* 0x0022a400080011ff */
[----:B--2---:R-:W-:Y:S05]  /*b3c0*/  @!P0 NANOSLEEP.SYNCS 0x989680 ;  /* 0x009896800000895d */ /* 0x004fea0003900000 */
[----:B------:R-:W2:Y:S02]  /*b3d0*/  @!P0 SYNCS.PHASECHK.TRANS64 P0, [R0+URZ], R3 ;  /* 0x00000003000085a7 */ /* 0x000ea400080010ff */
[----:B--2---:R-:W-:Y:S05]  /*b3e0*/  @!P0 BRA `(.L_x_306) ;  /* 0xfffffffc00f08947 */ /* 0x004fea000383ffff */
[----:B------:R-:W-:Y:S05]  /*b3f0*/  BRA `(.L_x_307) ;  /* 0xffffff9c00e07947 */ /* 0x000fea000383ffff */
.L_x_105:
[----:B------:R-:W-:-:S07]  /*b400*/  MOV R0, UR5 ;  /* 0x0000000500007c02 */ /* 0x000fce0008000f00 */
.L_x_308:
[----:B-1----:R1:W2:Y:S02]  /*b410*/  SYNCS.PHASECHK.TRANS64.TRYWAIT P0, [R0+URZ], R3 ;  /* 0x00000003000075a7 */ /* 0x0022a400080011ff */
[----:B--2---:R-:W-:Y:S05]  /*b420*/  @!P0 NANOSLEEP.SYNCS 0x989680 ;  /* 0x009896800000895d */ /* 0x004fea0003900000 */
[----:B------:R-:W2:Y:S02]  /*b430*/  @!P0 SYNCS.PHASECHK.TRANS64 P0, [R0+URZ], R3 ;  /* 0x00000003000085a7 */ /* 0x000ea400080010ff */
[----:B--2---:R-:W-:Y:S05]  /*b440*/  @!P0 BRA `(.L_x_308) ;  /* 0xfffffffc00f08947 */ /* 0x004fea000383ffff */
[----:B------:R-:W-:Y:S05]  /*b450*/  BRA `(.L_x_309) ;  /* 0xffffff9c00ec7947 */ /* 0x000fea000383ffff */
.L_x_106:
[----:B------:R-:W-:-:S07]  /*b460*/  MOV R0, UR5 ;  /* 0x0000000500007c02 */ /* 0x000fce0008000f00 */
.L_x_310:
[----:B-1----:R1:W2:Y:S02]  /*b470*/  SYNCS.PHASECHK.TRANS64.TRYWAIT P0, [R0+URZ], R3 ;  /* 0x00000003000075a7 */ /* 0x0022a400080011ff */
[----:B--2---:R-:W-:Y:S05]  /*b480*/  @!P0 NANOSLEEP.SYNCS 0x989680 ;  /* 0x009896800000895d */ /* 0x004fea0003900000 */
[----:B------:R-:W2:Y:S02]  /*b490*/  @!P0 SYNCS.PHASECHK.TRANS64 P0, [R0+URZ], R3 ;  /* 0x00000003000085a7 */ /* 0x000ea400080010ff */
[----:B--2---:R-:W-:Y:S05]  /*b4a0*/  @!P0 BRA `(.L_x_310) ;  /* 0xfffffffc00f08947 */ /* 0x004fea000383ffff */
[----:B------:R-:W-:Y:S05]  /*b4b0*/  BRA `(.L_x_311) ;  /* 0xffffff9c00f87947 */ /* 0x000fea000383ffff */
.L_x_107:
[----:B------:R-:W-:-:S07]  /*b4c0*/  MOV R0, UR5 ;  /* 0x0000000500007c02 */ /* 0x000fce0008000f00 */
.L_x_312:
[----:B-1----:R1:W2:Y:S02]  /*b4d0*/  SYNCS.PHASECHK.TRANS64.TRYWAIT P0, [R0+URZ], R3 ;  /* 0x00000003000075a7 */ /* 0x0022a400080011ff */
[----:B--2---:R-:W-:Y:S05]  /*b4e0*/  @!P0 NANOSLEEP.SYNCS 0x989680 ;  /* 0x009896800000895d */ /* 0x004fea0003900000 */
[----:B------:R-:W2:Y:S02]  /*b4f0*/  @!P0 SYNCS.PHASECHK.TRANS64 P0, [R0+URZ], R3 ;  /* 0x00000003000085a7 */ /* 0x000ea400080010ff */
[----:B--2---:R-:W-:Y:S05]  /*b500*/  @!P0 BRA `(.L_x_312) ;  /* 0xfffffffc00f08947 */ /* 0x004fea000383ffff */
[----:B------:R-:W-:Y:S05]  /*b510*/  BRA `(.L_x_313) ;  /* 0xffffffa000047947 */ /* 0x000fea000383ffff */
.L_x_108:
[----:B------:R-:W-:-:S07]  /*b520*/  MOV R0, UR5 ;  /* 0x0000000500007c02 */ /* 0x000fce0008000f00 */
.L_x_314:
[----:B-1----:R1:W2:Y:S02]  /*b530*/  SYNCS.PHASECHK.TRANS64.TRYWAIT P0, [R0+URZ], R3 ;  /* 0x00000003000075a7 */ /* 0x0022a400080011ff */
[----:B--2---:R-:W-:Y:S05]  /*b540*/  @!P0 NANOSLEEP.SYNCS 0x989680 ;  /* 0x009896800000895d */ /* 0x004fea0003900000 */
[----:B------:R-:W2:Y:S02]  /*b550*/  @!P0 SYNCS.PHASECHK.TRANS64 P0, [R0+URZ], R3 ;  /* 0x00000003000085a7 */ /* 0x000ea400080010ff */
[----:B--2---:R-:W-:Y:S05]  /*b560*/  @!P0 BRA `(.L_x_314) ;  /* 0xfffffffc00f08947 */ /* 0x004fea000383ffff */
[----:B------:R-:W-:Y:S05]  /*b570*/  BRA `(.L_x_315) ;  /* 0xffffffa000107947 */ /* 0x000fea000383ffff */
.L_x_109:
[----:B------:R-:W-:-:S07]  /*b580*/  MOV R0, UR5 ;  /* 0x0000000500007c02 */ /* 0x000fce0008000f00 */
.L_x_316:
[----:B-1----:R1:W2:Y:S02]  /*b590*/  SYNCS.PHASECHK.TRANS64.TRYWAIT P0, [R0+URZ], R3 ;  /* 0x00000003000075a7 */ /* 0x0022a400080011ff */
[----:B--2---:R-:W-:Y:S05]  /*b5a0*/  @!P0 NANOSLEEP.SYNCS 0x989680 ;  /* 0x009896800000895d */ /* 0x004fea0003900000 */
[----:B------:R-:W2:Y:S02]  /*b5b0*/  @!P0 SYNCS.PHASECHK.TRANS64 P0, [R0+URZ], R3 ;  /* 0x00000003000085a7 */ /* 0x000ea400080010ff */
[----:B--2---:R-:W-:Y:S05]  /*b5c0*/  @!P0 BRA `(.L_x_316) ;  /* 0xfffffffc00f08947 */ /* 0x004fea000383ffff */
[----:B------:R-:W-:Y:S05]  /*b5d0*/  BRA `(.L_x_317) ;  /* 0xffffffa0001c7947 */ /* 0x000fea000383ffff */
.L_x_110:
[----:B------:R-:W-:-:S07]  /*b5e0*/  MOV R0, UR5 ;  /* 0x0000000500007c02 */ /* 0x000fce0008000f00 */
.L_x_318:
[----:B-1----:R1:W2:Y:S02]  /*b5f0*/  SYNCS.PHASECHK.TRANS64.TRYWAIT P0, [R0+URZ], R3 ;  /* 0x00000003000075a7 */ /* 0x0022a400080011ff */
[----:B--2---:R-:W-:Y:S05]  /*b600*/  @!P0 NANOSLEEP.SYNCS 0x989680 ;  /* 0x009896800000895d */ /* 0x004fea0003900000 */
[----:B------:R-:W2:Y:S02]  /*b610*/  @!P0 SYNCS.PHASECHK.TRANS64 P0, [R0+URZ], R3 ;  /* 0x00000003000085a7 */ /* 0x000ea400080010ff */
[----:B--2---:R-:W-:Y:S05]  /*b620*/  @!P0 BRA `(.L_x_318) ;  /* 0xfffffffc00f08947 */ /* 0x004fea000383ffff */
[----:B------:R-:W-:Y:S05]  /*b630*/  BRA `(.L_x_319) ;  /* 0xffffffa000287947 */ /* 0x000fea000383ffff */
.L_x_111:
[----:B------:R-:W-:-:S07]  /*b640*/  MOV R0, UR5 ;  /* 0x0000000500007c02 */ /* 0x000fce0008000f00 */
.L_x_320:
[----:B-1----:R1:W2:Y:S02]  /*b650*/  SYNCS.PHASECHK.TRANS64.TRYWAIT P0, [R0+URZ], R3 ;  /* 0x00000003000075a7 */ /* 0x0022a400080011ff */
[----:B--2---:R-:W-:Y:S05]  /*b660*/  @!P0 NANOSLEEP.SYNCS 0x989680 ;  /* 0x009896800000895d */ /* 0x004fea0003900000 */
[----:B------:R-:W2:Y:S02]  /*b670*/  @!P0 SYNCS.PHASECHK.TRANS64 P0, [R0+URZ], R3 ;  /* 0x00000003000085a7 */ /* 0x000ea400080010ff */
[----:B--2---:R-:W-:Y:S05]  /*b680*/  @!P0 BRA `(.L_x_320) ;  /* 0xfffffffc00f08947 */ /* 0x004fea000383ffff */
[----:B------:R-:W-:Y:S05]  /*b690*/  BRA `(.L_x_321) ;  /* 0xffffffa000347947 */ /* 0x000fea000383ffff */
.L_x_112:
[----:B------:R-:W-:-:S07]  /*b6a0*/  MOV R0, UR5 ;  /* 0x0000000500007c02 */ /* 0x000fce0008000f00 */
.L_x_322:
[----:B-1----:R1:W2:Y:S02]  /*b6b0*/  SYNCS.PHASECHK.TRANS64.TRYWAIT P0, [R0+URZ], R3 ;  /* 0x00000003000075a7 */ /* 0x0022a400080011ff */
[----:B--2---:R-:W-:Y:S05]  /*b6c0*/  @!P0 NANOSLEEP.SYNCS 0x989680 ;  /* 0x009896800000895d */ /* 0x004fea0003900000 */
[----:B------:R-:W2:Y:S02]  /*b6d0*/  @!P0 SYNCS.PHASECHK.TRANS64 P0, [R0+URZ], R3 ;  /* 0x00000003000085a7 */ /* 0x000ea400080010ff */
[----:B--2---:R-:W-:Y:S05]  /*b6e0*/  @!P0 BRA `(.L_x_322) ;  /* 0xfffffffc00f08947 */ /* 0x004fea000383ffff */
[----:B------:R-:W-:Y:S05]  /*b6f0*/  BRA `(.L_x_323) ;  /* 0xffffffa000407947 */ /* 0x000fea000383ffff */
.L_x_113:
[----:B------:R-:W-:-:S07]  /*b700*/  MOV R0, UR5 ;  /* 0x0000000500007c02 */ /* 0x000fce0008000f00 */
.L_x_324:
[----:B-1----:R1:W2:Y:S02]  /*b710*/  SYNCS.PHASECHK.TRANS64.TRYWAIT P0, [R0+URZ], R3 ;  /* 0x00000003000075a7 */ /* 0x0022a400080011ff */
[----:B--2---:R-:W-:Y:S05]  /*b720*/  @!P0 NANOSLEEP.SYNCS 0x989680 ;  /* 0x009896800000895d */ /* 0x004fea0003900000 */
[----:B------:R-:W2:Y:S02]  /*b730*/  @!P0 SYNCS.PHASECHK.TRANS64 P0, [R0+URZ], R3 ;  /* 0x00000003000085a7 */ /* 0x000ea400080010ff */
[----:B--2---:R-:W-:Y:S05]  /*b740*/  @!P0 BRA `(.L_x_324) ;  /* 0xfffffffc00f08947 */ /* 0x004fea000383ffff */
[----:B------:R-:W-:Y:S05]  /*b750*/  BRA `(.L_x_325) ;  /* 0xffffffa0004c7947 */ /* 0x000fea000383ffff */
.L_x_114:
[----:B------:R-:W-:-:S07]  /*b760*/  MOV R0, UR5 ;  /* 0x0000000500007c02 */ /* 0x000fce0008000f00 */
.L_x_326:
[----:B-1----:R1:W2:Y:S02]  /*b770*/  SYNCS.PHASECHK.TRANS64.TRYWAIT P0, [R0+URZ], R3 ;  /* 0x00000003000075a7 */ /* 0x0022a400080011ff */
[----:B--2---:R-:W-:Y:S05]  /*b780*/  @!P0 NANOSLEEP.SYNCS 0x989680 ;  /* 0x009896800000895d */ /* 0x004fea0003900000 */
[----:B------:R-:W2:Y:S02]  /*b790*/  @!P0 SYNCS.PHASECHK.TRANS64 P0, [R0+URZ], R3 ;  /* 0x00000003000085a7 */ /* 0x000ea400080010ff */
[----:B--2---:R-:W-:Y:S05]  /*b7a0*/  @!P0 BRA `(.L_x_326) ;  /* 0xfffffffc00f08947 */ /* 0x004fea000383ffff */
[----:B------:R-:W-:Y:S05]  /*b7b0*/  BRA `(.L_x_327) ;  /* 0xffffffa000587947 */ /* 0x000fea000383ffff */
.L_x_117:
[----:B-1----:R1:W2:Y:S02]  /*b7c0*/  SYNCS.PHASECHK.TRANS64.TRYWAIT P0, [R2+URZ+0x500], R4 ;  /* 0x00050004020075a7 */ /* 0x0022a400080011ff */
[----:B--2---:R-:W-:Y:S05]  /*b7d0*/  @!P0 NANOSLEEP.SYNCS 0x989680 ;  /* 0x009896800000895d */ /* 0x004fea0003900000 */
[----:B------:R-:W2:Y:S02]  /*b7e0*/  @!P0 SYNCS.PHASECHK.TRANS64 P0, [R2+URZ+0x500], R4 ;  /* 0x00050004020085a7 */ /* 0x000ea400080010ff */
[----:B--2---:R-:W-:Y:S05]  /*b7f0*/  @!P0 BRA `(.L_x_117) ;  /* 0xfffffffc00f08947 */ /* 0x004fea000383ffff */
[----:B------:R-:W-:Y:S05]  /*b800*/  BRA `(.L_x_328) ;  /* 0xffffffa000bc7947 */ /* 0x000fea000383ffff */
.L_x_118:
[----:B------:R-:W-:-:S07]  /*b810*/  MOV R2, UR4 ;  /* 0x0000000400027c02 */ /* 0x000fce0008000f00 */
.L_x_329:
[----:B-1----:R1:W2:Y:S02]  /*b820*/  SYNCS.PHASECHK.TRANS64.TRYWAIT P0, [R2+URZ+0x4b0], R5 ;  /* 0x0004b005020075a7 */ /* 0x0022a400080011ff */
[----:B--2---:R-:W-:Y:S05]  /*b830*/  @!P0 NANOSLEEP.SYNCS 0x989680 ;  /* 0x009896800000895d */ /* 0x004fea0003900000 */
[----:B------:R-:W2:Y:S02]  /*b840*/  @!P0 SYNCS.PHASECHK.TRANS64 P0, [R2+URZ+0x4b0], R5 ;  /* 0x0004b005020085a7 */ /* 0x000ea400080010ff */
[----:B--2---:R-:W-:Y:S05]  /*b850*/  @!P0 BRA `(.L_x_329) ;  /* 0xfffffffc00f08947 */ /* 0x004fea000383ffff */
[----:B------:R-:W-:Y:S05]  /*b860*/  BRA `(.L_x_330) ;  /* 0xffffffa000cc7947 */ /* 0x000fea000383ffff */
.L_x_119:
[----:B-1----:R1:W2:Y:S02]  /*b870*/  SYNCS.PHASECHK.TRANS64.TRYWAIT P1, [R2+URZ+0x4a0], R4 ;  /* 0x0004a004020075a7 */ /* 0x0022a400080211ff */
[----:B--2---:R-:W-:Y:S05]  /*b880*/  @!P1 NANOSLEEP.SYNCS 0x989680 ;  /* 0x009896800000995d */ /* 0x004fea0003900000 */
[----:B------:R-:W2:Y:S02]  /*b890*/  @!P1 SYNCS.PHASECHK.TRANS64 P1, [R2+URZ+0x4a0], R4 ;  /* 0x0004a004020095a7 */ /* 0x000ea400080210ff */
[----:B--2---:R-:W-:Y:S05]  /*b8a0*/  @!P1 BRA `(.L_x_119) ;  /* 0xfffffffc00f09947 */ /* 0x004fea000383ffff */
[----:B------:R-:W-:Y:S05]  /*b8b0*/  BRA `(.L_x_331) ;  /* 0xffffffa000fc7947 */ /* 0x000fea000383ffff */
.L_x_122:
[----:B------:R-:W-:-:S07]  /*b8c0*/  MOV R0, UR4 ;  /* 0x0000000400007c02 */ /* 0x000fce0008000f00 */
.L_x_332:
[----:B-1----:R1:W2:Y:S02]  /*b8d0*/  SYNCS.PHASECHK.TRANS64.TRYWAIT P0, [R0+URZ+0x4b0], R2 ;  /* 0x0004b002000075a7 */ /* 0x0022a400080011ff */
[----:B--2---:R-:W-:Y:S05]  /*b8e0*/  @!P0 NANOSLEEP.SYNCS 0x989680 ;  /* 0x009896800000895d */ /* 0x004fea0003900000 */
[----:B------:R-:W2:Y:S02]  /*b8f0*/  @!P0 SYNCS.PHASECHK.TRANS64 P0, [R0+URZ+0x4b0], R2 ;  /* 0x0004b002000085a7 */ /* 0x000ea400080010ff */
[----:B--2---:R-:W-:Y:S05]  /*b900*/  @!P0 BRA `(.L_x_332) ;  /* 0xfffffffc00f08947 */ /* 0x004fea000383ffff */
[----:B------:R-:W-:Y:S05]  /*b910*/  BRA `(.L_x_121) ;  /* 0xffffffa400507947 */ /* 0x000fea000383ffff */
.L_x_131:
[----:B-1----:R-:W-:-:S04]  /*b920*/  MOV R5, UR5 ;  /* 0x0000000500057c02 */ /* 0x002fc80008000f00 */
[----:B------:R1:W2:Y:S03]  /*b930*/  SYNCS.PHASECHK.TRANS64.TRYWAIT P0, [R5+URZ+0x8], R6 ;  /* 0x00000806050075a7 */ /* 0x0002a600080011ff */
[----:B--2---:R-:W-:Y:S05]  /*b940*/  @!P0 NANOSLEEP.SYNCS 0x989680 ;  /* 0x009896800000895d */ /* 0x004fea0003900000 */
[----:B------:R-:W2:Y:S02]  /*b950*/  @!P0 SYNCS.PHASECHK.TRANS64 P0, [R5+URZ+0x8], R6 ;  /* 0x00000806050085a7 */ /* 0x000ea400080010ff */
[----:B--2---:R-:W-:Y:S05]  /*b960*/  @!P0 BRA `(.L_x_131) ;  /* 0xfffffffc00ec8947 */ /* 0x004fea000383ffff */
[----:B------:R-:W-:Y:S05]  /*b970*/  BRA `(.L_x_130) ;  /* 0xffffffa800087947 */ /* 0x000fea000383ffff */
.L_x_133:
[----:B------:R-:W-:Y:S01]  /*b980*/  BSSY B0, `(.L_x_333) ;  /* 0x0000006000007945 */ /* 0x000fe20003800000 */
[----:B------:R-:W-:-:S07]  /*b990*/  MOV R15, 0xffffffff ;  /* 0xffffffff000f7802 */ /* 0x000fce0000000f00 */
[----:B-1---5:R-:W-:Y:S05]  /*b9a0*/  WARPSYNC.COLLECTIVE R15, `(.L_x_334) ;  /* 0x000000000f0c7348 */ /* 0x022fea0003c00000 */
[----:B------:R-:W-:Y:S02]  /*b9b0*/  ELECT P6, UR79, PT ;  /* 0x00000000004f782f */ /* 0x000fe400038c0000 */
[----:B------:R-:W-:Y:S01]  /*b9c0*/  MOV R14, UR79 ;  /* 0x0000004f000e7c02 */ /* 0x000fe20008000f00 */
[----:B-1---5:R-:W-:Y:S10]  /*b9d0*/  ENDCOLLECTIVE ;  /* 0x000000000000791b */ /* 0x022ff40003800000 */
.L_x_334:
[----:B------:R-:W-:Y:S05]  /*b9e0*/  BSYNC B0 ;  /* 0x0000000000007941 */ /* 0x000fea0003800000 */
.L_x_333:
[----:B------:R-:W-:Y:S01]  /*b9f0*/  PLOP3.LUT P0, PT, P6, PT, PT, 0x80, 0x8 ;  /* 0x000000000008781c */ /* 0x000fe2000370f070 */
[----:B------:R-:W-:-:S12]  /*ba00*/  BRA `(.L_x_335) ;  /* 0xffffffa800347947 */ /* 0x000fd8000383ffff */
.L_x_135:
[----:B-1----:R-:W-:-:S04]  /*ba10*/  MOV R0, UR5 ;  /* 0x0000000500007c02 */ /* 0x002fc80008000f00 */
[----:B------:R1:W2:Y:S03]  /*ba20*/  SYNCS.PHASECHK.TRANS64.TRYWAIT P0, [R0+URZ+0x8], R4 ;  /* 0x00000804000075a7 */ /* 0x0002a600080011ff */
[----:B--2---:R-:W-:Y:S05]  /*ba30*/  @!P0 NANOSLEEP.SYNCS 0x989680 ;  /* 0x009896800000895d */ /* 0x004fea0003900000 */
[----:B------:R-:W2:Y:S02]  /*ba40*/  @!P0 SYNCS.PHASECHK.TRANS64 P0, [R0+URZ+0x8], R4 ;  /* 0x00000804000085a7 */ /* 0x000ea400080010ff */
[----:B--2---:R-:W-:Y:S05]  /*ba50*/  @!P0 BRA `(.L_x_135) ;  /* 0xfffffffc00ec8947 */ /* 0x004fea000383ffff */
[----:B------:R-:W-:Y:S05]  /*ba60*/  BRA `(.L_x_134) ;  /* 0xffffffa800387947 */ /* 0x000fea000383ffff */
.L_x_136:
[----:B-1----:R1:W2:Y:S02]  /*ba70*/  SYNCS.PHASECHK.TRANS64.TRYWAIT P0, [R0+URZ+0x4a0], R4 ;  /* 0x0004a004000075a7 */ /* 0x0022a400080011ff */
[----:B--2---:R-:W-:Y:S05]  /*ba80*/  @!P0 NANOSLEEP.SYNCS 0x989680 ;  /* 0x009896800000895d */ /* 0x004fea0003900000 */
[----:B------:R-:W2:Y:S02]  /*ba90*/  @!P0 SYNCS.PHASECHK.TRANS64 P0, [R0+URZ+0x4a0], R4 ;  /* 0x0004a004000085a7 */ /* 0x000ea400080010ff */
[----:B--2---:R-:W-:Y:S05]  /*baa0*/  @!P0 BRA `(.L_x_136) ;  /* 0xfffffffc00f08947 */ /* 0x004fea000383ffff */
[----:B------:R-:W-:Y:S05]  /*bab0*/  BRA `(.L_x_336) ;  /* 0xffffffac000c7947 */ /* 0x000fea000383ffff */
.L_x_138:
[----:B------:R-:W-:-:S07]  /*bac0*/  MOV R0, UR19 ;  /* 0x0000001300007c02 */ /* 0x000fce0008000f00 */
.L_x_337:
[----:B-1----:R1:W2:Y:S02]  /*bad0*/  SYNCS.PHASECHK.TRANS64.TRYWAIT P0, [R0+URZ+0x4e0], R4 ;  /* 0x0004e004000075a7 */ /* 0x0022a400080011ff */
[----:B--2---:R-:W-:Y:S05]  /*bae0*/  @!P0 NANOSLEEP.SYNCS 0x989680 ;  /* 0x009896800000895d */ /* 0x004fea0003900000 */
[----:B------:R-:W2:Y:S02]  /*baf0*/  @!P0 SYNCS.PHASECHK.TRANS64 P0, [R0+URZ+0x4e0], R4 ;  /* 0x0004e004000085a7 */ /* 0x000ea400080010ff */
[----:B--2---:R-:W-:Y:S05]  /*bb00*/  @!P0 BRA `(.L_x_337) ;  /* 0xfffffffc00f08947 */ /* 0x004fea000383ffff */
[----:B------:R-:W-:Y:S05]  /*bb10*/  BRA `(.L_x_338) ;  /* 0xffffffac00547947 */ /* 0x000fea000383ffff */
.L_x_141:
[----:B------:R-:W-:Y:S07]  /*bb20*/  MOV R0, UR6 ;  /* 0x0000000600007c02 */ /* 0x000fee0008000f00 */
.L_x_339:
[----:B-1----:R1:W2:Y:S02]  /*bb30*/  SYNCS.PHASECHK.TRANS64.TRYWAIT P0, [R0+URZ], R4 ;  /* 0x00000004000075a7 */ /* 0x0022a400080011ff */
[----:B--2---:R-:W-:Y:S05]  /*bb40*/  @!P0 NANOSLEEP.SYNCS 0x989680 ;  /* 0x009896800000895d */ /* 0x004fea0003900000 */
[----:B------:R-:W2:Y:S02]  /*bb50*/  @!P0 SYNCS.PHASECHK.TRANS64 P0, [R0+URZ], R4 ;  /* 0x00000004000085a7 */ /* 0x000ea400080010ff */
[----:B--2---:R-:W-:Y:S05]  /*bb60*/  @!P0 BRA `(.L_x_339) ;  /* 0xfffffffc00f08947 */ /* 0x004fea000383ffff */
[----:B------:R-:W-:Y:S05]  /*bb70*/  BRA `(.L_x_140) ;  /* 0xffffffac006c7947 */ /* 0x000fea000383ffff */
.L_x_145:
[----:B-1----:R-:W-:-:S07]  /*bb80*/  MOV R0, UR4 ;  /* 0x0000000400007c02 */ /* 0x002fce0008000f00 */
.L_x_340:
[----:B-1----:R1:W2:Y:S02]  /*bb90*/  SYNCS.PHASECHK.TRANS64.TRYWAIT P0, [R0+URZ], R2 ;  /* 0x00000002000075a7 */ /* 0x0022a400080011ff */
[----:B--2---:R-:W-:Y:S05]  /*bba0*/  @!P0 NANOSLEEP.SYNCS 0x989680 ;  /* 0x009896800000895d */ /* 0x004fea0003900000 */
[----:B------:R-:W2:Y:S02]  /*bbb0*/  @!P0 SYNCS.PHASECHK.TRANS64 P0, [R0+URZ], R2 ;  /* 0x00000002000085a7 */ /* 0x000ea400080010ff */
[----:B--2---:R-:W-:Y:S05]  /*bbc0*/  @!P0 BRA `(.L_x_340) ;  /* 0xfffffffc00f08947 */ /* 0x004fea000383ffff */
[----:B------:R-:W-:Y:S05]  /*bbd0*/  BRA `(.L_x_341) ;  /* 0xffffffb000247947 */ /* 0x000fea000383ffff */
.L_x_146:
[----:B------:R-:W-:-:S07]  /*bbe0*/  MOV R0, UR5 ;  /* 0x0000000500007c02 */ /* 0x000fce0008000f00 */
.L_x_342:
[----:B-1----:R1:W2:Y:S02]  /*bbf0*/  SYNCS.PHASECHK.TRANS64.TRYWAIT P0, [R0+URZ], R3 ;  /* 0x00000003000075a7 */ /* 0x0022a400080011ff */
[----:B--2---:R-:W-:Y:S05]  /*bc00*/  @!P0 NANOSLEEP.SYNCS 0x989680 ;  /* 0x009896800000895d */ /* 0x004fea0003900000 */
[----:B------:R-:W2:Y:S02]  /*bc10*/  @!P0 SYNCS.PHASECHK.TRANS64 P0, [R0+URZ], R3 ;  /* 0x00000003000085a7 */ /* 0x000ea400080010ff */
[----:B--2---:R-:W-:Y:S05]  /*bc20*/  @!P0 BRA `(.L_x_342) ;  /* 0xfffffffc00f08947 */ /* 0x004fea000383ffff */
[----:B------:R-:W-:Y:S05]  /*bc30*/  BRA `(.L_x_343) ;  /* 0xffffffb000307947 */ /* 0x000fea000383ffff */
.L_x_147:
[----:B------:R-:W-:-:S07]  /*bc40*/  MOV R0, UR5 ;  /* 0x0000000500007c02 */ /* 0x000fce0008000f00 */
.L_x_344:
[----:B-1----:R1:W2:Y:S02]  /*bc50*/  SYNCS.PHASECHK.TRANS64.TRYWAIT P0, [R0+URZ], R3 ;  /* 0x00000003000075a7 */ /* 0x0022a400080011ff */
[----:B--2---:R-:W-:Y:S05]  /*bc60*/  @!P0 NANOSLEEP.SYNCS 0x989680 ;  /* 0x009896800000895d */ /* 0x004fea0003900000 */
[----:B------:R-:W2:Y:S02]  /*bc70*/  @!P0 SYNCS.PHASECHK.TRANS64 P0, [R0+URZ], R3 ;  /* 0x00000003000085a7 */ /* 0x000ea400080010ff */
[----:B--2---:R-:W-:Y:S05]  /*bc80*/  @!P0 BRA `(.L_x_344) ;  /* 0xfffffffc00f08947 */ /* 0x004fea000383ffff */
[----:B------:R-:W-:Y:S05]  /*bc90*/  BRA `(.L_x_345) ;  /* 0xffffffb0003c7947 */ /* 0x000fea000383ffff */
.L_x_150:
[----:B------:R-:W-:-:S07]  /*bca0*/  MOV R0, UR13 ;  /* 0x0000000d00007c02 */ /* 0x000fce0008000f00 */
.L_x_346:
[----:B-1----:R1:W2:Y:S02]  /*bcb0*/  SYNCS.PHASECHK.TRANS64.TRYWAIT P1, [R0+URZ+0x520], R2 ;  /* 0x00052002000075a7 */ /* 0x0022a400080211ff */
[----:B--2---:R-:W-:Y:S05]  /*bcc0*/  @!P1 NANOSLEEP.SYNCS 0x989680 ;  /* 0x009896800000995d */ /* 0x004fea0003900000 */
[----:B------:R-:W2:Y:S02]  /*bcd0*/  @!P1 SYNCS.PHASECHK.TRANS64 P1, [R0+URZ+0x520], R2 ;  /* 0x00052002000095a7 */ /* 0x000ea400080210ff */
[----:B--2---:R-:W-:Y:S05]  /*bce0*/  @!P1 BRA `(.L_x_346) ;  /* 0xfffffffc00f09947 */ /* 0x004fea000383ffff */
[----:B------:R-:W-:Y:S05]  /*bcf0*/  BRA `(.L_x_347) ;  /* 0xffffffb000887947 */ /* 0x000fea000383ffff */
.L_x_155:
[----:B--2---:R2:W4:Y:S02]  /*bd00*/  SYNCS.PHASECHK.TRANS64.TRYWAIT P0, [R7+URZ+0x4a0], R0 ;  /* 0x0004a000070075a7 */ /* 0x00452400080011ff */
[----:B----4-:R-:W-:Y:S05]  /*bd10*/  @!P0 NANOSLEEP.SYNCS 0x989680 ;  /* 0x009896800000895d */ /* 0x010fea0003900000 */
[----:B------:R-:W4:Y:S02]  /*bd20*/  @!P0 SYNCS.PHASECHK.TRANS64 P0, [R7+URZ+0x4a0], R0 ;  /* 0x0004a000070085a7 */ /* 0x000f2400080010ff */
[----:B----4-:R-:W-:Y:S05]  /*bd30*/  @!P0 BRA `(.L_x_155) ;  /* 0xfffffffc00f08947 */ /* 0x010fea000383ffff */
[----:B------:R-:W-:Y:S05]  /*bd40*/  BRA `(.L_x_348) ;  /* 0xffffffb400a87947 */ /* 0x000fea000383ffff */
.L_x_158:
[----:B-1----:R-:W-:Y:S07]  /*bd50*/  MOV R0, UR17 ;  /* 0x0000001100007c02 */ /* 0x002fee0008000f00 */
.L_x_349:
[----:B-1----:R1:W2:Y:S02]  /*bd60*/  SYNCS.PHASECHK.TRANS64.TRYWAIT P2, [R0+URZ+0x498], R7 ;  /* 0x00049807000075a7 */ /* 0x0022a400080411ff */
[----:B--2---:R-:W-:Y:S05]  /*bd70*/  @!P2 NANOSLEEP.SYNCS 0x989680 ;  /* 0x009896800000a95d */ /* 0x004fea0003900000 */
[----:B------:R-:W2:Y:S02]  /*bd80*/  @!P2 SYNCS.PHASECHK.TRANS64 P2, [R0+URZ+0x498], R7 ;  /* 0x000498070000a5a7 */ /* 0x000ea400080410ff */
[----:B--2---:R-:W-:Y:S05]  /*bd90*/  @!P2 BRA `(.L_x_349) ;  /* 0xfffffffc00f0a947 */ /* 0x004fea000383ffff */
[----:B------:R-:W-:Y:S05]  /*bda0*/  BRA `(.L_x_157) ;  /* 0xffffffbc00087947 */ /* 0x000fea000383ffff */
.L_x_161:
[----:B-1----:R-:W-:Y:S07]  /*bdb0*/  MOV R0, UR17 ;  /* 0x0000001100007c02 */ /* 0x002fee0008000f00 */
.L_x_350:
[----:B-1----:R1:W2:Y:S02]  /*bdc0*/  SYNCS.PHASECHK.TRANS64.TRYWAIT P0, [R0+URZ+0x488], R6 ;  /* 0x00048806000075a7 */ /* 0x0022a400080011ff */
[----:B--2---:R-:W-:Y:S05]  /*bdd0*/  @!P0 NANOSLEEP.SYNCS 0x989680 ;  /* 0x009896800000895d */ /* 0x004fea0003900000 */
[----:B------:R-:W2:Y:S02]  /*bde0*/  @!P0 SYNCS.PHASECHK.TRANS64 P0, [R0+URZ+0x488], R6 ;  /* 0x00048806000085a7 */ /* 0x000ea400080010ff */
[----:B--2---:R-:W-:Y:S05]  /*bdf0*/  @!P0 BRA `(.L_x_350) ;  /* 0xfffffffc00f08947 */ /* 0x004fea000383ffff */
[----:B------:R-:W-:Y:S05]  /*be00*/  BRA `(.L_x_351) ;  /* 0xffffffbc00587947 */ /* 0x000fea000383ffff */
.L_x_164:
[----:B--2---:R2:W3:Y:S02]  /*be10*/  SYNCS.PHASECHK.TRANS64.TRYWAIT P0, [R3+URZ+0x4a0], R0 ;  /* 0x0004a000030075a7 */ /* 0x0044e400080011ff */
[----:B---3--:R-:W-:Y:S05]  /*be20*/  @!P0 NANOSLEEP.SYNCS 0x989680 ;  /* 0x009896800000895d */ /* 0x008fea0003900000 */
[----:B------:R-:W3:Y:S02]  /*be30*/  @!P0 SYNCS.PHASECHK.TRANS64 P0, [R3+URZ+0x4a0], R0 ;  /* 0x0004a000030085a7 */ /* 0x000ee400080010ff */
[----:B---3--:R-:W-:Y:S05]  /*be40*/  @!P0 BRA `(.L_x_164) ;  /* 0xfffffffc00f08947 */ /* 0x008fea000383ffff */
[----:B------:R-:W-:Y:S05]  /*be50*/  BRA `(.L_x_352) ;  /* 0xffffffc000b07947 */ /* 0x000fea000383ffff */
.L_x_175:
[----:B-1----:R-:W-:Y:S04]  /*be60*/  MOV R0, UR44 ;  /* 0x0000002c00007c02 */ /* 0x002fe80008000f00 */
[----:B------:R1:W2:Y:S03]  /*be70*/  SYNCS.PHASECHK.TRANS64.TRYWAIT P1, [R0+URZ+0x480], R3 ;  /* 0x00048003000075a7 */ /* 0x0002a600080211ff */
[----:B--2---:R-:W-:Y:S05]  /*be80*/  @!P1 NANOSLEEP.SYNCS 0x989680 ;  /* 0x009896800000995d */ /* 0x004fea0003900000 */
[----:B------:R-:W2:Y:S02]  /*be90*/  @!P1 SYNCS.PHASECHK.TRANS64 P1, [R0+URZ+0x480], R3 ;  /* 0x00048003000095a7 */ /* 0x000ea400080210ff */
[----:B--2---:R-:W-:Y:S05]  /*bea0*/  @!P1 BRA `(.L_x_175) ;  /* 0xfffffffc00ec9947 */ /* 0x004fea000383ffff */
[----:B------:R-:W-:Y:S05]  /*beb0*/  BRA `(.L_x_174) ;  /* 0xffffffcc00e87947 */ /* 0x000fea000383ffff */
.L_x_177:
[----:B-1----:R1:W2:Y:S02]  /*bec0*/  SYNCS.PHASECHK.TRANS64.TRYWAIT P1, [R82+URZ+0x4c0], R4 ;  /* 0x0004c004520075a7 */ /* 0x0022a400080211ff */
[----:B--2---:R-:W-:Y:S05]  /*bed0*/  @!P1 NANOSLEEP.SYNCS 0x989680 ;  /* 0x009896800000995d */ /* 0x004fea0003900000 */
[----:B------:R-:W2:Y:S02]  /*bee0*/  @!P1 SYNCS.PHASECHK.TRANS64 P1, [R82+URZ+0x4c0], R4 ;  /* 0x0004c004520095a7 */ /* 0x000ea400080210ff */
[----:B--2---:R-:W-:Y:S05]  /*bef0*/  @!P1 BRA `(.L_x_177) ;  /* 0xfffffffc00f09947 */ /* 0x004fea000383ffff */
[----:B------:R-:W-:Y:S05]  /*bf00*/  BRA `(.L_x_176) ;  /* 0xffffffd000287947 */ /* 0x000fea000383ffff */
        .weak           $__internal_0_$__cuda_sm10x_tcgen05_guardrail_trap_col_being_dealloced_not_returned_by_alloc
        .type           $__internal_0_$__cuda_sm10x_tcgen05_guardrail_trap_col_being_dealloced_not_returned_by_alloc,@function
        .size           $__internal_0_$__cuda_sm10x_tcgen05_guardrail_trap_col_being_dealloced_not_returned_by_alloc,($__internal_1_$__cuda_sm10x_tcgen05_guardrail_trap_phase_invalid_during_alloc - $__internal_0_$__cuda_sm10x_tcgen05_guardrail_trap_col_being_dealloced_not_returned_by_alloc)
$__internal_0_$__cuda_sm10x_tcgen05_guardrail_trap_col_being_dealloced_not_returned_by_alloc:
[----:B------:R-:W-:Y:S05]  /*bf10*/  BPT.TRAP 0x1 ;  /* 0x000000040000795c */ /* 0x000fea0000300000 */
[----:B------:R-:W-:-:S04]  /*bf20*/  HFMA2 R3, -RZ, RZ, 0, 0 ;  /* 0x00000000ff037431 */ /* 0x000fc800000001ff */
[----:B------:R-:W-:Y:S05]  /*bf30*/  RET.REL.NODEC R2 `(_ZN7cutlass13device_kernelINS_4gemm6kernel13GemmUniversalIN4cute5tupleIJiiiiEEENS1_10collective13CollectiveMmaINS1_35MainloopSm100TmaUmmaWarpSpecializedILi72ELi2ELi4ENS5_IJNS4_1CILi2EEESB_NSA_ILi1EEEEEEEENS5_IJNSA_ILi128EEENSA_ILi64EEENSA_ILi32EEEEEENS_12float_e5m2_tENS5_IJlSC_lEEESJ_SK_NS4_8TiledMMAINS4_8MMA_AtomIJNS4_10MMA_TraitsINS4_25SM100_MMA_F8F6F4_2x1SM_SSEJSJ_SJ_fSF_SG_NS4_17integral_constantINS4_4UMMA5MajorELSR_0EEESS_NSP_INSQ_7ScaleInELST_0EEESU_EEEEEENS4_6LayoutINS5_IJSC_SC_SC_EEENS5_IJNSA_ILi0EEESZ_SZ_EEEEENS5_IJNS4_10UnderscoreES12_S12_EEEEENS4_28SM100_TMA_2SM_LOAD_MULTICASTENS4_14ComposedLayoutINS4_7SwizzleILi1ELi4ELi3EEENS4_18smem_ptr_flag_bitsILi8EEENSX_INS5_IJNSA_ILi8EEESH_EEENS5_IJSH_SC_EEEEEEEvNS4_8identityENS4_18SM100_TMA_2SM_LOADES1F_vS1G_EENS_8epilogue10collective18CollectiveEpilogueINS1J_23Sm100TmaWarpSpecializedILi1ELi1ELi32ELb0ELb0EEEJNS5_IJSG_SG_SH_EEENS5_IJNSX_ISG_SC_EES1P_EEESJ_SK_SJ_SK_NS1J_6fusion15FusionCallbacksIS1N_NS1R_17LinearCombinationISJ_fSJ_fLNS_15FloatRoundStyleE2EEES1O_S1Q_JEEENS4_5SM1004TMEM4LOAD26SM100_TMEM_LOAD_32dp32b32xENS4_13SM90_TMA_LOADENS16_INS17_ILi2ELi4ELi3EEES1A_NSX_INS5_IJS1B_SG_EEENS5_IJSG_SC_EEEEEEENS4_39AutoVectorizingCopyWithAssumedAlignmentILi128EEENS4_14SM90_TMA_STOREES26_S28_S28_EEEvvEEEEvNT_6ParamsE) ;  /* 0xffffff4002307950 */ /* 0x000fea0003c3ffff */
        .weak           $__internal_1_$__cuda_sm10x_tcgen05_guardrail_trap_phase_invalid_during_alloc
        .type           $__internal_1_$__cuda_sm10x_tcgen05_guardrail_trap_phase_invalid_during_alloc,@function
        .size           $__internal_1_$__cuda_sm10x_tcgen05_guardrail_trap_phase_invalid_during_alloc,($__internal_2_$__cuda_sm10x_tcgen05_guardrail_trap_unallocated_columns_being_dealloced - $__internal_1_$__cuda_sm10x_tcgen05_guardrail_trap_phase_invalid_during_alloc)
$__internal_1_$__cuda_sm10x_tcgen05_guardrail_trap_phase_invalid_during_alloc:
[----:B------:R-:W-:Y:S05]  /*bf40*/  BPT.TRAP 0x1 ;  /* 0x000000040000795c */ /* 0x000fea0000300000 */
[----:B------:R-:W-:-:S04]  /*bf50*/  MOV R5, 0x0 ;  /* 0x0000000000057802 */ /* 0x000fc80000000f00 */
[----:B------:R-:W-:Y:S05]  /*bf60*/  RET.REL.NODEC R4 `(_ZN7cutlass13device_kernelINS_4gemm6kernel13GemmUniversalIN4cute5tupleIJiiiiEEENS1_10collective13CollectiveMmaINS1_35MainloopSm100TmaUmmaWarpSpecializedILi72ELi2ELi4ENS5_IJNS4_1CILi2EEESB_NSA_ILi1EEEEEEEENS5_IJNSA_ILi128EEENSA_ILi64EEENSA_ILi32EEEEEENS_12float_e5m2_tENS5_IJlSC_lEEESJ_SK_NS4_8TiledMMAINS4_8MMA_AtomIJNS4_10MMA_TraitsINS4_25SM100_MMA_F8F6F4_2x1SM_SSEJSJ_SJ_fSF_SG_NS4_17integral_constantINS4_4UMMA5MajorELSR_0EEESS_NSP_INSQ_7ScaleInELST_0EEESU_EEEEEENS4_6LayoutINS5_IJSC_SC_SC_EEENS5_IJNSA_ILi0EEESZ_SZ_EEEEENS5_IJNS4_10UnderscoreES12_S12_EEEEENS4_28SM100_TMA_2SM_LOAD_MULTICASTENS4_14ComposedLayoutINS4_7SwizzleILi1ELi4ELi3EEENS4_18smem_ptr_flag_bitsILi8EEENSX_INS5_IJNSA_ILi8EEESH_EEENS5_IJSH_SC_EEEEEEEvNS4_8identityENS4_18SM100_TMA_2SM_LOADES1F_vS1G_EENS_8epilogue10collective18CollectiveEpilogueINS1J_23Sm100TmaWarpSpecializedILi1ELi1ELi32ELb0ELb0EEEJNS5_IJSG_SG_SH_EEENS5_IJNSX_ISG_SC_EES1P_EEESJ_SK_SJ_SK_NS1J_6fusion15FusionCallbacksIS1N_NS1R_17LinearCombinationISJ_fSJ_fLNS_15FloatRoundStyleE2EEES1O_S1Q_JEEENS4_5SM1004TMEM4LOAD26SM100_TMEM_LOAD_32dp32b32xENS4_13SM90_TMA_LOADENS16_INS17_ILi2ELi4ELi3EEES1A_NSX_INS5_IJS1B_SG_EEENS5_IJSG_SC_EEEEEEENS4_39AutoVectorizingCopyWithAssumedAlignmentILi128EEENS4_14SM90_TMA_STOREES26_S28_S28_EEEvvEEEEvNT_6ParamsE) ;  /* 0xffffff4004247950 */ /* 0x000fea0003c3ffff */
        .weak           $__internal_2_$__cuda_sm10x_tcgen05_guardrail_trap_unallocated_columns_being_dealloced
        .type           $__internal_2_$__cuda_sm10x_tcgen05_guardrail_trap_unallocated_columns_being_dealloced,@function
        .size           $__internal_2_$__cuda_sm10x_tcgen05_guardrail_trap_unallocated_columns_being_dealloced,(.L_x_354 - $__internal_2_$__cuda_sm10x_tcgen05_guardrail_trap_unallocated_columns_being_dealloced)
$__internal_2_$__cuda_sm10x_tcgen05_guardrail_trap_unallocated_columns_being_dealloced:
[----:B------:R-:W-:Y:S05]  /*bf70*/  BPT.TRAP 0x1 ;  /* 0x000000040000795c */ /* 0x000fea0000300000 */
[----:B------:R-:W-:-:S04]  /*bf80*/  HFMA2 R3, -RZ, RZ, 0, 0 ;  /* 0x00000000ff037431 */ /* 0x000fc800000001ff */
[----:B------:R-:W-:Y:S05]  /*bf90*/  RET.REL.NODEC R2 `(_ZN7cutlass13device_kernelINS_4gemm6kernel13GemmUniversalIN4cute5tupleIJiiiiEEENS1_10collective13CollectiveMmaINS1_35MainloopSm100TmaUmmaWarpSpecializedILi72ELi2ELi4ENS5_IJNS4_1CILi2EEESB_NSA_ILi1EEEEEEEENS5_IJNSA_ILi128EEENSA_ILi64EEENSA_ILi32EEEEEENS_12float_e5m2_tENS5_IJlSC_lEEESJ_SK_NS4_8TiledMMAINS4_8MMA_AtomIJNS4_10MMA_TraitsINS4_25SM100_MMA_F8F6F4_2x1SM_SSEJSJ_SJ_fSF_SG_NS4_17integral_constantINS4_4UMMA5MajorELSR_0EEESS_NSP_INSQ_7ScaleInELST_0EEESU_EEEEEENS4_6LayoutINS5_IJSC_SC_SC_EEENS5_IJNSA_ILi0EEESZ_SZ_EEEEENS5_IJNS4_10UnderscoreES12_S12_EEEEENS4_28SM100_TMA_2SM_LOAD_MULTICASTENS4_14ComposedLayoutINS4_7SwizzleILi1ELi4ELi3EEENS4_18smem_ptr_flag_bitsILi8EEENSX_INS5_IJNSA_ILi8EEESH_EEENS5_IJSH_SC_EEEEEEEvNS4_8identityENS4_18SM100_TMA_2SM_LOADES1F_vS1G_EENS_8epilogue10collective18CollectiveEpilogueINS1J_23Sm100TmaWarpSpecializedILi1ELi1ELi32ELb0ELb0EEEJNS5_IJSG_SG_SH_EEENS5_IJNSX_ISG_SC_EES1P_EEESJ_SK_SJ_SK_NS1J_6fusion15FusionCallbacksIS1N_NS1R_17LinearCombinationISJ_fSJ_fLNS_15FloatRoundStyleE2EEES1O_S1Q_JEEENS4_5SM1004TMEM4LOAD26SM100_TMEM_LOAD_32dp32b32xENS4_13SM90_TMA_LOADENS16_INS17_ILi2ELi4ELi3EEES1A_NSX_INS5_IJS1B_SG_EEENS5_IJSG_SC_EEEEEEENS4_39AutoVectorizingCopyWithAssumedAlignmentILi128EEENS4_14SM90_TMA_STOREES26_S28_S28_EEEvvEEEEvNT_6ParamsE) ;  /* 0xffffff4002187950 */ /* 0x000fea0003c3ffff */
.L_x_353:
[----:B------:R-:W-:-:S00]  /*bfa0*/  BRA `(.L_x_353) ;  /* 0xfffffffc00fc7947 */ /* 0x000fc0000383ffff */
[----:B------:R-:W-:-:S00]  /*bfb0*/  NOP ;  /* 0x0000000000007918 */ /* 0x000fc00000000000 */
        /* <DEDUP_REMOVED lines=12> */
.L_x_354:


//--------------------- .nv.global.init           --------------------------
	.section	.nv.global.init,"aw",@progbits
.nv.global.init:
	.type		$str$27,@object
	.size		$str$27,($str$28 - $str$27)
$str$27:
        /*0000*/ 	.byte	0x28, 0x61, 0x64, 0x64, 0x72, 0x65, 0x73, 0x73, 0x20, 0x26, 0x20, 0x6d, 0x61, 0x73, 0x6b, 0x29
        /*0010*/ 	.byte	0x20, 0x3d, 0x3d, 0x20, 0x30, 0x00
	.type		$str$28,@object
	.size		$str$28,($str$26 - $str$28)
$str$28:
        /*0016*/ 	.byte	0x2f, 0x74, 0x6d, 0x70, 0x2f, 0x63, 0x75, 0x74, 0x6c, 0x61, 0x73, 0x73, 0x5f, 0x73, 0x77, 0x65
        /*0026*/ 	.byte	0x65, 0x70, 0x5f, 0x73, 0x72, 0x63, 0x2f, 0x69, 0x6e, 0x63, 0x6c, 0x75, 0x64, 0x65, 0x2f, 0x63
        /*0036*/ 	.byte	0x75, 0x74, 0x65, 0x2f, 0x70, 0x6f, 0x69, 0x6e, 0x74, 0x65, 0x72, 0x5f, 0x66, 0x6c, 0x61, 0x67
        /*0046*/ 	.byte	0x67, 0x65, 0x64, 0x2e, 0x68, 0x70, 0x70, 0x00
	.type		$str$26,@object
	.size		$str$26,($str$25 - $str$26)
$str$26:
        /*004e*/ 	.byte	0x2f, 0x74, 0x6d, 0x70, 0x2f, 0x63, 0x75, 0x74, 0x6c, 0x61, 0x73, 0x73, 0x5f, 0x73, 0x77, 0x65
        /*005e*/ 	.byte	0x65, 0x70, 0x5f, 0x73, 0x72, 0x63, 0x2f, 0x69, 0x6e, 0x63, 0x6c, 0x75, 0x64, 0x65, 0x2f, 0x63
        /*006e*/ 	.byte	0x75, 0x74, 0x65, 0x2f, 0x61, 0x74, 0x6f, 0x6d, 0x2f, 0x63, 0x6f, 0x70, 0x79, 0x5f, 0x74, 0x72
        /*007e*/ 	.byte	0x61, 0x69, 0x74, 0x73, 0x5f, 0x73, 0x6d, 0x31, 0x30, 0x30, 0x2e, 0x68, 0x70, 0x70, 0x00
	.type		$str$25,@object
	.size		$str$25,(__unnamed_1 - $str$25)
$str$25:
        /*008d*/ 	.byte	0x28, 0x28, 0x75, 0x69, 0x6e, 0x74, 0x33, 0x32, 0x5f, 0x74, 0x28, 0x74, 0x68, 0x72, 0x65, 0x61
        /*009d*/ 	.byte	0x64, 0x49, 0x64, 0x78, 0x2e, 0x78, 0x29, 0x20, 0x2f, 0x20, 0x33, 0x32, 0x29, 0x20, 0x25, 0x20
        /*00ad*/ 	.byte	0x34, 0x29, 0x20, 0x3d, 0x3d, 0x20, 0x28, 0x28, 0x28, 0x74, 0x6d, 0x65, 0x6d, 0x5f, 0x61, 0x64
        /*00bd*/ 	.byte	0x64, 0x72, 0x20, 0x3e, 0x3e, 0x20, 0x31, 0x36, 0x29, 0x20, 0x2f, 0x20, 0x33, 0x32, 0x29, 0x20
        /*00cd*/ 	.byte	0x25, 0x20, 0x34, 0x29, 0x00
	.type		__unnamed_1,@object
	.size		__unnamed_1,(__unnamed_2 - __unnamed_1)
__unnamed_1:
        /*00d2*/ 	.byte	0x61, 0x75, 0x74, 0x6f, 0x20, 0x63, 0x75, 0x74, 0x65, 0x3a, 0x3a, 0x61, 0x73, 0x5f, 0x70, 0x6f
        /* <DEDUP_REMOVED lines=24> */
        /*0262*/ 	.byte	0x3c, 0x34, 0x30, 0x39, 0x36, 0x3e, 0x3e, 0x3e, 0x3e, 0x5d, 0x00
	.type		__unnamed_2,@object
	.size		__unnamed_2,(.L_2 - __unnamed_2)
__unnamed_2:
        /* <DEDUP_REMOVED lines=40> */
        /*04ed*/ 	.byte	0x74, 0x65, 0x3a, 0x3a, 0x43, 0x3c, 0x30, 0x3e, 0x3e, 0x3e, 0x3e, 0x5d, 0x00
.L_2:


//--------------------- .nv.shared._ZN7cutlass13device_kernelINS_4gemm6kernel13GemmUniversalIN4cute5tupleIJiiiiEEENS1_10collective13CollectiveMmaINS1_35MainloopSm100TmaUmmaWarpSpecializedILi72ELi2ELi4ENS5_IJNS4_1CILi2EEESB_NSA_ILi1EEEEEEEENS5_IJNSA_ILi128EEENSA_ILi64EEENSA_ILi32EEEEEENS_12float_e5m2_tENS5_IJlSC_lEEESJ_SK_NS4_8TiledMMAINS4_8MMA_AtomIJNS4_10MMA_TraitsINS4_25SM100_MMA_F8F6F4_2x1SM_SSEJSJ_SJ_fSF_SG_NS4_17integral_constantINS4_4UMMA5MajorELSR_0EEESS_NSP_INSQ_7ScaleInELST_0EEESU_EEEEEENS4_6LayoutINS5_IJSC_SC_SC_EEENS5_IJNSA_ILi0EEESZ_SZ_EEEEENS5_IJNS4_10UnderscoreES12_S12_EEEEENS4_28SM100_TMA_2SM_LOAD_MULTICASTENS4_14ComposedLayoutINS4_7SwizzleILi1ELi4ELi3EEENS4_18smem_ptr_flag_bitsILi8EEENSX_INS5_IJNSA_ILi8EEESH_EEENS5_IJSH_SC_EEEEEEEvNS4_8identityENS4_18SM100_TMA_2SM_LOADES1F_vS1G_EENS_8epilogue10collective18CollectiveEpilogueINS1J_23Sm100TmaWarpSpecializedILi1ELi1ELi32ELb0ELb0EEEJNS5_IJSG_SG_SH_EEENS5_IJNSX_ISG_SC_EES1P_EEESJ_SK_SJ_SK_NS1J_6fusion15FusionCallbacksIS1N_NS1R_17LinearCombinationISJ_fSJ_fLNS_15FloatRoundStyleE2EEES1O_S1Q_JEEENS4_5SM1004TMEM4LOAD26SM100_TMEM_LOAD_32dp32b32xENS4_13SM90_TMA_LOADENS16_INS17_ILi2ELi4ELi3EEES1A_NSX_INS5_IJS1B_SG_EEENS5_IJSG_SC_EEEEEEENS4_39AutoVectorizingCopyWithAssumedAlignmentILi128EEENS4_14SM90_TMA_STOREES26_S28_S28_EEEvvEEEEvNT_6ParamsE --------------------------
	.section	.nv.shared._ZN7cutlass13device_kernelINS_4gemm6kernel13GemmUniversalIN4cute5tupleIJiiiiEEENS1_10collective13CollectiveMmaINS1_35MainloopSm100TmaUmmaWarpSpecializedILi72ELi2ELi4ENS5_IJNS4_1CILi2EEESB_NSA_ILi1EEEEEEEENS5_IJNSA_ILi128EEENSA_ILi64EEENSA_ILi32EEEEEENS_12float_e5m2_tENS5_IJlSC_lEEESJ_SK_NS4_8TiledMMAINS4_8MMA_AtomIJNS4_10MMA_TraitsINS4_25SM100_MMA_F8F6F4_2x1SM_SSEJSJ_SJ_fSF_SG_NS4_17integral_constantINS4_4UMMA5MajorELSR_0EEESS_NSP_INSQ_7ScaleInELST_0EEESU_EEEEEENS4_6LayoutINS5_IJSC_SC_SC_EEENS5_IJNSA_ILi0EEESZ_SZ_EEEEENS5_IJNS4_10UnderscoreES12_S12_EEEEENS4_28SM100_TMA_2SM_LOAD_MULTICASTENS4_14ComposedLayoutINS4_7SwizzleILi1ELi4ELi3EEENS4_18smem_ptr_flag_bitsILi8EEENSX_INS5_IJNSA_ILi8EEESH_EEENS5_IJSH_SC_EEEEEEEvNS4_8identityENS4_18SM100_TMA_2SM_LOADES1F_vS1G_EENS_8epilogue10collective18CollectiveEpilogueINS1J_23Sm100TmaWarpSpecializedILi1ELi1ELi32ELb0ELb0EEEJNS5_IJSG_SG_SH_EEENS5_IJNSX_ISG_SC_EES1P_EEESJ_SK_SJ_SK_NS1J_6fusion15FusionCallbacksIS1N_NS1R_17LinearCombinationISJ_fSJ_fLNS_15FloatRoundStyleE2EEES1O_S1Q_JEEENS4_5SM1004TMEM4LOAD26SM100_TMEM_LOAD_32dp32b32xENS4_13SM90_TMA_LOADENS16_INS17_ILi2ELi4ELi3EEES1A_NSX_INS5_IJS1B_SG_EEENS5_IJSG_SC_EEEEEEENS4_39AutoVectorizingCopyWithAssumedAlignmentILi128EEENS4_14SM90_TMA_STOREES26_S28_S28_EEEvvEEEEvNT_6ParamsE,"aw",@nobits
	.sectionflags	@""
	.align	16
	.zero		1024


//--------------------- .nv.shared.reserved.0     --------------------------
	.section	.nv.shared.reserved.0,"aw",@nobits
	.weak		__nv_reservedSMEM_offset_0_alias
	.size		__nv_reservedSMEM_offset_0_alias, 0, 64
	.other		__nv_reservedSMEM_offset_0_alias,@"STO_CUDA_RESERVED_SHARED STV_DEFAULT"
__nv_reservedSMEM_offset_0_alias:
	.zero		0
.nv.shared.reserved.0:
	.zero		64
	.weak		__nv_reservedSMEM_tcgen05_partition
	.type		__nv_reservedSMEM_tcgen05_partition,@object
	.size		__nv_reservedSMEM_tcgen05_partition,(.L_0 - __nv_reservedSMEM_tcgen05_partition)
__nv_reservedSMEM_tcgen05_partition:
	.zero		32
.L_0:


//--------------------- .nv.global                --------------------------
	.section	.nv.global,"aw",@nobits
.nv.global:
	.type		_ZN40_INTERNAL_9ab98ab2_4_k_cu_c9b49885_253434cute1_E,@object
	.size		_ZN40_INTERNAL_9ab98ab2_4_k_cu_c9b49885_253434cute1_E,(_ZN40_INTERNAL_9ab98ab2_4_k_cu_c9b49885_253434cuda3std3__45__cpo6cbeginE - _ZN40_INTERNAL_9ab98ab2_4_k_cu_c9b49885_253434cute1_E)
_ZN40_INTERNAL_9ab98ab2_4_k_cu_c9b49885_253434cute1_E:
	.zero		1
	.type		_ZN40_INTERNAL_9ab98ab2_4_k_cu_c9b49885_253434cuda3std3__45__cpo6cbeginE,@object
	.size		_ZN40_INTERNAL_9ab98ab2_4_k_cu_c9b49885_253434cuda3std3__45__cpo6cbeginE,(_ZN40_INTERNAL_9ab98ab2_4_k_cu_c9b49885_253434cuda3std3__48in_placeE - _ZN40_INTERNAL_9ab98ab2_4_k_cu_c9b49885_253434cuda3std3__45__cpo6cbeginE)
_ZN40_INTERNAL_9ab98ab2_4_k_cu_c9b49885_253434cuda3std3__45__cpo6cbeginE:
	.zero		1
	.type		_ZN40_INTERNAL_9ab98ab2_4_k_cu_c9b49885_253434cuda3std3__48in_placeE,@object
	.size		_ZN40_INTERNAL_9ab98ab2_4_k_cu_c9b49885_253434cuda3std3__48in_placeE,(_ZN40_INTERNAL_9ab98ab2_4_k_cu_c9b49885_253434cuda3std6ranges3__45__cpo9iter_moveE - _ZN40_INTERNAL_9ab98ab2_4_k_cu_c9b49885_253434cuda3std3__48in_placeE)
_ZN40_INTERNAL_9ab98ab2_4_k_cu_c9b49885_253434cuda3std3__48in_placeE:
	.zero		1
	.type		_ZN40_INTERNAL_9ab98ab2_4_k_cu_c9b49885_253434cuda3std6ranges3__45__cpo9iter_moveE,@object
	.size		_ZN40_INTERNAL_9ab98ab2_4_k_cu_c9b49885_253434cuda3std6ranges3__45__cpo9iter_moveE,(_ZN40_INTERNAL_9ab98ab2_4_k_cu_c9b49885_253434cuda3std3__45__cpo5beginE - _ZN40_INTERNAL_9ab98ab2_4_k_cu_c9b49885_253434cuda3std6ranges3__45__cpo9iter_moveE)
_ZN40_INTERNAL_9ab98ab2_4_k_cu_c9b49885_253434cuda3std6ranges3__45__cpo9iter_moveE:
	.zero		1
	.type		_ZN40_INTERNAL_9ab98ab2_4_k_cu_c9b49885_253434cuda3std3__45__cpo5beginE,@object
	.size		_ZN40_INTERNAL_9ab98ab2_4_k_cu_c9b49885_253434cuda3std3__45__cpo5beginE,(_ZN40_INTERNAL_9ab98ab2_4_k_cu_c9b49885_253434cuda3std3__442_GLOBAL__N__9ab98ab2_4_k_cu_c9b49885_253436ignoreE - _ZN40_INTERNAL_9ab98ab2_4_k_cu_c9b49885_253434cuda3std3__45__cpo5beginE)
_ZN40_INTERNAL_9ab98ab2_4_k_cu_c9b49885_253434cuda3std3__45__cpo5beginE:
	.zero		1
	.type		_ZN40_INTERNAL_9ab98ab2_4_k_cu_c9b49885_253434cuda3std3__442_GLOBAL__N__9ab98ab2_4_k_cu_c9b49885_253436ignoreE,@object
	.size		_ZN40_INTERNAL_9ab98ab2_4_k_cu_c9b49885_253434cuda3std3__442_GLOBAL__N__9ab98ab2_4_k_cu_c9b49885_253436ignoreE,(_ZN40_INTERNAL_9ab98ab2_4_k_cu_c9b49885_253434cute7productE - _ZN40_INTERNAL_9ab98ab2_4_k_cu_c9b49885_253434cuda3std3__442_GLOBAL__N__9ab98ab2_4_k_cu_c9b49885_253436ignoreE)
_ZN40_INTERNAL_9ab98ab2_4_k_cu_c9b49885_253434cuda3std3__442_GLOBAL__N__9ab98ab2_4_k_cu_c9b49885_253436ignoreE:
	.zero		1
	.type		_ZN40_INTERNAL_9ab98ab2_4_k_cu_c9b49885_253434cute7productE,@object
	.size		_ZN40_INTERNAL_9ab98ab2_4_k_cu_c9b49885_253434cute7productE,(_ZN40_INTERNAL_9ab98ab2_4_k_cu_c9b49885_253434cuda3std3__45__cpo3endE - _ZN40_INTERNAL_9ab98ab2_4_k_cu_c9b49885_253434cute7productE)
_ZN40_INTERNAL_9ab98ab2_4_k_cu_c9b49885_253434cute7productE:
	.zero		1
	.type		_ZN40_INTERNAL_9ab98ab2_4_k_cu_c9b49885_253434cuda3std3__45__cpo3endE,@object
	.size		_ZN40_INTERNAL_9ab98ab2_4_k_cu_c9b49885_253434cuda3std3__45__cpo3endE,(_ZN40_INTERNAL_9ab98ab2_4_k_cu_c9b49885_253434cuda3std3__419piecewise_constructE - _ZN40_INTERNAL_9ab98ab2_4_k_cu_c9b49885_253434cuda3std3__45__cpo3endE)
_ZN40_INTERNAL_9ab98ab2_4_k_cu_c9b49885_253434cuda3std3__45__cpo3endE:
	.zero		1
	.type		_ZN40_INTERNAL_9ab98ab2_4_k_cu_c9b49885_253434cuda3std3__419piecewise_constructE,@object
	.size		_ZN40_INTERNAL_9ab98ab2_4_k_cu_c9b49885_253434cuda3std3__419piecewise_constructE,(_ZN40_INTERNAL_9ab98ab2_4_k_cu_c9b49885_253434cuda3std3__45__cpo4cendE - _ZN40_INTERNAL_9ab98ab2_4_k_cu_c9b49885_253434cuda3std3__419piecewise_constructE)
_ZN40_INTERNAL_9ab98ab2_4_k_cu_c9b49885_253434cuda3std3__419piecewise_constructE:
	.zero		1
	.type		_ZN40_INTERNAL_9ab98ab2_4_k_cu_c9b49885_253434cuda3std3__45__cpo4cendE,@object
	.size		_ZN40_INTERNAL_9ab98ab2_4_k_cu_c9b49885_253434cuda3std3__45__cpo4cendE,(_ZN40_INTERNAL_9ab98ab2_4_k_cu_c9b49885_253434cuda3std6ranges3__45__cpo4swapE - _ZN40_INTERNAL_9ab98ab2_4_k_cu_c9b49885_253434cuda3std3__45__cpo4cendE)
_ZN40_INTERNAL_9ab98ab2_4_k_cu_c9b49885_253434cuda3std3__45__cpo4cendE:
	.zero		1
	.type		_ZN40_INTERNAL_9ab98ab2_4_k_cu_c9b49885_253434cuda3std6ranges3__45__cpo4swapE,@object
	.size		_ZN40_INTERNAL_9ab98ab2_4_k_cu_c9b49885_253434cuda3std6ranges3__45__cpo4swapE,(.L_10 - _ZN40_INTERNAL_9ab98ab2_4_k_cu_c9b49885_253434cuda3std6ranges3__45__cpo4swapE)
_ZN40_INTERNAL_9ab98ab2_4_k_cu_c9b49885_253434cuda3std6ranges3__45__cpo4swapE:
	.zero		1
.L_10:


//--------------------- .nv.constant0._ZN7cutlass13device_kernelINS_4gemm6kernel13GemmUniversalIN4cute5tupleIJiiiiEEENS1_10collective13CollectiveMmaINS1_35MainloopSm100TmaUmmaWarpSpecializedILi72ELi2ELi4ENS5_IJNS4_1CILi2EEESB_NSA_ILi1EEEEEEEENS5_IJNSA_ILi128EEENSA_ILi64EEENSA_ILi32EEEEEENS_12float_e5m2_tENS5_IJlSC_lEEESJ_SK_NS4_8TiledMMAINS4_8MMA_AtomIJNS4_10MMA_TraitsINS4_25SM100_MMA_F8F6F4_2x1SM_SSEJSJ_SJ_fSF_SG_NS4_17integral_constantINS4_4UMMA5MajorELSR_0EEESS_NSP_INSQ_7ScaleInELST_0EEESU_EEEEEENS4_6LayoutINS5_IJSC_SC_SC_EEENS5_IJNSA_ILi0EEESZ_SZ_EEEEENS5_IJNS4_10UnderscoreES12_S12_EEEEENS4_28SM100_TMA_2SM_LOAD_MULTICASTENS4_14ComposedLayoutINS4_7SwizzleILi1ELi4ELi3EEENS4_18smem_ptr_flag_bitsILi8EEENSX_INS5_IJNSA_ILi8EEESH_EEENS5_IJSH_SC_EEEEEEEvNS4_8identityENS4_18SM100_TMA_2SM_LOADES1F_vS1G_EENS_8epilogue10collective18CollectiveEpilogueINS1J_23Sm100TmaWarpSpecializedILi1ELi1ELi32ELb0ELb0EEEJNS5_IJSG_SG_SH_EEENS5_IJNSX_ISG_SC_EES1P_EEESJ_SK_SJ_SK_NS1J_6fusion15FusionCallbacksIS1N_NS1R_17LinearCombinationISJ_fSJ_fLNS_15FloatRoundStyleE2EEES1O_S1Q_JEEENS4_5SM1004TMEM4LOAD26SM100_TMEM_LOAD_32dp32b32xENS4_13SM90_TMA_LOADENS16_INS17_ILi2ELi4ELi3EEES1A_NSX_INS5_IJS1B_SG_EEENS5_IJSG_SC_EEEEEEENS4_39AutoVectorizingCopyWithAssumedAlignmentILi128EEENS4_14SM90_TMA_STOREES26_S28_S28_EEEvvEEEEvNT_6ParamsE --------------------------
	.section	.nv.constant0._ZN7cutlass13device_kernelINS_4gemm6kernel13GemmUniversalIN4cute5tupleIJiiiiEEENS1_10collective13CollectiveMmaINS1_35MainloopSm100TmaUmmaWarpSpecializedILi72ELi2ELi4ENS5_IJNS4_1CILi2EEESB_NSA_ILi1EEEEEEEENS5_IJNSA_ILi128EEENSA_ILi64EEENSA_ILi32EEEEEENS_12float_e5m2_tENS5_IJlSC_lEEESJ_SK_NS4_8TiledMMAINS4_8MMA_AtomIJNS4_10MMA_TraitsINS4_25SM100_MMA_F8F6F4_2x1SM_SSEJSJ_SJ_fSF_SG_NS4_17integral_constantINS4_4UMMA5MajorELSR_0EEESS_NSP_INSQ_7ScaleInELST_0EEESU_EEEEEENS4_6LayoutINS5_IJSC_SC_SC_EEENS5_IJNSA_ILi0EEESZ_SZ_EEEEENS5_IJNS4_10UnderscoreES12_S12_EEEEENS4_28SM100_TMA_2SM_LOAD_MULTICASTENS4_14ComposedLayoutINS4_7SwizzleILi1ELi4ELi3EEENS4_18smem_ptr_flag_bitsILi8EEENSX_INS5_IJNSA_ILi8EEESH_EEENS5_IJSH_SC_EEEEEEEvNS4_8identityENS4_18SM100_TMA_2SM_LOADES1F_vS1G_EENS_8epilogue10collective18CollectiveEpilogueINS1J_23Sm100TmaWarpSpecializedILi1ELi1ELi32ELb0ELb0EEEJNS5_IJSG_SG_SH_EEENS5_IJNSX_ISG_SC_EES1P_EEESJ_SK_SJ_SK_NS1J_6fusion15FusionCallbacksIS1N_NS1R_17LinearCombinationISJ_fSJ_fLNS_15FloatRoundStyleE2EEES1O_S1Q_JEEENS4_5SM1004TMEM4LOAD26SM100_TMEM_LOAD_32dp32b32xENS4_13SM90_TMA_LOADENS16_INS17_ILi2ELi4ELi3EEES1A_NSX_INS5_IJS1B_SG_EEENS5_IJSG_SC_EEEEEEENS4_39AutoVectorizingCopyWithAssumedAlignmentILi128EEENS4_14SM90_TMA_STOREES26_S28_S28_EEEvvEEEEvNT_6ParamsE,"a",@progbits
	.sectionflags	@""
	.align	4
.nv.constant0._ZN7cutlass13device_kernelINS_4gemm6kernel13GemmUniversalIN4cute5tupleIJiiiiEEENS1_10collective13CollectiveMmaINS1_35MainloopSm100TmaUmmaWarpSpecializedILi72ELi2ELi4ENS5_IJNS4_1CILi2EEESB_NSA_ILi1EEEEEEEENS5_IJNSA_ILi128EEENSA_ILi64EEENSA_ILi32EEEEEENS_12float_e5m2_tENS5_IJlSC_lEEESJ_SK_NS4_8TiledMMAINS4_8MMA_AtomIJNS4_10MMA_TraitsINS4_25SM100_MMA_F8F6F4_2x1SM_SSEJSJ_SJ_fSF_SG_NS4_17integral_constantINS4_4UMMA5MajorELSR_0EEESS_NSP_INSQ_7ScaleInELST_0EEESU_EEEEEENS4_6LayoutINS5_IJSC_SC_SC_EEENS5_IJNSA_ILi0EEESZ_SZ_EEEEENS5_IJNS4_10UnderscoreES12_S12_EEEEENS4_28SM100_TMA_2SM_LOAD_MULTICASTENS4_14ComposedLayoutINS4_7SwizzleILi1ELi4ELi3EEENS4_18smem_ptr_flag_bitsILi8EEENSX_INS5_IJNSA_ILi8EEESH_EEENS5_IJSH_SC_EEEEEEEvNS4_8identityENS4_18SM100_TMA_2SM_LOADES1F_vS1G_EENS_8epilogue10collective18CollectiveEpilogueINS1J_23Sm100TmaWarpSpecializedILi1ELi1ELi32ELb0ELb0EEEJNS5_IJSG_SG_SH_EEENS5_IJNSX_ISG_SC_EES1P_EEESJ_SK_SJ_SK_NS1J_6fusion15FusionCallbacksIS1N_NS1R_17LinearCombinationISJ_fSJ_fLNS_15FloatRoundStyleE2EEES1O_S1Q_JEEENS4_5SM1004TMEM4LOAD26SM100_TMEM_LOAD_32dp32b32xENS4_13SM90_TMA_LOADENS16_INS17_ILi2ELi4ELi3EEES1A_NSX_INS5_IJS1B_SG_EEENS5_IJSG_SC_EEEEEEENS4_39AutoVectorizingCopyWithAssumedAlignmentILi128EEENS4_14SM90_TMA_STOREES26_S28_S28_EEEvvEEEEvNT_6ParamsE:
	.zero		2944


//--------------------- SYMBOLS --------------------------

	.type		.nv.reservedSmem.offset0,@object
	.size		.nv.reservedSmem.offset0,0x4
	.type		.nv.reservedSmem.cap,@object
	.size		.nv.reservedSmem.cap,0x4
	.type		__assertfail,@function
